def attn_fwd(
    Q,
    K,
    V,
    Out,
    Lse,
    sm_scale,
    stride_qz,
    stride_qh,
    stride_qm,
    stride_qk,
    stride_kz,
    stride_kh,
    stride_kn,
    stride_kk,
    stride_vz,
    stride_vh,
    stride_vn,
    stride_vk,
    stride_oz,
    stride_oh,
    stride_om,
    stride_ok,
    seqlen_q,
    seqlen_k,
    BLOCK_M: tl.constexpr,
    BLOCK_N: tl.constexpr,
    HEAD_DIM: tl.constexpr,
    CAUSAL: tl.constexpr,
):
    start_m = tl.program_id(0)
    off_hz = tl.program_id(1)
    q_off = off_hz * stride_qh
    k_off = off_hz * stride_kh
    v_off = off_hz * stride_vh
    offs_m = start_m * BLOCK_M + tl.arange(0, BLOCK_M)
    offs_d = tl.arange(0, HEAD_DIM)
    offs_n = tl.arange(0, BLOCK_N)
    q_ptrs = Q + q_off + offs_m[:, None] * stride_qm + offs_d[None, :] * stride_qk
    k_ptrs = K + k_off + offs_d[:, None] * stride_kk + offs_n[None, :] * stride_kn
    v_ptrs = V + v_off + offs_n[:, None] * stride_vn + offs_d[None, :] * stride_vk
    m_i = tl.full([BLOCK_M], float("-inf"), dtype=tl.float32)
    l_i = tl.zeros([BLOCK_M], dtype=tl.float32) + 1.0
    acc = tl.zeros([BLOCK_M, HEAD_DIM], dtype=tl.float32)
    q = tl.load(q_ptrs)
    acc, l_i, m_i = _attn_fwd_inner(
        acc,
        l_i,
        m_i,
        q,
        k_ptrs,
        v_ptrs,
        sm_scale,
        stride_kn,
        stride_vn,
        start_m,
        seqlen_k,
        BLOCK_M,
        BLOCK_N,
        HEAD_DIM,
        CAUSAL,
    )
    acc = acc / l_i[:, None]
    lse = m_i + tl.math.log2(l_i) / 1.4426950408889634
    o_ptrs = (
        Out
        + off_hz * stride_oh
        + offs_m[:, None] * stride_om
        + offs_d[None, :] * stride_ok
    )
    tl.store(o_ptrs, acc.to(Out.dtype.element_ty))
    tl.store(Lse + off_hz * seqlen_q + offs_m, lse)

# config = {"BLOCK_M": 64, "BLOCK_N": 128, "HEAD_DIM": 256, "arch": "sm_100", "causal": false, "dtype": "fp8e4m3", "num_stages": 2, "num_warps": 4}
# arch = sm_100


// ===== COMPILED SASS (sm_100a) =====

	.target	sm_100a

	.elftype	@"ET_EXEC"


//--------------------- .note.nv.tkinfo           --------------------------
	.section	.note.nv.tkinfo,"",@"SHT_NOTE"
	.sectionflags	@"SHF_NOTE_NV_TKINFO"
	.tkinfo
        /*0018*/ 	.word	0x00000081
        /*0030*/ 	.string	""
        /*0030*/ 	.string	"ptxas-blackwell"
        /*0030*/ 	.string	"Cuda compilation tools, release 12.9, V12.9.86"
        /*0030*/ 	.string	"Build cuda_12.9.r12.9/compiler.36037853_0"
        /*0030*/ 	.string	"-v  -suppress-debug-info  -lineinfo  -arch sm_100a "



//--------------------- .note.nv.cuver            --------------------------
	.section	.note.nv.cuver,"",@"SHT_NOTE"
	.sectionflags	@"SHF_NOTE_NV_CUVER"
        /*0018*/ 	.short	0x0001
        /*001a*/ 	.short	0x0064
        /*001c*/ 	.short	0x0001
        /*001e*/ 	.short	0x0000
        /*0020*/ 	.short	0x0001
        /*0022*/ 	.short	0x0000


//--------------------- .nv.info                  --------------------------
	.section	.nv.info,"",@"SHT_CUDA_INFO"
	.align	4


	//----- nvinfo : EIATTR_REGCOUNT
	.align		4
        /*0000*/ 	.byte	0x04, 0x2f
        /*0002*/ 	.short	(.L_5 - .L_4)
	.align		4
.L_4:
        /*0004*/ 	.word	index@(attn_fwd)
        /*0008*/ 	.word	0x000000a8


	//----- nvinfo : EIATTR_FRAME_SIZE
	.align		4
.L_5:
        /*000c*/ 	.byte	0x04, 0x11
        /*000e*/ 	.short	(.L_7 - .L_6)
	.align		4
.L_6:
        /*0010*/ 	.word	index@($__internal_2_$__cuda_sm10x_tcgen05_guardrail_trap_unallocated_columns_being_dealloced)
        /*0014*/ 	.word	0x000010d8


	//----- nvinfo : EIATTR_FRAME_SIZE
	.align		4
.L_7:
        /*0018*/ 	.byte	0x04, 0x11
        /*001a*/ 	.short	(.L_9 - .L_8)
	.align		4
.L_8:
        /*001c*/ 	.word	index@($__internal_1_$__cuda_sm10x_tcgen05_guardrail_trap_phase_invalid_during_alloc)
        /*0020*/ 	.word	0x000010d8


	//----- nvinfo : EIATTR_FRAME_SIZE
	.align		4
.L_9:
        /*0024*/ 	.byte	0x04, 0x11
        /*0026*/ 	.short	(.L_11 - .L_10)
	.align		4
.L_10:
        /*0028*/ 	.word	index@($__internal_0_$__cuda_sm10x_tcgen05_guardrail_trap_col_being_dealloced_not_returned_by_alloc)
        /*002c*/ 	.word	0x000010d8


	//----- nvinfo : EIATTR_FRAME_SIZE
	.align		4
.L_11:
        /*0030*/ 	.byte	0x04, 0x11
        /*0032*/ 	.short	(.L_13 - .L_12)
	.align		4
.L_12:
        /*0034*/ 	.word	index@(attn_fwd)
        /*0038*/ 	.word	0x000010d8


	//----- nvinfo : EIATTR_MIN_STACK_SIZE
	.align		4
.L_13:
        /*003c*/ 	.byte	0x04, 0x12
        /*003e*/ 	.short	(.L_15 - .L_14)
	.align		4
.L_14:
        /*0040*/ 	.word	index@(attn_fwd)
        /*0044*/ 	.word	0x000010d8
.L_15:


//--------------------- .nv.info.attn_fwd         --------------------------
	.section	.nv.info.attn_fwd,"",@"SHT_CUDA_INFO"
	.sectionflags	@""
	.align	4


	//----- nvinfo : EIATTR_CUDA_API_VERSION
	.align		4
        /*0000*/ 	.byte	0x04, 0x37
        /*0002*/ 	.short	(.L_17 - .L_16)
.L_16:
        /*0004*/ 	.word	0x00000081


	//----- nvinfo : EIATTR_KPARAM_INFO
	.align		4
.L_17:
        /*0008*/ 	.byte	0x04, 0x17
        /*000a*/ 	.short	(.L_19 - .L_18)
.L_18:
        /*000c*/ 	.word	0x00000000
        /*0010*/ 	.short	0x0019
        /*0012*/ 	.short	0x0080
        /*0014*/ 	.byte	0x00, 0xf4, 0x21, 0x00


	//----- nvinfo : EIATTR_KPARAM_INFO
	.align		4
.L_19:
        /*0018*/ 	.byte	0x04, 0x17
        /*001a*/ 	.short	(.L_21 - .L_20)
.L_20:
        /*001c*/ 	.word	0x00000000
        /*0020*/ 	.short	0x0018
        /*0022*/ 	.short	0x0078
        /*0024*/ 	.byte	0x00, 0xf4, 0x21, 0x00


	//----- nvinfo : EIATTR_KPARAM_INFO
	.align		4
.L_21:
        /*0028*/ 	.byte	0x04, 0x17
        /*002a*/ 	.short	(.L_23 - .L_22)
.L_22:
        /*002c*/ 	.word	0x00000000
        /*0030*/ 	.short	0x0017
        /*0032*/ 	.short	0x0070
        /*0034*/ 	.byte	0x00, 0xf0, 0x11, 0x00


	//----- nvinfo : EIATTR_KPARAM_INFO
	.align		4
.L_23:
        /*0038*/ 	.byte	0x04, 0x17
        /*003a*/ 	.short	(.L_25 - .L_24)
.L_24:
        /*003c*/ 	.word	0x00000000
        /*0040*/ 	.short	0x0016
        /*0042*/ 	.short	0x006c
        /*0044*/ 	.byte	0x00, 0xf0, 0x11, 0x00


	//----- nvinfo : EIATTR_KPARAM_INFO
	.align		4
.L_25:
        /*0048*/ 	.byte	0x04, 0x17
        /*004a*/ 	.short	(.L_27 - .L_26)
.L_26:
        /*004c*/ 	.word	0x00000000
        /*0050*/ 	.short	0x0015
        /*0052*/ 	.short	0x0068
        /*0054*/ 	.byte	0x00, 0xf0, 0x11, 0x00


	//----- nvinfo : EIATTR_KPARAM_INFO
	.align		4
.L_27:
        /*0058*/ 	.byte	0x04, 0x17
        /*005a*/ 	.short	(.L_29 - .L_28)
.L_28:
        /*005c*/ 	.word	0x00000000
        /*0060*/ 	.short	0x0014
        /*0062*/ 	.short	0x0064
        /*0064*/ 	.byte	0x00, 0xf0, 0x11, 0x00


	//----- nvinfo : EIATTR_KPARAM_INFO
	.align		4
.L_29:
        /*0068*/ 	.byte	0x04, 0x17
        /*006a*/ 	.short	(.L_31 - .L_30)
.L_30:
        /*006c*/ 	.word	0x00000000
        /*0070*/ 	.short	0x0013
        /*0072*/ 	.short	0x0060
        /*0074*/ 	.byte	0x00, 0xf0, 0x11, 0x00


	//----- nvinfo : EIATTR_KPARAM_INFO
	.align		4
.L_31:
        /*0078*/ 	.byte	0x04, 0x17
        /*007a*/ 	.short	(.L_33 - .L_32)
.L_32:
        /*007c*/ 	.word	0x00000000
        /*0080*/ 	.short	0x0012
        /*0082*/ 	.short	0x005c
        /*0084*/ 	.byte	0x00, 0xf0, 0x11, 0x00


	//----- nvinfo : EIATTR_KPARAM_INFO
	.align		4
.L_33:
        /*0088*/ 	.byte	0x04, 0x17
        /*008a*/ 	.short	(.L_35 - .L_34)
.L_34:
        /*008c*/ 	.word	0x00000000
        /*0090*/ 	.short	0x0011
        /*0092*/ 	.short	0x0058
        /*0094*/ 	.byte	0x00, 0xf0, 0x11, 0x00


	//----- nvinfo : EIATTR_KPARAM_INFO
	.align		4
.L_35:
        /*0098*/ 	.byte	0x04, 0x17
        /*009a*/ 	.short	(.L_37 - .L_36)
.L_36:
        /*009c*/ 	.word	0x00000000
        /*00a0*/ 	.short	0x0010
        /*00a2*/ 	.short	0x0054
        /*00a4*/ 	.byte	0x00, 0xf0, 0x11, 0x00


	//----- nvinfo : EIATTR_KPARAM_INFO
	.align		4
.L_37:
        /*00a8*/ 	.byte	0x04, 0x17
        /*00aa*/ 	.short	(.L_39 - .L_38)
.L_38:
        /*00ac*/ 	.word	0x00000000
        /*00b0*/ 	.short	0x000f
        /*00b2*/ 	.short	0x0050
        /*00b4*/ 	.byte	0x00, 0xf0, 0x11, 0x00


	//----- nvinfo : EIATTR_KPARAM_INFO
	.align		4
.L_39:
        /*00b8*/ 	.byte	0x04, 0x17
        /*00ba*/ 	.short	(.L_41 - .L_40)
.L_40:
        /*00bc*/ 	.word	0x00000000
        /*00c0*/ 	.short	0x000e
        /*00c2*/ 	.short	0x004c
        /*00c4*/ 	.byte	0x00, 0xf0, 0x11, 0x00


	//----- nvinfo : EIATTR_KPARAM_INFO
	.align		4
.L_41:
        /*00c8*/ 	.byte	0x04, 0x17
        /*00ca*/ 	.short	(.L_43 - .L_42)
.L_42:
        /*00cc*/ 	.word	0x00000000
        /*00d0*/ 	.short	0x000d
        /*00d2*/ 	.short	0x0048
        /*00d4*/ 	.byte	0x00, 0xf0, 0x11, 0x00


	//----- nvinfo : EIATTR_KPARAM_INFO
	.align		4
.L_43:
        /*00d8*/ 	.byte	0x04, 0x17
        /*00da*/ 	.short	(.L_45 - .L_44)
.L_44:
        /*00dc*/ 	.word	0x00000000
        /*00e0*/ 	.short	0x000c
        /*00e2*/ 	.short	0x0044
        /*00e4*/ 	.byte	0x00, 0xf0, 0x11, 0x00


	//----- nvinfo : EIATTR_KPARAM_INFO
	.align		4
.L_45:
        /*00e8*/ 	.byte	0x04, 0x17
        /*00ea*/ 	.short	(.L_47 - .L_46)
.L_46:
        /*00ec*/ 	.word	0x00000000
        /*00f0*/ 	.short	0x000b
        /*00f2*/ 	.short	0x0040
        /*00f4*/ 	.byte	0x00, 0xf0, 0x11, 0x00


	//----- nvinfo : EIATTR_KPARAM_INFO
	.align		4
.L_47:
        /*00f8*/ 	.byte	0x04, 0x17
        /*00fa*/ 	.short	(.L_49 - .L_48)
.L_48:
        /*00fc*/ 	.word	0x00000000
        /*0100*/ 	.short	0x000a
        /*0102*/ 	.short	0x003c
        /*0104*/ 	.byte	0x00, 0xf0, 0x11, 0x00


	//----- nvinfo : EIATTR_KPARAM_INFO
	.align		4
.L_49:
        /*0108*/ 	.byte	0x04, 0x17
        /*010a*/ 	.short	(.L_51 - .L_50)
.L_50:
        /*010c*/ 	.word	0x00000000
        /*0110*/ 	.short	0x0009
        /*0112*/ 	.short	0x0038
        /*0114*/ 	.byte	0x00, 0xf0, 0x11, 0x00


	//----- nvinfo : EIATTR_KPARAM_INFO
	.align		4
.L_51:
        /*0118*/ 	.byte	0x04, 0x17
        /*011a*/ 	.short	(.L_53 - .L_52)
.L_52:
        /*011c*/ 	.word	0x00000000
        /*0120*/ 	.short	0x0008
        /*0122*/ 	.short	0x0034
        /*0124*/ 	.byte	0x00, 0xf0, 0x11, 0x00


	//----- nvinfo : EIATTR_KPARAM_INFO
	.align		4
.L_53:
        /*0128*/ 	.byte	0x04, 0x17
        /*012a*/ 	.short	(.L_55 - .L_54)
.L_54:
        /*012c*/ 	.word	0x00000000
        /*0130*/ 	.short	0x0007
        /*0132*/ 	.short	0x0030
        /*0134*/ 	.byte	0x00, 0xf0, 0x11, 0x00


	//----- nvinfo : EIATTR_KPARAM_INFO
	.align		4
.L_55:
        /*0138*/ 	.byte	0x04, 0x17
        /*013a*/ 	.short	(.L_57 - .L_56)
.L_56:
        /*013c*/ 	.word	0x00000000
        /*0140*/ 	.short	0x0006
        /*0142*/ 	.short	0x002c
        /*0144*/ 	.byte	0x00, 0xf0, 0x11, 0x00


	//----- nvinfo : EIATTR_KPARAM_INFO
	.align		4
.L_57:
        /*0148*/ 	.byte	0x04, 0x17
        /*014a*/ 	.short	(.L_59 - .L_58)
.L_58:
        /*014c*/ 	.word	0x00000000
        /*0150*/ 	.short	0x0005
        /*0152*/ 	.short	0x0028
        /*0154*/ 	.byte	0x00, 0xf0, 0x11, 0x00


	//----- nvinfo : EIATTR_KPARAM_INFO
	.align		4
.L_59:
        /*0158*/ 	.byte	0x04, 0x17
        /*015a*/ 	.short	(.L_61 - .L_60)
.L_60:
        /*015c*/ 	.word	0x00000000
        /*0160*/ 	.short	0x0004
        /*0162*/ 	.short	0x0020
        /*0164*/ 	.byte	0x00, 0xf4, 0x21, 0x00


	//----- nvinfo : EIATTR_KPARAM_INFO
	.align		4
.L_61:
        /*0168*/ 	.byte	0x04, 0x17
        /*016a*/ 	.short	(.L_63 - .L_62)
.L_62:
        /*016c*/ 	.word	0x00000000
        /*0170*/ 	.short	0x0003
        /*0172*/ 	.short	0x0018
        /*0174*/ 	.byte	0x00, 0xf4, 0x21, 0x00


	//----- nvinfo : EIATTR_KPARAM_INFO
	.align		4
.L_63:
        /*0178*/ 	.byte	0x04, 0x17
        /*017a*/ 	.short	(.L_65 - .L_64)
.L_64:
        /*017c*/ 	.word	0x00000000
        /*0180*/ 	.short	0x0002
        /*0182*/ 	.short	0x0010
        /*0184*/ 	.byte	0x00, 0xf4, 0x21, 0x00


	//----- nvinfo : EIATTR_KPARAM_INFO
	.align		4
.L_65:
        /*0188*/ 	.byte	0x04, 0x17
        /*018a*/ 	.short	(.L_67 - .L_66)
.L_66:
        /*018c*/ 	.word	0x00000000
        /*0190*/ 	.short	0x0001
        /*0192*/ 	.short	0x0008
        /*0194*/ 	.byte	0x00, 0xf4, 0x21, 0x00


	//----- nvinfo : EIATTR_KPARAM_INFO
	.align		4
.L_67:
        /*0198*/ 	.byte	0x04, 0x17
        /*019a*/ 	.short	(.L_69 - .L_68)
.L_68:
        /*019c*/ 	.word	0x00000000
        /*01a0*/ 	.short	0x0000
        /*01a2*/ 	.short	0x0000
        /*01a4*/ 	.byte	0x00, 0xf4, 0x21, 0x00


	//----- nvinfo : EIATTR_AT_ENTRY_FRAGMENTS
	.align		4
.L_69:
        /*01a8*/ 	.byte	0x04, 0x4f
        /*01aa*/ 	.short	(.L_71 - .L_70)


	//   ....[0]....
.L_70:
        /*01ac*/ 	.word	0x00000004


	//----- nvinfo : EIATTR_RESERVED_SMEM_USED
	.align		4
.L_71:
        /*01b0*/ 	.byte	0x01, 0x41
	.zero		2


	//----- nvinfo : EIATTR_SPARSE_MMA_MASK
	.align		4
        /*01b4*/ 	.byte	0x03, 0x50
        /*01b6*/ 	.short	0x0000


	//----- nvinfo : EIATTR_TCGEN05_1CTA_USED
	.align		4
        /*01b8*/ 	.byte	0x01, 0x51
	.zero		2


	//----- nvinfo : EIATTR_MAXREG_COUNT
	.align		4
        /*01bc*/ 	.byte	0x03, 0x1b
        /*01be*/ 	.short	0x00ff


	//----- nvinfo : EIATTR_NUM_BARRIERS
	.align		4
        /*01c0*/ 	.byte	0x02, 0x4c
        /*01c2*/ 	.byte	0x01
	.zero		1


	//----- nvinfo : EIATTR_ANNOTATIONS
	.align		4
        /*01c4*/ 	.byte	0x04, 0x55
        /*01c6*/ 	.short	(.L_73 - .L_72)


	//   ....[0]....
.L_72:
        /*01c8*/ 	.word	0x00000001
        /*01cc*/ 	.byte	0x60, 0x04, 0x00, 0x00, 0x01, 0x00, 0x00, 0x00, 0xe0, 0x30, 0x00, 0x00, 0x01, 0x00, 0x00, 0x00
        /* <DEDUP_REMOVED lines=790> */
        /*333c*/ 	.byte	0xf0, 0xaa, 0x02, 0x00


	//----- nvinfo : EIATTR_INT_WARP_WIDE_INSTR_OFFSETS
	.align		4
.L_73:
        /*3340*/ 	.byte	0x04, 0x31
        /*3342*/ 	.short	(.L_75 - .L_74)


	//   ....[0]....
.L_74:
        /*3344*/ 	.word	0x00003090


	//   ....[1]....
        /*3348*/ 	.word	0x000030a0


	//   ....[2]....
        /*334c*/ 	.word	0x00006390


	//   ....[3]....
        /*3350*/ 	.word	0x0000b6a0


	//   ....[4]....
        /*3354*/ 	.word	0x0001cb10


	//   ....[5]....
        /*3358*/ 	.word	0x0002b040


	//   ....[6]....
        /*335c*/ 	.word	0x0002b090


	//----- nvinfo : EIATTR_COOP_GROUP_MASK_REGIDS
	.align		4
.L_75:
        /*3360*/ 	.byte	0x04, 0x29
        /*3362*/ 	.short	(.L_77 - .L_76)


	//   ....[0]....
.L_76:
        /*3364*/ 	.word	0xffffffff


	//   ....[1]....
        /*3368*/ 	.word	0xffffffff


	//   ....[2]....
        /*336c*/ 	.word	0xffffffff


	//   ....[3]....
        /*3370*/ 	.word	0xffffffff


	//   ....[4]....
        /*3374*/ 	.word	0xffffffff


	//   ....[5]....
        /*3378*/ 	.word	0xffffffff


	//   ....[6]....
        /*337c*/ 	.word	0xffffffff


	//   ....[7]....
        /*3380*/ 	.word	0xffffffff


	//----- nvinfo : EIATTR_COOP_GROUP_INSTR_OFFSETS
	.align		4
.L_77:
        /*3384*/ 	.byte	0x04, 0x28
        /*3386*/ 	.short	(.L_79 - .L_78)


	//   ....[0]....
.L_78:
        /*3388*/ 	.word	0x00000060


	//   ....[1]....
        /*338c*/ 	.word	0x00000320


	//   ....[2]....
        /*3390*/ 	.word	0x000150e0


	//   ....[3]....
        /*3394*/ 	.word	0x00016820


	//   ....[4]....
        /*3398*/ 	.word	0x0001d750


	//   ....[5]....
        /*339c*/ 	.word	0x0001e780


	//   ....[6]....
        /*33a0*/ 	.word	0x0002aed0


	//   ....[7]....
        /*33a4*/ 	.word	0x0002b140


	//----- nvinfo : EIATTR_VRC_CTA_INIT_COUNT
	.align		4
.L_79:
        /*33a8*/ 	.byte	0x02, 0x4a
        /*33aa*/ 	.byte	0x80
	.zero		1


	//----- nvinfo : EIATTR_MBARRIER_INSTR_OFFSETS
	.align		4
        /*33ac*/ 	.byte	0x04, 0x39
        /*33ae*/ 	.short	(.L_81 - .L_80)


	//   ....[0]....
.L_80:
        /*33b0*/ 	.word	0x000038c0
        /*33b4*/ 	.word	0x000000ff
        /*33b8*/ 	.word	0x00000000
        /*33bc*/ 	.short	0x0100
        /*33be*/ 	.byte	0x0a
	.zero		1


	//   ....[1]....
        /*33c0*/ 	.word	0x00008da0
        /*33c4*/ 	.word	0x000000ff
        /*33c8*/ 	.word	0x0001e008
        /*33cc*/ 	.short	0x0100
        /*33ce*/ 	.byte	0x07
	.zero		1


	//   ....[2]....
        /*33d0*/ 	.word	0x0000b8f0
        /*33d4*/ 	.word	0x000000ff
        /*33d8*/ 	.word	0x00008000
        /*33dc*/ 	.short	0x0100
        /*33de*/ 	.byte	0x07
	.zero		1


	//   ....[3]....
        /*33e0*/ 	.word	0x0000bca0
        /*33e4*/ 	.word	0x000000ff
        /*33e8*/ 	.word	0x00008000
        /*33ec*/ 	.short	0x010a
        /*33ee*/ 	.byte	0x07
	.zero		1


	//   ....[4]....
        /*33f0*/ 	.word	0x0000bdc0
        /*33f4*/ 	.word	0x000000ff
        /*33f8*/ 	.word	0x00008000
        /*33fc*/ 	.short	0x0108
        /*33fe*/ 	.byte	0x07
	.zero		1


	//   ....[5]....
        /*3400*/ 	.word	0x0001cef0
        /*3404*/ 	.word	0x000000ff
        /*3408*/ 	.word	0x0001e010
        /*340c*/ 	.short	0x0100
        /*340e*/ 	.byte	0x07
	.zero		1


	//   ....[6]....
        /*3410*/ 	.word	0x0001d0c0
        /*3414*/ 	.word	0x000000ff
        /*3418*/ 	.word	0x0001e010
        /*341c*/ 	.short	0x010a
        /*341e*/ 	.byte	0x07
	.zero		1


	//   ....[7]....
        /*3420*/ 	.word	0x0001d120
        /*3424*/ 	.word	0x000000ff
        /*3428*/ 	.word	0x0001e010
        /*342c*/ 	.short	0x0108
        /*342e*/ 	.byte	0x07
	.zero		1


	//   ....[8]....
        /*3430*/ 	.word	0x0001e760
        /*3434*/ 	.word	0x000000ff
        /*3438*/ 	.word	0x00000000
        /*343c*/ 	.short	0x010a
        /*343e*/ 	.byte	0x0a
	.zero		1


	//   ....[9]....
        /*3440*/ 	.word	0x00024850
        /*3444*/ 	.word	0x000000ff
        /*3448*/ 	.word	0x00000000
        /*344c*/ 	.short	0x010a
        /*344e*/ 	.byte	0x0a
	.zero		1


	//   ....[10]....
        /*3450*/ 	.word	0x00024990
        /*3454*/ 	.word	0x000000ff
        /*3458*/ 	.word	0x0001e000
        /*345c*/ 	.short	0x0108
        /*345e*/ 	.byte	0x07
	.zero		1


	//   ....[11]....
        /*3460*/ 	.word	0x00024ab0
        /*3464*/ 	.word	0x000000ff
        /*3468*/ 	.word	0x0001e008
        /*346c*/ 	.short	0x0108
        /*346e*/ 	.byte	0x07
	.zero		1


	//   ....[12]....
        /*3470*/ 	.word	0x0002b160
        /*3474*/ 	.word	0x000000ff
        /*3478*/ 	.word	0x00008000
        /*347c*/ 	.short	0x010a
        /*347e*/ 	.byte	0x07
	.zero		1


	//   ....[13]....
        /*3480*/ 	.word	0x0002b190
        /*3484*/ 	.word	0x000000ff
        /*3488*/ 	.word	0x0001e010
        /*348c*/ 	.short	0x010a
        /*348e*/ 	.byte	0x07
	.zero		1


	//   ....[14]....
        /*3490*/ 	.word	0x0002b1c0
        /*3494*/ 	.word	0x000000ff
        /*3498*/ 	.word	0x00000000
        /*349c*/ 	.short	0x010a
        /*349e*/ 	.byte	0x0a
	.zero		1


	//   ....[15]....
        /*34a0*/ 	.word	0x0002b1f0
        /*34a4*/ 	.word	0x000000ff
        /*34a8*/ 	.word	0x00000000
        /*34ac*/ 	.short	0x010a
        /*34ae*/ 	.byte	0x0a
	.zero		1


	//----- nvinfo : EIATTR_NUM_MBARRIERS
	.align		4
.L_81:
        /*34b0*/ 	.byte	0x03, 0x38
        /*34b2*/ 	.short	0xffff


	//----- nvinfo : EIATTR_EXIT_INSTR_OFFSETS
	.align		4
        /*34b4*/ 	.byte	0x04, 0x1c
        /*34b6*/ 	.short	(.L_83 - .L_82)


	//   ....[0]....
.L_82:
        /*34b8*/ 	.word	0x0002b150


	//----- nvinfo : EIATTR_REQNTID
	.align		4
.L_83:
        /*34bc*/ 	.byte	0x04, 0x10
        /*34be*/ 	.short	(.L_85 - .L_84)
.L_84:
        /*34c0*/ 	.word	0x00000080
        /*34c4*/ 	.word	0x00000001
        /*34c8*/ 	.word	0x00000001


	//----- nvinfo : EIATTR_CRS_STACK_SIZE
	.align		4
.L_85:
        /*34cc*/ 	.byte	0x04, 0x1e
        /*34ce*/ 	.short	(.L_87 - .L_86)
.L_86:
        /*34d0*/ 	.word	0x00000000


	//----- nvinfo : EIATTR_CBANK_PARAM_SIZE
	.align		4
.L_87:
        /*34d4*/ 	.byte	0x03, 0x19
        /*34d6*/ 	.short	0x0088


	//----- nvinfo : EIATTR_PARAM_CBANK
	.align		4
        /*34d8*/ 	.byte	0x04, 0x0a
        /*34da*/ 	.short	(.L_89 - .L_88)
	.align		4
.L_88:
        /*34dc*/ 	.word	index@(.nv.constant0.attn_fwd)
        /*34e0*/ 	.short	0x0380
        /*34e2*/ 	.short	0x0088


	//----- nvinfo : EIATTR_SW_WAR
	.align		4
.L_89:
        /*34e4*/ 	.byte	0x04, 0x36
        /*34e6*/ 	.short	(.L_91 - .L_90)
.L_90:
        /*34e8*/ 	.word	0x00000008
.L_91:


//--------------------- .nv.compat                --------------------------
	.section	.nv.compat,"",@"SHT_CUDA_COMPAT_INFO"
	.align	4
        /*0000*/ 	.byte	0x02, 0x02, 0x02, 0x00, 0x02, 0x05, 0x05, 0x00, 0x02, 0x03, 0x00, 0x00, 0x02, 0x06, 0x01, 0x00


//--------------------- .nv.callgraph             --------------------------
	.section	.nv.callgraph,"",@"SHT_CUDA_CALLGRAPH"
	.align	4
	.sectionentsize	8
	.align		4
        /*0000*/ 	.word	0x00000000
	.align		4
        /*0004*/ 	.word	0xffffffff
	.align		4
        /*0008*/ 	.word	0x00000000
	.align		4
        /*000c*/ 	.word	0xfffffffe
	.align		4
        /*0010*/ 	.word	0x00000000
	.align		4
        /*0014*/ 	.word	0xfffffffd
	.align		4
        /*0018*/ 	.word	0x00000000
	.align		4
        /*001c*/ 	.word	0xfffffffc


//--------------------- .nv.constant4             --------------------------
	.section	.nv.constant4,"a",@progbits
	.align	8
	.align		8
.nv.constant4:
        /*0000*/ 	.dword	_$_str


//--------------------- .text.attn_fwd            --------------------------
	.section	.text.attn_fwd,"ax",@progbits
	.align	128
        .global         attn_fwd
        .type           attn_fwd,@function
        .size           attn_fwd,(.L_x_27 - attn_fwd)
        .other          attn_fwd,@"STO_CUDA_ENTRY STV_DEFAULT"
attn_fwd:
.text.attn_fwd:
[----:B------:R-:W0:Y:S01]  /*0000*/  LDC R1, c[0x0][0x37c] ;  /* 0x0000df00ff017b82 */ /* 0x000e220000000800 */
[----:B------:R-:W1:Y:S01]  /*0010*/  S2R R0, SR_TID.X ;  /* 0x0000000000007919 */ /* 0x000e620000002100 */
[----:B0-----:R-:W-:Y:S01]  /*0020*/  VIADD R1, R1, 0xffffef28 ;  /* 0xffffef2801017836 */ /* 0x001fe20000000000 */
[----:B-1----:R-:W-:-:S13]  /*0030*/  ISETP.GE.U32.AND P0, PT, R0, 0x20, PT ;  /* 0x000000200000780c */ /* 0x002fda0003f06070 */
[----:B------:R-:W-:Y:S05]  /*0040*/  @P0 BRA `(.L_x_0) ;  /* 0x0000000000b80947 */ /* 0x000fea0003800000 */
[----:B------:R-:W0:Y:S01]  /*0050*/  S2UR UR6, SR_CgaCtaId ;  /* 0x00000000000679c3 */ /* 0x000e220000008800 */
[----:B------:R-:W-:Y:S01]  /*0060*/  NOP ;  /* 0x0000000000007918 */ /* 0x000fe20000000000 */
[----:B------:R-:W-:Y:S02]  /*0070*/  UMOV UR4, 0x40 ;  /* 0x0000004000047882 */ /* 0x000fe40000000000 */
[----:B0-----:R-:W-:-:S09]  /*0080*/  ULEA UR4, UR6, UR4, 0x18 ;  /* 0x0000000406047291 */ /* 0x001fd2000f8ec0ff */
[----:B------:R-:W0:Y:S01]  /*0090*/  LDS.U8 R0, [UR4] ;  /* 0x00000004ff007984 */ /* 0x000e220008000000 */
[----:B------:R-:W-:Y:S02]  /*00a0*/  UMOV UR4, 0x400 ;  /* 0x0000040000047882 */ /* 0x000fe40000000000 */
[----:B------:R-:W-:Y:S01]  /*00b0*/  ULEA UR4, UR6, UR4, 0x18 ;  /* 0x0000000406047291 */ /* 0x000fe2000f8ec0ff */
[----:B0-----:R-:W-:-:S13]  /*00c0*/  ISETP.NE.AND P1, PT, R0, RZ, PT ;  /* 0x000000ff0000720c */ /* 0x001fda0003f25270 */
[----:B------:R-:W-:Y:S05]  /*00d0*/  @P1 BRA `(.L_x_1) ;  /* 0x00000000007c1947 */ /* 0x000fea0003800000 */
[----:B------:R-:W-:-:S13]  /*00e0*/  ELECT P1, URZ, PT ;  /* 0x0000000000ff782f */ /* 0x000fda0003820000 */
[----:B------:R-:W-:Y:S05]  /*00f0*/  @!P1 BRA `(.L_x_2) ;  /* 0x0000000000849947 */ /* 0x000fea0003800000 */
[----:B------:R-:W-:Y:S01]  /*0100*/  UMOV UR5, 0x8 ;  /* 0x0000000800057882 */ /* 0x000fe20000000000 */
[----:B------:R-:W-:Y:S02]  /*0110*/  IMAD.MOV.U32 R4, RZ, RZ, 0x1 ;  /* 0x00000001ff047424 */ /* 0x000fe400078e00ff */
[----:B------:R-:W-:Y:S02]  /*0120*/  IMAD.MOV.U32 R5, RZ, RZ, 0xff ;  /* 0x000000ffff057424 */ /* 0x000fe400078e00ff */
[----:B------:R-:W-:Y:S04]  /*0130*/  DEPBAR.LE SB0, 0x36 ;  /* 0x00008d800000791a */ /* 0x000fe80000000000 */
[----:B------:R-:W0:Y:S02]  /*0140*/  UTCATOMSWS.FIND_AND_SET.ALIGN UP0, UR5, UR5 ;  /* 0x00000005000575e3 */ /* 0x000e240008000800 */
[----:B0-----:R-:W-:-:S04]  /*0150*/  PLOP3.LUT P1, PT, PT, PT, UP0, 0x80, 0x8 ;  /* 0x000000000008781c */ /* 0x001fc80003f2f008 */
[----:B------:R-:W-:-:S04]  /*0160*/  SEL R0, RZ, 0xffffffff, !P1 ;  /* 0xffffffffff007807 */ /* 0x000fc80004800000 */
[----:B------:R-:W-:Y:S01]  /*0170*/  ISETP.NE.AND P1, PT, R0, RZ, PT ;  /* 0x000000ff0000720c */ /* 0x000fe20003f25270 */
[----:B------:R-:W-:-:S12]  /*0180*/  IMAD.U32 R0, RZ, RZ, UR5 ;  /* 0x00000005ff007e24 */ /* 0x000fd8000f8e00ff */
[----:B------:R-:W-:Y:S05]  /*0190*/  @P1 BRA `(.L_x_3) ;  /* 0x0000000000241947 */ /* 0x000fea0003800000 */
.L_x_4:
[----:B------:R-:W-:Y:S05]  /*01a0*/  NANOSLEEP 0x64 ;  /* 0x000000640000795d */ /* 0x000fea0003800000 */
[----:B------:R-:W-:-:S05]  /*01b0*/  UMOV UR5, 0x8 ;  /* 0x0000000800057882 */ /* 0x000fca0000000000 */
[----:B------:R-:W-:Y:S04]  /*01c0*/  DEPBAR.LE SB0, 0x36 ;  /* 0x00008d800000791a */ /* 0x000fe80000000000 */
[----:B------:R-:W0:Y:S02]  /*01d0*/  UTCATOMSWS.FIND_AND_SET.ALIGN UP0, UR5, UR5 ;  /* 0x00000005000575e3 */ /* 0x000e240008000800 */
[----:B0-----:R-:W-:-:S04]  /*01e0*/  PLOP3.LUT P1, PT, PT, PT, UP0, 0x80, 0x8 ;  /* 0x000000000008781c */ /* 0x001fc80003f2f008 */
[----:B------:R-:W-:-:S04]  /*01f0*/  SEL R0, RZ, 0xffffffff, !P1 ;  /* 0xffffffffff007807 */ /* 0x000fc80004800000 */
[----:B------:R-:W-:Y:S01]  /*0200*/  ISETP.NE.AND P1, PT, R0, RZ, PT ;  /* 0x000000ff0000720c */ /* 0x000fe20003f25270 */
[----:B------:R-:W-:-:S12]  /*0210*/  IMAD.U32 R0, RZ, RZ, UR5 ;  /* 0x00000005ff007e24 */ /* 0x000fd8000f8e00ff */
[----:B------:R-:W-:Y:S05]  /*0220*/  @!P1 BRA `(.L_x_4) ;  /* 0xfffffffc00dc9947 */ /* 0x000fea000383ffff */
.L_x_3:
[C---:B------:R-:W-:Y:S01]  /*0230*/  VIADD R3, R0.reuse, 0x10 ;  /* 0x0000001000037836 */ /* 0x040fe20000000000 */
[----:B------:R-:W-:Y:S01]  /*0240*/  UMOV UR5, 0x50 ;  /* 0x0000005000057882 */ /* 0x000fe20000000000 */
[----:B------:R-:W-:Y:S01]  /*0250*/  SHF.L.U32 R2, R5, R0, RZ ;  /* 0x0000000005027219 */ /* 0x000fe200000006ff */
[----:B------:R-:W-:Y:S01]  /*0260*/  ULEA UR5, UR6, UR5, 0x18 ;  /* 0x0000000506057291 */ /* 0x000fe2000f8ec0ff */
[----:B------:R-:W-:Y:S01]  /*0270*/  IMAD.SHL.U32 R0, R0, 0x20, RZ ;  /* 0x0000002000007824 */ /* 0x000fe200078e00ff */
[----:B------:R-:W-:-:S04]  /*0280*/  SHF.L.U32 R3, R4, R3, RZ ;  /* 0x0000000304037219 */ /* 0x000fc800000006ff */
[----:B------:R-:W-:-:S05]  /*0290*/  LOP3.LUT R2, R3, R2, RZ, 0xfc, !PT ;  /* 0x0000000203027212 */ /* 0x000fca00078efcff */
[----:B------:R0:W-:Y:S04]  /*02a0*/  ATOMS.OR RZ, [UR5], R2 ;  /* 0x00000002ffff798c */ /* 0x0001e8000b000005 */
[----:B------:R0:W-:Y:S01]  /*02b0*/  STS [UR4], R0 ;  /* 0x00000000ff007988 */ /* 0x0001e20008000804 */
[----:B------:R-:W-:Y:S05]  /*02c0*/  BRA `(.L_x_2) ;  /* 0x0000000000107947 */ /* 0x000fea0003800000 */
.L_x_1:
[----:B------:R-:W-:Y:S01]  /*02d0*/  IMAD.MOV.U32 R0, RZ, RZ, -0x1 ;  /* 0xffffffffff007424 */ /* 0x000fe200078e00ff */
[----:B------:R-:W-:-:S04]  /*02e0*/  MOV R2, 0x310 ;  /* 0x0000031000027802 */ /* 0x000fc80000000f00 */
[----:B------:R0:W-:Y:S03]  /*02f0*/  STS [UR4], R0 ;  /* 0x00000000ff007988 */ /* 0x0001e60008000804 */
[----:B0-----:R-:W-:Y:S05]  /*0300*/  CALL.REL.NOINC `($__internal_1_$__cuda_sm10x_tcgen05_guardrail_trap_phase_invalid_during_alloc) ;  /* 0x000002ac00d07944 */ /* 0x001fea0003c00000 */
.L_x_2:
[----:B------:R-:W-:Y:S05]  /*0310*/  WARPSYNC.ALL ;  /* 0x0000000000007948 */ /* 0x000fea0003800000 */
[----:B------:R-:W-:Y:S01]  /*0320*/  NOP ;  /* 0x0000000000007918 */ /* 0x000fe20000000000 */
.L_x_0:
[----:B------:R-:W1:Y:S01]  /*0330*/  S2R R164, SR_TID.X ;  /* 0x0000000000a47919 */ /* 0x000e620000002100 */
[----:B------:R-:W2:Y:S01]  /*0340*/  S2UR UR8, SR_CTAID.Y ;  /* 0x00000000000879c3 */ /* 0x000ea20000002600 */
[----:B------:R-:W2:Y:S01]  /*0350*/  LDCU.64 UR4, c[0x0][0x3b0] ;  /* 0x00007600ff0477ac */ /* 0x000ea20008000a00 */
[----:B------:R-:W3:Y:S01]  /*0360*/  S2R R3, SR_CTAID.X ;  /* 0x0000000000037919 */ /* 0x000ee20000002500 */
[----:B------:R-:W-:Y:S01]  /*0370*/  UMOV UR7, 0x400 ;  /* 0x0000040000077882 */ /* 0x000fe20000000000 */
[----:B------:R-:W4:Y:S04]  /*0380*/  LDCU.64 UR20, c[0x0][0x358] ;  /* 0x00006b00ff1477ac */ /* 0x000f280008000a00 */
[----:B------:R-:W5:Y:S08]  /*0390*/  S2UR UR6, SR_CgaCtaId ;  /* 0x00000000000679c3 */ /* 0x000f700000008800 */
[----:B------:R-:W0:Y:S08]  /*03a0*/  LDC.64 R96, c[0x0][0x380] ;  /* 0x0000e000ff607b82 */ /* 0x000e300000000a00 */
[----:B------:R-:W4:Y:S01]  /*03b0*/  LDC R78, c[0x0][0x3b8] ;  /* 0x0000ee00ff4e7b82 */ /* 0x000f220000000800 */
[----:B--2---:R-:W-:Y:S01]  /*03c0*/  UIMAD UR4, UR8, UR4, URZ ;  /* 0x00000004080472a4 */ /* 0x004fe2000f8e02ff */
[----:B01----:R-:W-:Y:S01]  /*03d0*/  LOP3.LUT R0, R164, 0x3f, RZ, 0xc0, !PT ;  /* 0x0000003fa4007812 */ /* 0x003fe200078ec0ff */
[----:B-----5:R-:W-:-:S05]  /*03e0*/  ULEA UR7, UR6, UR7, 0x18 ;  /* 0x0000000706077291 */ /* 0x020fca000f8ec0ff */
[----:B------:R-:W-:Y:S01]  /*03f0*/  BAR.SYNC.DEFER_BLOCKING 0x0 ;  /* 0x0000000000007b1d */ /* 0x000fe20000010000 */
[----:B------:R-:W-:Y:S01]  /*0400*/  SHF.R.U32.HI R5, RZ, 0x6, R164 ;  /* 0x00000006ff057819 */ /* 0x000fe200000116a4 */
[----:B---3--:R-:W-:Y:S01]  /*0410*/  IMAD R2, R3, 0x40, R0 ;  /* 0x0000004003027824 */ /* 0x008fe200078e0200 */
[----:B------:R-:W-:Y:S02]  /*0420*/  LEA.HI R7, R164, 0xfe, RZ, 0x1a ;  /* 0x000000fea4077811 */ /* 0x000fe400078fd0ff */
[----:B------:R-:W-:Y:S01]  /*0430*/  SGXT.U32 R5, R5, 0x1 ;  /* 0x000000010505781a */ /* 0x000fe20000000000 */
[----:B------:R-:W-:Y:S01]  /*0440*/  IMAD R3, R2, UR5, RZ ;  /* 0x0000000502037c24 */ /* 0x000fe2000f8e02ff */
[----:B------:R-:W-:Y:S01]  /*0450*/  USHF.R.S32.HI UR5, URZ, 0x1f, UR4 ;  /* 0x0000001fff057899 */ /* 0x000fe20008011404 */
[----:B------:R0:W-:Y:S03]  /*0460*/  STL [R1+0xfd4], R2 ;  /* 0x000fd40201007387 */ /* 0x0001e60000100800 */
[----:B------:R-:W-:-:S02]  /*0470*/  IADD3 R96, P1, P2, R3, UR4, R96 ;  /* 0x0000000403607c10 */ /* 0x000fc4000fa3e060 */
[----:B------:R-:W-:Y:S01]  /*0480*/  SHF.R.S32.HI R0, RZ, 0x1f, R3 ;  /* 0x0000001fff007819 */ /* 0x000fe20000011403 */
[-C--:B----4-:R-:W-:Y:S02]  /*0490*/  IMAD R7, R7, R78.reuse, RZ ;  /* 0x0000004e07077224 */ /* 0x090fe400078e02ff */
[----:B------:R-:W-:Y:S01]  /*04a0*/  IMAD R11, R5, R78, RZ ;  /* 0x0000004e050b7224 */ /* 0x000fe200078e02ff */
[----:B------:R-:W-:Y:S02]  /*04b0*/  IADD3.X R97, PT, PT, R0, UR5, R97, P1, P2 ;  /* 0x0000000500617c10 */ /* 0x000fe40008fe4461 */
[-C--:B------:R-:W-:Y:S02]  /*04c0*/  IADD3 R8, P2, PT, R7, R96.reuse, RZ ;  /* 0x0000006007087210 */ /* 0x080fe40007f5e0ff */
[----:B0-----:R-:W-:Y:S01]  /*04d0*/  IADD3 R2, P1, PT, R11, R96, RZ ;  /* 0x000000600b027210 */ /* 0x001fe20007f3e0ff */
[----:B------:R-:W0:Y:S01]  /*04e0*/  LDS R55, [UR7] ;  /* 0x00000007ff377984 */ /* 0x000e220008000800 */
[----:B------:R-:W-:-:S02]  /*04f0*/  LEA.HI R5, R164, 0xe, RZ, 0x1a ;  /* 0x0000000ea4057811 */ /* 0x000fc400078fd0ff */
[-C--:B------:R-:W-:Y:S02]  /*0500*/  LEA.HI.X.SX32 R9, R7, R97.reuse, 0x1, P2 ;  /* 0x0000006107097211 */ /* 0x080fe400010f0eff */
[----:B------:R-:W-:Y:S01]  /*0510*/  LEA.HI.X.SX32 R3, R11, R97, 0x1, P1 ;  /* 0x000000610b037211 */ /* 0x000fe200008f0eff */
[----:B------:R-:W-:Y:S06]  /*0520*/  BAR.SYNC.DEFER_BLOCKING 0x0 ;  /* 0x0000000000007b1d */ /* 0x000fec0000010000 */
[----:B------:R-:W-:Y:S05]  /*0530*/  @P0 BRA `(.L_x_5) ;  /* 0x0000000000180947 */ /* 0x000fea0003800000 */
[----:B------:R-:W-:Y:S01]  /*0540*/  ELECT P1, URZ, PT ;  /* 0x0000000000ff782f */ /* 0x000fe20003820000 */
[----:B------:R-:W-:Y:S01]  /*0550*/  IMAD.MOV.U32 R0, RZ, RZ, 0x1 ;  /* 0x00000001ff007424 */ /* 0x000fe200078e00ff */
[----:B------:R-:W-:Y:S01]  /*0560*/  UMOV UR4, 0x40 ;  /* 0x0000004000047882 */ /* 0x000fe20000000000 */
[----:B------:R-:W-:Y:S01]  /*0570*/  UVIRTCOUNT.DEALLOC.SMPOOL 0x80 ;  /* 0x000000800000784c */ /* 0x000fe20000000000 */
[----:B------:R-:W-:-:S09]  /*0580*/  ULEA UR4, UR6, UR4, 0x18 ;  /* 0x0000000406047291 */ /* 0x000fd2000f8ec0ff */
[----:B------:R1:W-:Y:S03]  /*0590*/  @P1 STS.U8 [UR4], R0 ;  /* 0x00000000ff001988 */ /* 0x0003e60008000004 */
.L_x_5:
[----:B------:R-:W-:Y:S01]  /*05a0*/  LEA.HI R7, R164, 0x1e, RZ, 0x1a ;  /* 0x0000001ea4077811 */ /* 0x000fe200078fd0ff */
[----:B------:R-:W-:Y:S01]  /*05b0*/  IMAD R15, R78, 0x2, R11 ;  /* 0x000000024e0f7824 */ /* 0x000fe200078e020b */
[C---:B------:R-:W-:Y:S01]  /*05c0*/  LEA.HI R13, R164.reuse, 0x3e, RZ, 0x1a ;  /* 0x0000003ea40d7811 */ /* 0x040fe200078fd0ff */
[-C--:B------:R-:W-:Y:S01]  /*05d0*/  IMAD R10, R5, R78.reuse, RZ ;  /* 0x0000004e050a7224 */ /* 0x080fe200078e02ff */
[----:B-1----:R1:W2:Y:S01]  /*05e0*/  LDG.E.U8 R0, desc[UR20][R8.64] ;  /* 0x0000001408007981 */ /* 0x0022a2000c1e1100 */
[----:B------:R-:W-:Y:S01]  /*05f0*/  IMAD R12, R7, R78, RZ ;  /* 0x0000004e070c7224 */ /* 0x000fe200078e02ff */
[----:B------:R-:W-:Y:S01]  /*0600*/  IADD3 R4, P1, PT, R15, R96, RZ ;  /* 0x000000600f047210 */ /* 0x000fe20007f3e0ff */
[----:B------:R-:W-:Y:S01]  /*0610*/  IMAD R13, R13, R78, RZ ;  /* 0x0000004e0d0d7224 */ /* 0x000fe200078e02ff */
[----:B------:R3:W4:Y:S01]  /*0620*/  LDG.E.U8 R57, desc[UR20][R2.64] ;  /* 0x0000001402397981 */ /* 0x000722000c1e1100 */
[----:B------:R-:W-:Y:S01]  /*0630*/  LEA.HI R11, R164, 0x2e, RZ, 0x1a ;  /* 0x0000002ea40b7811 */ /* 0x000fe200078fd0ff */
[----:B------:R-:W0:Y:S01]  /*0640*/  LDCU UR10, c[0x0][0x3c8] ;  /* 0x00007900ff0a77ac */ /* 0x000e220008000800 */
[----:B------:R-:W-:-:S02]  /*0650*/  LEA.HI.X.SX32 R5, R15, R97, 0x1, P1 ;  /* 0x000000610f057211 */ /* 0x000fc400008f0eff */
[----:B------:R-:W-:Y:S01]  /*0660*/  IADD3 R6, P2, PT, R10, R96, RZ ;  /* 0x000000600a067210 */ /* 0x000fe20007f5e0ff */
[----:B------:R-:W-:Y:S01]  /*0670*/  IMAD R11, R11, R78, RZ ;  /* 0x0000004e0b0b7224 */ /* 0x000fe200078e02ff */
[-C--:B-1----:R-:W-:Y:S01]  /*0680*/  IADD3 R8, P1, PT, R12, R96.reuse, RZ ;  /* 0x000000600c087210 */ /* 0x082fe20007f3e0ff */
[----:B------:R-:W-:Y:S01]  /*0690*/  IMAD R15, R78, 0x2, R15 ;  /* 0x000000024e0f7824 */ /* 0x000fe200078e020f */
[-C--:B------:R-:W-:Y:S01]  /*06a0*/  LEA.HI.X.SX32 R7, R10, R97.reuse, 0x1, P2 ;  /* 0x000000610a077211 */ /* 0x080fe200010f0eff */
[----:B------:R1:W2:Y:S01]  /*06b0*/  LDG.E.U8 R54, desc[UR20][R4.64] ;  /* 0x0000001404367981 */ /* 0x0002a2000c1e1100 */
[-C--:B------:R-:W-:Y:S01]  /*06c0*/  LEA.HI.X.SX32 R9, R12, R97.reuse, 0x1, P1 ;  /* 0x000000610c097211 */ /* 0x080fe200008f0eff */
[----:B------:R-:W0:Y:S01]  /*06d0*/  LDCU UR40, c[0x0][0x3f0] ;  /* 0x00007e00ff2877ac */ /* 0x000e220008000800 */
[-C--:B------:R-:W-:Y:S01]  /*06e0*/  IADD3 R12, P1, PT, R13, R96.reuse, RZ ;  /* 0x000000600d0c7210 */ /* 0x080fe20007f3e0ff */
[----:B---3--:R-:W-:Y:S01]  /*06f0*/  IMAD R3, R78, 0x2, R15 ;  /* 0x000000024e037824 */ /* 0x008fe200078e020f */
[----:B------:R-:W-:Y:S01]  /*0700*/  IADD3 R10, P2, PT, R11, R96, RZ ;  /* 0x000000600b0a7210 */ /* 0x000fe20007f5e0ff */
[----:B------:R3:W2:Y:S01]  /*0710*/  LDG.E.U8 R127, desc[UR20][R6.64] ;  /* 0x00000014067f7981 */ /* 0x0006a2000c1e1100 */
[----:B------:R-:W-:-:S02]  /*0720*/  LEA.HI.X.SX32 R13, R13, R97, 0x1, P1 ;  /* 0x000000610d0d7211 */ /* 0x000fc400008f0eff */
[----:B------:R-:W-:Y:S01]  /*0730*/  LEA.HI R145, R164, 0x7e, RZ, 0x1a ;  /* 0x0000007ea4917811 */ /* 0x000fe200078fd0ff */
[----:B------:R0:W2:Y:S01]  /*0740*/  LDG.E.U8 R119, desc[UR20][R8.64] ;  /* 0x0000001408777981 */ /* 0x0000a2000c1e1100 */
[-C--:B------:R-:W-:Y:S01]  /*0750*/  IADD3 R30, P1, PT, R15, R96.reuse, RZ ;  /* 0x000000600f1e7210 */ /* 0x080fe20007f3e0ff */
[----:B-1----:R-:W-:Y:S01]  /*0760*/  IMAD R5, R78, 0x2, R3 ;  /* 0x000000024e057824 */ /* 0x002fe200078e0203 */
[-C--:B------:R-:W-:Y:S01]  /*0770*/  LEA.HI.X.SX32 R11, R11, R97.reuse, 0x1, P2 ;  /* 0x000000610b0b7211 */ /* 0x080fe200010f0eff */
[----:B------:R-:W2:Y:S01]  /*0780*/  LDG.E.U8 R111, desc[UR20][R12.64] ;  /* 0x000000140c6f7981 */ /* 0x000ea2000c1e1100 */
[----:B------:R-:W-:Y:S02]  /*0790*/  LEA.HI.X.SX32 R31, R15, R97, 0x1, P1 ;  /* 0x000000610f1f7211 */ /* 0x000fe400008f0eff */
[----:B------:R-:W-:Y:S01]  /*07a0*/  LEA.HI R147, R164, 0x8e, RZ, 0x1a ;  /* 0x0000008ea4937811 */ /* 0x000fe200078fd0ff */
[----:B---3--:R-:W-:Y:S01]  /*07b0*/  IMAD R7, R78, 0x2, R5 ;  /* 0x000000024e077824 */ /* 0x008fe200078e0205 */
[----:B------:R-:W-:Y:S01]  /*07c0*/  IADD3 R2, P1, PT, R3, R96, RZ ;  /* 0x0000006003027210 */ /* 0x000fe20007f3e0ff */
[----:B------:R1:W3:Y:S01]  /*07d0*/  LDG.E.U8 R117, desc[UR20][R10.64] ;  /* 0x000000140a757981 */ /* 0x0002e2000c1e1100 */
[----:B------:R-:W-:-:S02]  /*07e0*/  LEA.HI R149, R164, 0x9e, RZ, 0x1a ;  /* 0x0000009ea4957811 */ /* 0x000fc400078fd0ff */
[----:B------:R-:W-:Y:S01]  /*07f0*/  LEA.HI R151, R164, 0xbe, RZ, 0x1a ;  /* 0x000000bea4977811 */ /* 0x000fe200078fd0ff */
[----:B------:R-:W2:Y:S01]  /*0800*/  LDG.E.U8 R30, desc[UR20][R30.64] ;  /* 0x000000141e1e7981 */ /* 0x000ea2000c1e1100 */
[-C--:B------:R-:W-:Y:S01]  /*0810*/  LEA.HI.X.SX32 R3, R3, R97.reuse, 0x1, P1 ;  /* 0x0000006103037211 */ /* 0x080fe200008f0eff */
[----:B0-----:R-:W-:Y:S01]  /*0820*/  IMAD R9, R78, 0x2, R7 ;  /* 0x000000024e097824 */ /* 0x001fe200078e0207 */
[CC--:B------:R-:W-:Y:S01]  /*0830*/  IADD3 R4, P1, PT, R5.reuse, R96.reuse, RZ ;  /* 0x0000006005047210 */ /* 0x0c0fe20007f3e0ff */
[----:B------:R-:W-:Y:S01]  /*0840*/  UMOV UR4, 0x1 ;  /* 0x0000000100047882 */ /* 0x000fe20000000000 */
[----:B------:R-:W-:Y:S01]  /*0850*/  LOP3.LUT R148, R164, 0x7f, RZ, 0xc0, !PT ;  /* 0x0000007fa4947812 */ /* 0x000fe200078ec0ff */
[C---:B-1----:R-:W-:Y:S01]  /*0860*/  IMAD R11, R78.reuse, 0x4, R9 ;  /* 0x000000044e0b7824 */ /* 0x042fe200078e0209 */
[-C--:B------:R-:W-:Y:S01]  /*0870*/  LEA.HI.X.SX32 R5, R5, R97.reuse, 0x1, P1 ;  /* 0x0000006105057211 */ /* 0x080fe200008f0eff */
[----:B------:R0:W2:Y:S01]  /*0880*/  LDG.E.U8 R129, desc[UR20][R2.64] ;  /* 0x0000001402817981 */ /* 0x0000a2000c1e1100 */
[-C--:B------:R-:W-:Y:S01]  /*0890*/  IADD3 R6, P1, PT, R7, R96.reuse, RZ ;  /* 0x0000006007067210 */ /* 0x080fe20007f3e0ff */
[C---:B------:R-:W-:Y:S01]  /*08a0*/  IMAD R13, R78.reuse, 0x2, R11 ;  /* 0x000000024e0d7824 */ /* 0x040fe200078e020b */
[----:B------:R-:W-:Y:S01]  /*08b0*/  R2UR UR8, R55 ;  /* 0x00000000370872ca */ /* 0x000fe200000e0000 */
[----:B------:R1:W2:Y:S01]  /*08c0*/  LDG.E.U8 R67, desc[UR20][R4.64] ;  /* 0x0000001404437981 */ /* 0x0002a2000c1e1100 */
[----:B------:R-:W-:Y:S01]  /*08d0*/  LEA.HI.X.SX32 R7, R7, R97, 0x1, P1 ;  /* 0x0000006107077211 */ /* 0x000fe200008f0eff */
[----:B------:R-:W2:Y:S01]  /*08e0*/  S2UR UR76, SR_CTAID.Y ;  /* 0x00000000004c79c3 */ /* 0x000ea20000002600 */
[----:B------:R-:W-:Y:S01]  /*08f0*/  IADD3 R8, P1, PT, R9, R96, RZ ;  /* 0x0000006009087210 */ /* 0x000fe20007f3e0ff */
[----:B------:R-:W2:Y:S01]  /*0900*/  LDCU UR35, c[0x0][0x3c4] ;  /* 0x00007880ff2377ac */ /* 0x000ea20008000800 */
[----:B0-----:R-:W-:-:S02]  /*0910*/  IMAD R3, R78, 0x2, R13 ;  /* 0x000000024e037824 */ /* 0x001fc400078e020d */
[-C--:B------:R-:W-:Y:S01]  /*0920*/  LEA.HI.X.SX32 R9, R9, R97.reuse, 0x1, P1 ;  /* 0x0000006109097211 */ /* 0x080fe200008f0eff */
[----:B------:R0:W2:Y:S01]  /*0930*/  LDG.E.U8 R53, desc[UR20][R6.64] ;  /* 0x0000001406357981 */ /* 0x0000a2000c1e1100 */
[-C--:B------:R-:W-:Y:S01]  /*0940*/  IADD3 R12, P1, PT, R13, R96.reuse, RZ ;  /* 0x000000600d0c7210 */ /* 0x080fe20007f3e0ff */
[C---:B-1----:R-:W-:Y:S01]  /*0950*/  IMAD R5, R78.reuse, 0x2, R3 ;  /* 0x000000024e057824 */ /* 0x042fe200078e0203 */
[-C--:B------:R-:W-:Y:S01]  /*0960*/  IADD3 R10, P2, PT, R11, R96.reuse, RZ ;  /* 0x000000600b0a7210 */ /* 0x080fe20007f5e0ff */
[----:B------:R1:W2:Y:S01]  /*0970*/  LDG.E.U8 R29, desc[UR20][R8.64] ;  /* 0x00000014081d7981 */ /* 0x0002a2000c1e1100 */
[-C--:B------:R-:W-:Y:S01]  /*0980*/  LEA.HI.X.SX32 R13, R13, R97.reuse, 0x1, P1 ;  /* 0x000000610d0d7211 */ /* 0x080fe200008f0eff */
[C---:B------:R-:W-:Y:S01]  /*0990*/  IMAD R15, R78.reuse, 0x2, R5 ;  /* 0x000000024e0f7824 */ /* 0x040fe200078e0205 */
[CC--:B------:R-:W-:Y:S01]  /*09a0*/  IADD3 R2, P1, PT, R3.reuse, R96.reuse, RZ ;  /* 0x0000006003027210 */ /* 0x0c0fe20007f3e0ff */
[----:B------:R-:W2:Y:S02]  /*09b0*/  LDCU UR32, c[0x0][0x3c4] ;  /* 0x00007880ff2077ac */ /* 0x000ea40008000800 */
[C---:B0-----:R-:W-:Y:S01]  /*09c0*/  IMAD R7, R78.reuse, 0x2, R15 ;  /* 0x000000024e077824 */ /* 0x041fe200078e020f */
[-C--:B------:R-:W-:Y:S01]  /*09d0*/  LEA.HI.X.SX32 R3, R3, R97.reuse, 0x1, P1 ;  /* 0x0000006103037211 */ /* 0x080fe200008f0eff */
[----:B------:R-:W2:Y:S01]  /*09e0*/  LDG.E.U8 R52, desc[UR20][R12.64] ;  /* 0x000000140c347981 */ /* 0x000ea2000c1e1100 */
[-C--:B------:R-:W-:Y:S01]  /*09f0*/  IADD3 R124, P1, PT, R5, R96.reuse, RZ ;  /* 0x00000060057c7210 */ /* 0x080fe20007f3e0ff */
[C---:B-1----:R-:W-:Y:S01]  /*0a00*/  IMAD R9, R78.reuse, 0x2, R7 ;  /* 0x000000024e097824 */ /* 0x042fe200078e0207 */
[-C--:B------:R-:W-:Y:S01]  /*0a10*/  LEA.HI.X.SX32 R11, R11, R97.reuse, 0x1, P2 ;  /* 0x000000610b0b7211 */ /* 0x080fe200010f0eff */
[----:B------:R-:W2:Y:S01]  /*0a20*/  LDG.E.U8 R28, desc[UR20][R2.64] ;  /* 0x00000014021c7981 */ /* 0x000ea2000c1e1100 */
[-C--:B------:R-:W-:Y:S01]  /*0a30*/  LEA.HI.X.SX32 R125, R5, R97.reuse, 0x1, P1 ;  /* 0x00000061057d7211 */ /* 0x080fe200008f0eff */
[----:B------:R-:W0:Y:S01]  /*0a40*/  LDCU UR29, c[0x0][0x3c4] ;  /* 0x00007880ff1d77ac */ /* 0x000e220008000800 */
[CC--:B------:R-:W-:Y:S01]  /*0a50*/  IADD3 R4, P1, PT, R7.reuse, R96.reuse, RZ ;  /* 0x0000006007047210 */ /* 0x0c0fe20007f3e0ff */
[----:B------:R1:W2:Y:S01]  /*0a60*/  LDG.E.U8 R59, desc[UR20][R10.64] ;  /* 0x000000140a3b7981 */ /* 0x0002a2000c1e1100 */
[----:B------:R-:W0:Y:S02]  /*0a70*/  LDCU UR27, c[0x0][0x3c4] ;  /* 0x00007880ff1b77ac */ /* 0x000e240008000800 */
[-C--:B------:R-:W-:Y:S01]  /*0a80*/  LEA.HI.X.SX32 R5, R7, R97.reuse, 0x1, P1 ;  /* 0x0000006107057211 */ /* 0x080fe200008f0eff */
[----:B------:R-:W2:Y:S01]  /*0a90*/  LDG.E.U8 R124, desc[UR20][R124.64] ;  /* 0x000000147c7c7981 */ /* 0x000ea2000c1e1100 */
[CC--:B------:R-:W-:Y:S01]  /*0aa0*/  IADD3 R6, P1, PT, R9.reuse, R96.reuse, RZ ;  /* 0x0000006009067210 */ /* 0x0c0fe20007f3e0ff */
[----:B------:R-:W0:Y:S02]  /*0ab0*/  LDCU UR51, c[0x0][0x3c4] ;  /* 0x00007880ff3377ac */ /* 0x000e240008000800 */
[----:B------:R0:W2:Y:S01]  /*0ac0*/  LDG.E.U8 R51, desc[UR20][R4.64] ;  /* 0x0000001404337981 */ /* 0x0000a2000c1e1100 */
[C---:B-1----:R-:W-:Y:S01]  /*0ad0*/  IMAD R11, R78.reuse, 0x4, R9 ;  /* 0x000000044e0b7824 */ /* 0x042fe200078e0209 */
[-C--:B------:R-:W-:Y:S01]  /*0ae0*/  LEA.HI.X.SX32 R7, R9, R97.reuse, 0x1, P1 ;  /* 0x0000006109077211 */ /* 0x080fe200008f0eff */
[----:B------:R-:W1:Y:S02]  /*0af0*/  LDCU UR48, c[0x0][0x3c4] ;  /* 0x00007880ff3077ac */ /* 0x000e640008000800 */
[C---:B------:R-:W-:Y:S01]  /*0b00*/  IMAD R3, R78.reuse, 0x2, R11 ;  /* 0x000000024e037824 */ /* 0x040fe200078e020b */
[CC--:B------:R-:W-:Y:S01]  /*0b10*/  IADD3 R8, P1, PT, R11.reuse, R96.reuse, RZ ;  /* 0x000000600b087210 */ /* 0x0c0fe20007f3e0ff */
[----:B------:R0:W2:Y:S01]  /*0b20*/  LDG.E.U8 R27, desc[UR20][R6.64] ;  /* 0x00000014061b7981 */ /* 0x0000a2000c1e1100 */
[----:B------:R-:W1:Y:S02]  /*0b30*/  LDCU UR46, c[0x0][0x3c4] ;  /* 0x00007880ff2e77ac */ /* 0x000e640008000800 */
[-C--:B------:R-:W-:Y:S01]  /*0b40*/  LEA.HI.X.SX32 R9, R11, R97.reuse, 0x1, P1 ;  /* 0x000000610b097211 */ /* 0x080fe200008f0eff */
[C---:B------:R-:W-:Y:S01]  /*0b50*/  IMAD R11, R78.reuse, 0x2, R3 ;  /* 0x000000024e0b7824 */ /* 0x040fe200078e0203 */
[-C--:B------:R-:W-:Y:S01]  /*0b60*/  IADD3 R2, P1, PT, R3, R96.reuse, RZ ;  /* 0x0000006003027210 */ /* 0x080fe20007f3e0ff */
[----:B------:R-:W1:Y:S02]  /*0b70*/  LDCU UR50, c[0x0][0x3c4] ;  /* 0x00007880ff3277ac */ /* 0x000e640008000800 */
[C---:B------:R-:W-:Y:S01]  /*0b80*/  IMAD R13, R78.reuse, 0x2, R11 ;  /* 0x000000024e0d7824 */ /* 0x040fe200078e020b */
[-C--:B------:R-:W-:Y:S01]  /*0b90*/  IADD3 R60, P2, PT, R15, R96.reuse, RZ ;  /* 0x000000600f3c7210 */ /* 0x080fe20007f5e0ff */
[----:B------:R-:W1:Y:S02]  /*0ba0*/  LDCU UR45, c[0x0][0x3c4] ;  /* 0x00007880ff2d77ac */ /* 0x000e640008000800 */
[C---:B0-----:R-:W-:Y:S01]  /*0bb0*/  IMAD R5, R78.reuse, 0x2, R13 ;  /* 0x000000024e057824 */ /* 0x041fe200078e020d */
[-C--:B------:R-:W-:Y:S01]  /*0bc0*/  LEA.HI.X.SX32 R3, R3, R97.reuse, 0x1, P1 ;  /* 0x0000006103037211 */ /* 0x080fe200008f0eff */
[----:B------:R-:W0:Y:S01]  /*0bd0*/  LDCU UR47, c[0x0][0x3c4] ;  /* 0x00007880ff2f77ac */ /* 0x000e220008000800 */
[-C--:B------:R-:W-:Y:S01]  /*0be0*/  IADD3 R12, P1, PT, R13, R96.reuse, RZ ;  /* 0x000000600d0c7210 */ /* 0x080fe20007f3e0ff */
[C---:B------:R-:W-:Y:S01]  /*0bf0*/  IMAD R7, R78.reuse, 0x2, R5 ;  /* 0x000000024e077824 */ /* 0x040fe200078e0205 */
[-C--:B------:R-:W-:Y:S01]  /*0c00*/  LEA.HI.X.SX32 R61, R15, R97.reuse, 0x1, P2 ;  /* 0x000000610f3d7211 */ /* 0x080fe200010f0eff */
[----:B------:R-:W2:Y:S01]  /*0c10*/  LDG.E.U8 R50, desc[UR20][R2.64] ;  /* 0x0000001402327981 */ /* 0x000ea2000c1e1100 */
[-C--:B------:R-:W-:Y:S01]  /*0c20*/  IADD3 R10, P2, PT, R11, R96.reuse, RZ ;  /* 0x000000600b0a7210 */ /* 0x080fe20007f5e0ff */
[C---:B------:R-:W-:Y:S01]  /*0c30*/  IMAD R15, R78.reuse, 0x2, R7 ;  /* 0x000000024e0f7824 */ /* 0x040fe200078e0207 */
[-C--:B------:R-:W-:Y:S01]  /*0c40*/  LEA.HI.X.SX32 R13, R13, R97.reuse, 0x1, P1 ;  /* 0x000000610d0d7211 */ /* 0x080fe200008f0eff */
[----:B------:R-:W2:Y:S01]  /*0c50*/  LDG.E.U8 R60, desc[UR20][R60.64] ;  /* 0x000000143c3c7981 */ /* 0x000ea2000c1e1100 */
[-C--:B------:R-:W-:Y:S01]  /*0c60*/  IADD3 R62, P1, PT, R5, R96.reuse, RZ ;  /* 0x00000060053e7210 */ /* 0x080fe20007f3e0ff */
[----:B------:R-:W0:Y:S01]  /*0c70*/  LDCU UR61, c[0x0][0x3c4] ;  /* 0x00007880ff3d77ac */ /* 0x000e220008000800 */
[-C--:B------:R-:W-:Y:S01]  /*0c80*/  LEA.HI.X.SX32 R11, R11, R97.reuse, 0x1, P2 ;  /* 0x000000610b0b7211 */ /* 0x080fe200010f0eff */
[----:B------:R-:W2:Y:S01]  /*0c90*/  LDG.E.U8 R118, desc[UR20][R12.64] ;  /* 0x000000140c767981 */ /* 0x000ea2000c1e1100 */
[-C--:B------:R-:W-:Y:S01]  /*0ca0*/  LEA.HI.X.SX32 R63, R5, R97.reuse, 0x1, P1 ;  /* 0x00000061053f7211 */ /* 0x080fe200008f0eff */
[----:B------:R-:W0:Y:S01]  /*0cb0*/  LDCU UR53, c[0x0][0x3c4] ;  /* 0x00007880ff3577ac */ /* 0x000e220008000800 */
[CC--:B------:R-:W-:Y:S01]  /*0cc0*/  IADD3 R4, P1, PT, R7.reuse, R96.reuse, RZ ;  /* 0x0000006007047210 */ /* 0x0c0fe20007f3e0ff */
[----:B------:R-:W2:Y:S01]  /*0cd0*/  LDG.E.U8 R26, desc[UR20][R10.64] ;  /* 0x000000140a1a7981 */ /* 0x000ea2000c1e1100 */
[----:B------:R-:W-:Y:S01]  /*0ce0*/  PRMT R163, RZ, 0x7610, R163 ;  /* 0x00007610ffa37816 */ /* 0x000fe200000000a3 */
[----:B------:R-:W0:Y:S02]  /*0cf0*/  LDCU UR60, c[0x0][0x3c4] ;  /* 0x00007880ff3c77ac */ /* 0x000e240008000800 */
[----:B------:R1:W2:Y:S01]  /*0d00*/  LDG.E.U8 R61, desc[UR20][R8.64] ;  /* 0x00000014083d7981 */ /* 0x0002a2000c1e1100 */
[-C--:B------:R-:W-:Y:S01]  /*0d10*/  LEA.HI.X.SX32 R5, R7, R97.reuse, 0x1, P1 ;  /* 0x0000006107057211 */ /* 0x080fe200008f0eff */
[----:B------:R-:W0:Y:S01]  /*0d20*/  LDCU UR59, c[0x0][0x3c4] ;  /* 0x00007880ff3b77ac */ /* 0x000e220008000800 */
[-C--:B------:R-:W-:Y:S01]  /*0d30*/  IADD3 R6, P2, PT, R15, R96.reuse, RZ ;  /* 0x000000600f067210 */ /* 0x080fe20007f5e0ff */
[----:B------:R-:W2:Y:S01]  /*0d40*/  LDG.E.U8 R62, desc[UR20][R62.64] ;  /* 0x000000143e3e7981 */ /* 0x000ea2000c1e1100 */
[----:B------:R-:W-:Y:S01]  /*0d50*/  PRMT R158, RZ, 0x7610, R158 ;  /* 0x00007610ff9e7816 */ /* 0x000fe2000000009e */
[----:B------:R-:W0:Y:S01]  /*0d60*/  LDCU UR58, c[0x0][0x3c4] ;  /* 0x00007880ff3a77ac */ /* 0x000e220008000800 */
[C---:B-1----:R-:W-:Y:S01]  /*0d70*/  IMAD R9, R78.reuse, 0x4, R15 ;  /* 0x000000044e097824 */ /* 0x042fe200078e020f */
[----:B------:R-:W2:Y:S01]  /*0d80*/  LDG.E.U8 R49, desc[UR20][R4.64] ;  /* 0x0000001404317981 */ /* 0x000ea2000c1e1100 */
[----:B------:R-:W1:Y:S02]  /*0d90*/  LDCU UR52, c[0x0][0x3c4] ;  /* 0x00007880ff3477ac */ /* 0x000e640008000800 */
[C---:B------:R-:W-:Y:S01]  /*0da0*/  IMAD R11, R78.reuse, 0x2, R9 ;  /* 0x000000024e0b7824 */ /* 0x040fe200078e0209 */
[-C--:B------:R-:W-:Y:S01]  /*0db0*/  IADD3 R2, P1, PT, R9, R96.reuse, RZ ;  /* 0x0000006009027210 */ /* 0x080fe20007f3e0ff */
[----:B------:R-:W0:Y:S02]  /*0dc0*/  LDCU UR57, c[0x0][0x3c4] ;  /* 0x00007880ff3977ac */ /* 0x000e240008000800 */
[C---:B------:R-:W-:Y:S01]  /*0dd0*/  IMAD R13, R78.reuse, 0x2, R11 ;  /* 0x000000024e0d7824 */ /* 0x040fe200078e020b */
[-C--:B------:R-:W-:Y:S01]  /*0de0*/  LEA.HI.X.SX32 R7, R15, R97.reuse, 0x1, P2 ;  /* 0x000000610f077211 */ /* 0x080fe200010f0eff */
[----:B------:R-:W0:Y:S01]  /*0df0*/  LDCU UR56, c[0x0][0x3c4] ;  /* 0x00007880ff3877ac */ /* 0x000e220008000800 */
[-C--:B------:R-:W-:Y:S01]  /*0e00*/  LEA.HI.X.SX32 R3, R9, R97.reuse, 0x1, P1 ;  /* 0x0000006109037211 */ /* 0x080fe200008f0eff */
[C---:B------:R-:W-:Y:S01]  /*0e10*/  IMAD R15, R78.reuse, 0x2, R13 ;  /* 0x000000024e0f7824 */ /* 0x040fe200078e020d */
[CC--:B------:R-:W-:Y:S01]  /*0e20*/  IADD3 R8, P1, PT, R11.reuse, R96.reuse, RZ ;  /* 0x000000600b087210 */ /* 0x0c0fe20007f3e0ff */
[----:B------:R1:W2:Y:S01]  /*0e30*/  LDG.E.U8 R25, desc[UR20][R6.64] ;  /* 0x0000001406197981 */ /* 0x0002a2000c1e1100 */
[----:B------:R-:W0:Y:S01]  /*0e40*/  LDCU UR44, c[0x0][0x3c4] ;  /* 0x00007880ff2c77ac */ /* 0x000e220008000800 */
[C---:B------:R-:W-:Y:S01]  /*0e50*/  IMAD R17, R78.reuse, 0x2, R15 ;  /* 0x000000024e117824 */ /* 0x040fe200078e020f */
[-C--:B------:R-:W-:Y:S01]  /*0e60*/  LEA.HI.X.SX32 R9, R11, R97.reuse, 0x1, P1 ;  /* 0x000000610b097211 */ /* 0x080fe200008f0eff */
[----:B------:R0:W2:Y:S01]  /*0e70*/  LDG.E.U8 R63, desc[UR20][R2.64] ;  /* 0x00000014023f7981 */ /* 0x0000a2000c1e1100 */
[-C--:B------:R-:W-:Y:S01]  /*0e80*/  IADD3 R10, P1, PT, R13, R96.reuse, RZ ;  /* 0x000000600d0a7210 */ /* 0x080fe20007f3e0ff */
[----:B------:R-:W2:Y:S01]  /*0e90*/  LDCU UR36, c[0x0][0x3c4] ;  /* 0x00007880ff2477ac */ /* 0x000ea20008000800 */
[-C--:B------:R-:W-:Y:S01]  /*0ea0*/  IADD3 R12, P2, PT, R15, R96.reuse, RZ ;  /* 0x000000600f0c7210 */ /* 0x080fe20007f5e0ff */
[----:B------:R-:W2:Y:S01]  /*0eb0*/  LDG.E.U8 R48, desc[UR20][R8.64] ;  /* 0x0000001408307981 */ /* 0x000ea2000c1e1100 */
[-C--:B------:R-:W-:Y:S01]  /*0ec0*/  LEA.HI.X.SX32 R11, R13, R97.reuse, 0x1, P1 ;  /* 0x000000610d0b7211 */ /* 0x080fe200008f0eff */
[C---:B-1----:R-:W-:Y:S01]  /*0ed0*/  IMAD R7, R78.reuse, 0x2, R17 ;  /* 0x000000024e077824 */ /* 0x042fe200078e0211 */
[-C--:B------:R-:W-:Y:S01]  /*0ee0*/  IADD3 R4, P1, PT, R17, R96.reuse, RZ ;  /* 0x0000006011047210 */ /* 0x080fe20007f3e0ff */
[----:B------:R-:W1:Y:S01]  /*0ef0*/  LDCU UR31, c[0x0][0x3c4] ;  /* 0x00007880ff1f77ac */ /* 0x000e620008000800 */
[-C--:B------:R-:W-:Y:S01]  /*0f00*/  LEA.HI.X.SX32 R13, R15, R97.reuse, 0x1, P2 ;  /* 0x000000610f0d7211 */ /* 0x080fe200010f0eff */
[C---:B------:R-:W-:Y:S01]  /*0f10*/  IMAD R15, R78.reuse, 0x2, R7 ;  /* 0x000000024e0f7824 */ /* 0x040fe200078e0207 */
[-C--:B------:R-:W-:Y:S01]  /*0f20*/  LEA.HI.X.SX32 R5, R17, R97.reuse, 0x1, P1 ;  /* 0x0000006111057211 */ /* 0x080fe200008f0eff */
[----:B------:R1:W2:Y:S01]  /*0f30*/  LDG.E.U8 R24, desc[UR20][R10.64] ;  /* 0x000000140a187981 */ /* 0x0002a2000c1e1100 */
[CC--:B0-----:R-:W-:Y:S01]  /*0f40*/  IADD3 R2, P1, PT, R7.reuse, R96.reuse, RZ ;  /* 0x0000006007027210 */ /* 0x0c1fe20007f3e0ff */
[C---:B------:R-:W-:Y:S01]  /*0f50*/  IMAD R17, R78.reuse, 0x4, R15 ;  /* 0x000000044e117824 */ /* 0x040fe200078e020f */
[----:B------:R-:W0:Y:S01]  /*0f60*/  LDCU UR13, c[0x0][0x3c4] ;  /* 0x00007880ff0d77ac */ /* 0x000e220008000800 */
[----:B------:R1:W2:Y:S01]  /*0f70*/  LDG.E.U8 R116, desc[UR20][R12.64] ;  /* 0x000000140c747981 */ /* 0x0002a2000c1e1100 */
[-C--:B------:R-:W-:Y:S01]  /*0f80*/  LEA.HI.X.SX32 R3, R7, R97.reuse, 0x1, P1 ;  /* 0x0000006107037211 */ /* 0x080fe200008f0eff */
[C---:B------:R-:W-:Y:S01]  /*0f90*/  IMAD R19, R78.reuse, 0x2, R17 ;  /* 0x000000024e137824 */ /* 0x040fe200078e0211 */
[CC--:B------:R-:W-:Y:S01]  /*0fa0*/  IADD3 R6, P1, PT, R15.reuse, R96.reuse, RZ ;  /* 0x000000600f067210 */ /* 0x0c0fe20007f3e0ff */
[----:B------:R0:W2:Y:S01]  /*0fb0*/  LDG.E.U8 R58, desc[UR20][R4.64] ;  /* 0x00000014043a7981 */ /* 0x0000a2000c1e1100 */
[----:B------:R-:W2:Y:S02]  /*0fc0*/  LDCU UR28, c[0x0][0x3c4] ;  /* 0x00007880ff1c77ac */ /* 0x000ea40008000800 */
[-C--:B------:R-:W-:Y:S01]  /*0fd0*/  LEA.HI.X.SX32 R7, R15, R97.reuse, 0x1, P1 ;  /* 0x000000610f077211 */ /* 0x080fe200008f0eff */
[----:B------:R0:W2:Y:S01]  /*0fe0*/  LDG.E.U8 R47, desc[UR20][R2.64] ;  /* 0x00000014022f7981 */ /* 0x0000a2000c1e1100 */
[-C--:B-1----:R-:W-:Y:S01]  /*0ff0*/  IADD3 R10, P1, PT, R19, R96.reuse, RZ ;  /* 0x00000060130a7210 */ /* 0x082fe20007f3e0ff */
[C---:B------:R-:W-:Y:S01]  /*1000*/  IMAD R13, R78.reuse, 0x2, R19 ;  /* 0x000000024e0d7824 */ /* 0x040fe200078e0213 */
[-C--:B------:R-:W-:Y:S01]  /*1010*/  IADD3 R8, P2, PT, R17, R96.reuse, RZ ;  /* 0x0000006011087210 */ /* 0x080fe20007f5e0ff */
[----:B------:R1:W2:Y:S01]  /*1020*/  LDG.E.U8 R23, desc[UR20][R6.64] ;  /* 0x0000001406177981 */ /* 0x0002a2000c1e1100 */
[-C--:B------:R-:W-:Y:S01]  /*1030*/  LEA.HI.X.SX32 R11, R19, R97.reuse, 0x1, P1 ;  /* 0x00000061130b7211 */ /* 0x080fe200008f0eff */
[C---:B------:R-:W-:Y:S01]  /*1040*/  IMAD R15, R78.reuse, 0x2, R13 ;  /* 0x000000024e0f7824 */ /* 0x040fe200078e020d */
[-C--:B0-----:R-:W-:Y:S01]  /*1050*/  IADD3 R4, P1, PT, R13, R96.reuse, RZ ;  /* 0x000000600d047210 */ /* 0x081fe20007f3e0ff */
[----:B------:R-:W0:Y:S01]  /*1060*/  LDCU UR26, c[0x0][0x3c4] ;  /* 0x00007880ff1a77ac */ /* 0x000e220008000800 */
[-C--:B------:R-:W-:Y:S01]  /*1070*/  LEA.HI.X.SX32 R9, R17, R97.reuse, 0x1, P2 ;  /* 0x0000006111097211 */ /* 0x080fe200010f0eff */
[----:B------:R-:W2:Y:S01]  /*1080*/  LDG.E.U8 R46, desc[UR20][R10.64] ;  /* 0x000000140a2e7981 */ /* 0x000ea2000c1e1100 */
[-C--:B------:R-:W-:Y:S01]  /*1090*/  LEA.HI.X.SX32 R5, R13, R97.reuse, 0x1, P1 ;  /* 0x000000610d057211 */ /* 0x080fe200008f0eff */
[C---:B------:R-:W-:Y:S01]  /*10a0*/  IMAD R13, R78.reuse, 0x2, R15 ;  /* 0x000000024e0d7824 */ /* 0x040fe200078e020f */
[CC--:B------:R-:W-:Y:S01]  /*10b0*/  IADD3 R2, P1, PT, R15.reuse, R96.reuse, RZ ;  /* 0x000000600f027210 */ /* 0x0c0fe20007f3e0ff */
[----:B------:R0:W2:Y:S01]  /*10c0*/  LDG.E.U8 R99, desc[UR20][R8.64] ;  /* 0x0000001408637981 */ /* 0x0000a2000c1e1100 */
[----:B------:R-:W2:Y:S01]  /*10d0*/  LDCU UR25, c[0x0][0x3c4] ;  /* 0x00007880ff1977ac */ /* 0x000ea20008000800 */
[C---:B------:R-:W-:Y:S01]  /*10e0*/  IMAD R17, R78.reuse, 0x2, R13 ;  /* 0x000000024e117824 */ /* 0x040fe200078e020d */
[-C--:B------:R-:W-:Y:S01]  /*10f0*/  LEA.HI.X.SX32 R3, R15, R97.reuse, 0x1, P1 ;  /* 0x000000610f037211 */ /* 0x080fe200008f0eff */
[----:B------:R0:W2:Y:S01]  /*1100*/  LDG.E.U8 R22, desc[UR20][R4.64] ;  /* 0x0000001404167981 */ /* 0x0000a2000c1e1100 */
[----:B------:R-:W2:Y:S02]  /*1110*/  LDCU UR24, c[0x0][0x3c4] ;  /* 0x00007880ff1877ac */ /* 0x000ea40008000800 */
[CC--:B-1----:R-:W-:Y:S01]  /*1120*/  IADD3 R6, P1, PT, R17.reuse, R96.reuse, RZ ;  /* 0x0000006011067210 */ /* 0x0c2fe20007f3e0ff */
[----:B------:R1:W2:Y:S01]  /*1130*/  LDG.E.U8 R110, desc[UR20][R2.64] ;  /* 0x00000014026e7981 */ /* 0x0002a2000c1e1100 */
[----:B------:R-:W1:Y:S01]  /*1140*/  LDCU UR23, c[0x0][0x3c4] ;  /* 0x00007880ff1777ac */ /* 0x000e620008000800 */
[C---:B0-----:R-:W-:Y:S01]  /*1150*/  IMAD R9, R78.reuse, 0x2, R17 ;  /* 0x000000024e097824 */ /* 0x041fe200078e0211 */
[-C--:B------:R-:W-:Y:S01]  /*1160*/  LEA.HI.X.SX32 R7, R17, R97.reuse, 0x1, P1 ;  /* 0x0000006111077211 */ /* 0x080fe200008f0eff */
[----:B------:R-:W0:Y:S02]  /*1170*/  LDCU UR14, c[0x0][0x3c4] ;  /* 0x00007880ff0e77ac */ /* 0x000e240008000800 */
[C---:B------:R-:W-:Y:S01]  /*1180*/  IMAD R11, R78.reuse, 0x4, R9 ;  /* 0x000000044e0b7824 */ /* 0x040fe200078e0209 */
[CC--:B------:R-:W-:Y:S01]  /*1190*/  IADD3 R8, P1, PT, R9.reuse, R96.reuse, RZ ;  /* 0x0000006009087210 */ /* 0x0c0fe20007f3e0ff */
[----:B------:R0:W2:Y:S01]  /*11a0*/  LDG.E.U8 R45, desc[UR20][R6.64] ;  /* 0x00000014062d7981 */ /* 0x0000a2000c1e1100 */
[----:B------:R-:W2:Y:S02]  /*11b0*/  LDCU UR19, c[0x0][0x3c4] ;  /* 0x00007880ff1377ac */ /* 0x000ea40008000800 */
[-C--:B------:R-:W-:Y:S01]  /*11c0*/  LEA.HI.X.SX32 R9, R9, R97.reuse, 0x1, P1 ;  /* 0x0000006109097211 */ /* 0x080fe200008f0eff */
[C---:B------:R-:W-:Y:S01]  /*11d0*/  IMAD R5, R78.reuse, 0x2, R11 ;  /* 0x000000024e057824 */ /* 0x040fe200078e020b */
[-C--:B------:R-:W-:Y:S01]  /*11e0*/  IADD3 R104, P1, PT, R11, R96.reuse, RZ ;  /* 0x000000600b687210 */ /* 0x080fe20007f3e0ff */
[----:B------:R-:W2:Y:S01]  /*11f0*/  LDCU UR17, c[0x0][0x3c4] ;  /* 0x00007880ff1177ac */ /* 0x000ea20008000800 */
[-C--:B------:R-:W-:Y:S01]  /*1200*/  IADD3 R102, P2, PT, R13, R96.reuse, RZ ;  /* 0x000000600d667210 */ /* 0x080fe20007f5e0ff */
[----:B------:R0:W2:Y:S01]  /*1210*/  LDG.E.U8 R21, desc[UR20][R8.64] ;  /* 0x0000001408157981 */ /* 0x0000a2000c1e1100 */
[-C--:B------:R-:W-:Y:S01]  /*1220*/  LEA.HI.X.SX32 R105, R11, R97.reuse, 0x1, P1 ;  /* 0x000000610b697211 */ /* 0x080fe200008f0eff */
[C---:B------:R-:W-:Y:S01]  /*1230*/  IMAD R11, R78.reuse, 0x2, R5 ;  /* 0x000000024e0b7824 */ /* 0x040fe200078e0205 */
[CC--:B------:R-:W-:Y:S01]  /*1240*/  IADD3 R4, P1, PT, R5.reuse, R96.reuse, RZ ;  /* 0x0000006005047210 */ /* 0x0c0fe20007f3e0ff */
[----:B------:R-:W2:Y:S02]  /*1250*/  LDCU UR18, c[0x0][0x3c4] ;  /* 0x00007880ff1277ac */ /* 0x000ea40008000800 */
[C---:B-1----:R-:W-:Y:S01]  /*1260*/  IMAD R3, R78.reuse, 0x2, R11 ;  /* 0x000000024e037824 */ /* 0x042fe200078e020b */
[-C--:B------:R-:W-:Y:S01]  /*1270*/  LEA.HI.X.SX32 R5, R5, R97.reuse, 0x1, P1 ;  /* 0x0000006105057211 */ /* 0x080fe200008f0eff */
[----:B------:R-:W2:Y:S01]  /*1280*/  LDG.E.U8 R104, desc[UR20][R104.64] ;  /* 0x0000001468687981 */ /* 0x000ea2000c1e1100 */
[----:B------:R-:W1:Y:S01]  /*1290*/  LDCU UR15, c[0x0][0x3c4] ;  /* 0x00007880ff0f77ac */ /* 0x000e620008000800 */
[C---:B0-----:R-:W-:Y:S01]  /*12a0*/  IMAD R7, R78.reuse, 0x2, R3 ;  /* 0x000000024e077824 */ /* 0x041fe200078e0203 */
[-C--:B------:R-:W-:Y:S01]  /*12b0*/  IADD3 R2, P1, PT, R3, R96.reuse, RZ ;  /* 0x0000006003027210 */ /* 0x080fe20007f3e0ff */
[----:B------:R0:W2:Y:S01]  /*12c0*/  LDG.E.U8 R44, desc[UR20][R4.64] ;  /* 0x00000014042c7981 */ /* 0x0000a2000c1e1100 */
[-C--:B------:R-:W-:Y:S01]  /*12d0*/  LEA.HI.X.SX32 R103, R13, R97.reuse, 0x1, P2 ;  /* 0x000000610d677211 */ /* 0x080fe200010f0eff */
[C---:B------:R-:W-:Y:S01]  /*12e0*/  IMAD R9, R78.reuse, 0x2, R7 ;  /* 0x000000024e097824 */ /* 0x040fe200078e0207 */
[-C--:B------:R-:W-:Y:S01]  /*12f0*/  IADD3 R10, P2, PT, R11, R96.reuse, RZ ;  /* 0x000000600b0a7210 */ /* 0x080fe20007f5e0ff */
[----:B------:R-:W1:Y:S01]  /*1300*/  LDCU UR16, c[0x0][0x3c4] ;  /* 0x00007880ff1077ac */ /* 0x000e620008000800 */
[-C--:B------:R-:W-:Y:S01]  /*1310*/  LEA.HI.X.SX32 R3, R3, R97.reuse, 0x1, P1 ;  /* 0x0000006103037211 */ /* 0x080fe200008f0eff */
[C---:B------:R-:W-:Y:S01]  /*1320*/  IMAD R13, R78.reuse, 0x2, R9 ;  /* 0x000000024e0d7824 */ /* 0x040fe200078e0209 */
[-C--:B------:R-:W-:Y:S01]  /*1330*/  IADD3 R6, P1, PT, R7, R96.reuse, RZ ;  /* 0x0000006007067210 */ /* 0x080fe20007f3e0ff */
[----:B------:R-:W2:Y:S01]  /*1340*/  LDG.E.U8 R102, desc[UR20][R102.64] ;  /* 0x0000001466667981 */ /* 0x000ea2000c1e1100 */
[-C--:B------:R-:W-:Y:S01]  /*1350*/  LEA.HI.X.SX32 R11, R11, R97.reuse, 0x1, P2 ;  /* 0x000000610b0b7211 */ /* 0x080fe200010f0eff */
[C---:B------:R-:W-:Y:S01]  /*1360*/  IMAD R15, R78.reuse, 0x4, R13 ;  /* 0x000000044e0f7824 */ /* 0x040fe200078e020d */
[-C--:B------:R-:W-:Y:S01]  /*1370*/  LEA.HI.X.SX32 R7, R7, R97.reuse, 0x1, P1 ;  /* 0x0000006107077211 */ /* 0x080fe200008f0eff */
[----:B------:R-:W2:Y:S01]  /*1380*/  LDG.E.U8 R2, desc[UR20][R2.64] ;  /* 0x0000001402027981 */ /* 0x000ea2000c1e1100 */
[CC--:B------:R-:W-:Y:S01]  /*1390*/  IADD3 R8, P1, PT, R9.reuse, R96.reuse, RZ ;  /* 0x0000006009087210 */ /* 0x0c0fe20007f3e0ff */
[----:B------:R-:W1:Y:S02]  /*13a0*/  LDCU UR12, c[0x0][0x3c4] ;  /* 0x00007880ff0c77ac */ /* 0x000e640008000800 */
[----:B------:R1:W2:Y:S01]  /*13b0*/  LDG.E.U8 R20, desc[UR20][R10.64] ;  /* 0x000000140a147981 */ /* 0x0002a2000c1e1100 */
[-C--:B------:R-:W-:Y:S01]  /*13c0*/  LEA.HI.X.SX32 R9, R9, R97.reuse, 0x1, P1 ;  /* 0x0000006109097211 */ /* 0x080fe200008f0eff */
[----:B------:R-:W2:Y:S01]  /*13d0*/  LDCU UR6, c[0x0][0x3c4] ;  /* 0x00007880ff0677ac */ /* 0x000ea20008000800 */
[CC--:B0-----:R-:W-:Y:S01]  /*13e0*/  IADD3 R4, P1, PT, R15.reuse, R96.reuse, RZ ;  /* 0x000000600f047210 */ /* 0x0c1fe20007f3e0ff */
[----:B------:R0:W2:Y:S01]  /*13f0*/  LDG.E.U8 R66, desc[UR20][R6.64] ;  /* 0x0000001406427981 */ /* 0x0000a2000c1e1100 */
[----:B------:R-:W0:Y:S01]  /*1400*/  LDCU UR30, c[0x0][0x3c4] ;  /* 0x00007880ff1e77ac */ /* 0x000e220008000800 */
[C---:B-1----:R-:W-:Y:S01]  /*1410*/  IMAD R11, R78.reuse, 0x2, R15 ;  /* 0x000000024e0b7824 */ /* 0x042fe200078e020f */
[----:B------:R-:W-:Y:S01]  /*1420*/  LEA.HI.X.SX32 R5, R15, R97, 0x1, P1 ;  /* 0x000000610f057211 */ /* 0x000fe200008f0eff */
[----:B------:R1:W2:Y:S01]  /*1430*/  LDG.E.U8 R43, desc[UR20][R8.64] ;  /* 0x00000014082b7981 */ /* 0x0002a2000c1e1100 */
[----:B------:R-:W2:Y:S01]  /*1440*/  LDCU UR22, c[0x0][0x3c4] ;  /* 0x00007880ff1677ac */ /* 0x000ea20008000800 */
[C---:B------:R-:W-:Y:S01]  /*1450*/  IMAD R3, R78.reuse, 0x2, R11 ;  /* 0x000000024e037824 */ /* 0x040fe200078e020b */
[-C--:B------:R-:W-:Y:S01]  /*1460*/  IADD3 R10, P1, PT, R11, R96.reuse, RZ ;  /* 0x000000600b0a7210 */ /* 0x080fe20007f3e0ff */
[----:B------:R1:W2:Y:S01]  /*1470*/  LDG.E.U8 R101, desc[UR20][R4.64] ;  /* 0x0000001404657981 */ /* 0x0002a2000c1e1100 */
[----:B------:R-:W2:Y:S01]  /*1480*/  LDCU UR5, c[0x0][0x3c4] ;  /* 0x00007880ff0577ac */ /* 0x000ea20008000800 */
[----:B------:R-:W-:Y:S01]  /*1490*/  IMAD R15, R78, 0x2, R3 ;  /* 0x000000024e0f7824 */ /* 0x000fe200078e0203 */
[----:B------:R-:W-:-:S02]  /*14a0*/  IADD3 R12, P2, PT, R13, R96, RZ ;  /* 0x000000600d0c7210 */ /* 0x000fc40007f5e0ff */
[-C--:B------:R-:W-:Y:S01]  /*14b0*/  LEA.HI.X.SX32 R11, R11, R97.reuse, 0x1, P1 ;  /* 0x000000610b0b7211 */ /* 0x080fe200008f0eff */
[C---:B------:R-:W-:Y:S01]  /*14c0*/  IMAD R17, R78.reuse, 0x2, R15 ;  /* 0x000000024e117824 */ /* 0x040fe200078e020f */
[-C--:B0-----:R-:W-:Y:S01]  /*14d0*/  IADD3 R6, P1, PT, R3, R96.reuse, RZ ;  /* 0x0000006003067210 */ /* 0x081fe20007f3e0ff */
[----:B------:R-:W0:Y:S01]  /*14e0*/  LDCU UR43, c[0x0][0x3c4] ;  /* 0x00007880ff2b77ac */ /* 0x000e220008000800 */
[-C--:B------:R-:W-:Y:S01]  /*14f0*/  LEA.HI.X.SX32 R13, R13, R97.reuse, 0x1, P2 ;  /* 0x000000610d0d7211 */ /* 0x080fe200010f0eff */
[C---:B-1----:R-:W-:Y:S01]  /*1500*/  IMAD R9, R78.reuse, 0x2, R17 ;  /* 0x000000024e097824 */ /* 0x042fe200078e0211 */
[-C--:B------:R-:W-:Y:S01]  /*1510*/  LEA.HI.X.SX32 R7, R3, R97.reuse, 0x1, P1 ;  /* 0x0000006103077211 */ /* 0x080fe200008f0eff */
[----:B------:R-:W2:Y:S01]  /*1520*/  LDG.E.U8 R42, desc[UR20][R10.64] ;  /* 0x000000140a2a7981 */ /* 0x000ea2000c1e1100 */
[CC--:B------:R-:W-:Y:S01]  /*1530*/  IADD3 R106, P1, PT, R17.reuse, R96.reuse, RZ ;  /* 0x00000060116a7210 */ /* 0x0c0fe20007f3e0ff */
[----:B------:R-:W1:Y:S02]  /*1540*/  LDCU UR42, c[0x0][0x3c4] ;  /* 0x00007880ff2a77ac */ /* 0x000e640008000800 */
[----:B------:R0:W2:Y:S01]  /*1550*/  LDG.E.U8 R19, desc[UR20][R12.64] ;  /* 0x000000140c137981 */ /* 0x0000a2000c1e1100 */
[-C--:B------:R-:W-:Y:S01]  /*1560*/  LEA.HI.X.SX32 R107, R17, R97.reuse, 0x1, P1 ;  /* 0x00000061116b7211 */ /* 0x080fe200008f0eff */
[----:B------:R-:W1:Y:S01]  /*1570*/  LDCU UR39, c[0x0][0x3c4] ;  /* 0x00007880ff2777ac */ /* 0x000e620008000800 */
[-C--:B------:R-:W-:Y:S01]  /*1580*/  IADD3 R4, P1, PT, R9, R96.reuse, RZ ;  /* 0x0000006009047210 */ /* 0x080fe20007f3e0ff */
[----:B------:R1:W2:Y:S01]  /*1590*/  LDG.E.U8 R18, desc[UR20][R6.64] ;  /* 0x0000001406127981 */ /* 0x0002a2000c1e1100 */
[----:B------:R-:W1:Y:S01]  /*15a0*/  LDCU UR11, c[0x0][0x3c4] ;  /* 0x00007880ff0b77ac */ /* 0x000e620008000800 */
[C---:B0-----:R-:W-:Y:S01]  /*15b0*/  IMAD R13, R78.reuse, 0x2, R9 ;  /* 0x000000024e0d7824 */ /* 0x041fe200078e0209 */
[----:B------:R-:W-:Y:S01]  /*15c0*/  IADD3 R14, P2, PT, R15, R96, RZ ;  /* 0x000000600f0e7210 */ /* 0x000fe20007f5e0ff */
[----:B------:R-:W2:Y:S01]  /*15d0*/  LDG.E.U8 R106, desc[UR20][R106.64] ;  /* 0x000000146a6a7981 */ /* 0x000ea2000c1e1100 */
[----:B------:R-:W0:Y:S01]  /*15e0*/  LDCU UR38, c[0x0][0x3c4] ;  /* 0x00007880ff2677ac */ /* 0x000e220008000800 */
[----:B------:R-:W-:Y:S01]  /*15f0*/  IMAD R17, R78, 0x4, R13 ;  /* 0x000000044e117824 */ /* 0x000fe200078e020d */
[----:B------:R-:W-:-:S02]  /*1600*/  LEA.HI.X.SX32 R5, R9, R97, 0x1, P1 ;  /* 0x0000006109057211 */ /* 0x000fc400008f0eff */
[-C--:B------:R-:W-:Y:S01]  /*1610*/  IADD3 R8, P1, PT, R13, R96.reuse, RZ ;  /* 0x000000600d087210 */ /* 0x080fe20007f3e0ff */
[C---:B------:R-:W-:Y:S01]  /*1620*/  IMAD R11, R78.reuse, 0x2, R17 ;  /* 0x000000024e0b7824 */ /* 0x040fe200078e0211 */
[-C--:B------:R-:W-:Y:S01]  /*1630*/  LEA.HI.X.SX32 R15, R15, R97.reuse, 0x1, P2 ;  /* 0x000000610f0f7211 */ /* 0x080fe200010f0eff */
[----:B------:R-:W2:Y:S01]  /*1640*/  LDG.E.U8 R41, desc[UR20][R4.64] ;  /* 0x0000001404297981 */ /* 0x000ea2000c1e1100 */
[-C--:B------:R-:W-:Y:S01]  /*1650*/  LEA.HI.X.SX32 R9, R13, R97.reuse, 0x1, P1 ;  /* 0x000000610d097211 */ /* 0x080fe200008f0eff */
[C---:B------:R-:W-:Y:S01]  /*1660*/  IMAD R13, R78.reuse, 0x2, R11 ;  /* 0x000000024e0d7824 */ /* 0x040fe200078e020b */
[----:B------:R-:W0:Y:S01]  /*1670*/  LDCU UR37, c[0x0][0x3c4] ;  /* 0x00007880ff2577ac */ /* 0x000e220008000800 */
[----:B------:R4:W2:Y:S01]  /*1680*/  LDG.E.U8 R3, desc[UR20][R14.64] ;  /* 0x000000140e037981 */ /* 0x0008a2000c1e1100 */
[CC--:B-1----:R-:W-:Y:S01]  /*1690*/  IADD3 R6, P1, PT, R11.reuse, R96.reuse, RZ ;  /* 0x000000600b067210 */ /* 0x0c2fe20007f3e0ff */
[----:B------:R-:W1:Y:S03]  /*16a0*/  LDCU UR54, c[0x0][0x3c4] ;  /* 0x00007880ff3677ac */ /* 0x000e660008000800 */
[----:B------:R-:W-:Y:S01]  /*16b0*/  LEA.HI.X.SX32 R7, R11, R97, 0x1, P1 ;  /* 0x000000610b077211 */ /* 0x000fe200008f0eff */
[----:B------:R-:W0:Y:S01]  /*16c0*/  LDCU UR34, c[0x0][0x3c4] ;  /* 0x00007880ff2277ac */ /* 0x000e220008000800 */
[----:B----4-:R-:W-:Y:S01]  /*16d0*/  IMAD R15, R78, 0x2, R13 ;  /* 0x000000024e0f7824 */ /* 0x010fe200078e020d */
[----:B------:R-:W-:-:S02]  /*16e0*/  IADD3 R10, P1, PT, R13, R96, RZ ;  /* 0x000000600d0a7210 */ /* 0x000fc40007f3e0ff */
[----:B------:R-:W4:Y:S01]  /*16f0*/  LDG.E.U8 R40, desc[UR20][R6.64] ;  /* 0x0000001406287981 */ /* 0x000f22000c1e1100 */
[----:B------:R-:W0:Y:S01]  /*1700*/  LDCU UR55, c[0x0][0x3c4] ;  /* 0x00007880ff3777ac */ /* 0x000e220008000800 */
[C---:B------:R-:W-:Y:S01]  /*1710*/  IMAD R31, R78.reuse, 0x2, R15 ;  /* 0x000000024e1f7824 */ /* 0x040fe200078e020f */
[-C--:B------:R-:W-:Y:S01]  /*1720*/  IADD3 R64, P2, PT, R17, R96.reuse, RZ ;  /* 0x0000006011407210 */ /* 0x080fe20007f5e0ff */
[----:B------:R-:W0:Y:S02]  /*1730*/  LDCU UR33, c[0x0][0x3c4] ;  /* 0x00007880ff2177ac */ /* 0x000e240008000800 */
[C---:B------:R-:W-:Y:S01]  /*1740*/  IMAD R33, R78.reuse, 0x2, R31 ;  /* 0x000000024e217824 */ /* 0x040fe200078e021f */
[-C--:B------:R-:W-:Y:S02]  /*1750*/  LEA.HI.X.SX32 R11, R13, R97.reuse, 0x1, P1 ;  /* 0x000000610d0b7211 */ /* 0x080fe400008f0eff */
[-C--:B------:R-:W-:Y:S01]  /*1760*/  IADD3 R4, P1, PT, R15, R96.reuse, RZ ;  /* 0x000000600f047210 */ /* 0x080fe20007f3e0ff */
[----:B------:R-:W-:Y:S01]  /*1770*/  IMAD R35, R78, 0x2, R33 ;  /* 0x000000024e237824 */ /* 0x000fe200078e0221 */
[----:B------:R-:W-:Y:S01]  /*1780*/  LEA.HI.X.SX32 R65, R17, R97, 0x1, P2 ;  /* 0x0000006111417211 */ /* 0x000fe200010f0eff */
[----:B------:R-:W2:Y:S01]  /*1790*/  LDG.E.U8 R16, desc[UR20][R10.64] ;  /* 0x000000140a107981 */ /* 0x000ea2000c1e1100 */
[----:B------:R-:W-:-:S02]  /*17a0*/  IADD3 R12, P2, PT, R31, R96, RZ ;  /* 0x000000601f0c7210 */ /* 0x000fc40007f5e0ff */
[-C--:B------:R-:W-:Y:S01]  /*17b0*/  LEA.HI.X.SX32 R5, R15, R97.reuse, 0x1, P1 ;  /* 0x000000610f057211 */ /* 0x080fe200008f0eff */
[C---:B------:R-:W-:Y:S01]  /*17c0*/  IMAD R15, R78.reuse, 0x4, R35 ;  /* 0x000000044e0f7824 */ /* 0x040fe200078e0223 */
[----:B------:R-:W-:Y:S01]  /*17d0*/  LEA.HI.X.SX32 R13, R31, R97, 0x1, P2 ;  /* 0x000000611f0d7211 */ /* 0x000fe200010f0eff */
[----:B------:R0:W2:Y:S02]  /*17e0*/  LDG.E.U8 R64, desc[UR20][R64.64] ;  /* 0x0000001440407981 */ /* 0x0000a4000c1e1100 */
[C---:B------:R-:W-:Y:S02]  /*17f0*/  IMAD R31, R78.reuse, 0x2, R15 ;  /* 0x000000024e1f7824 */ /* 0x040fe400078e020f */
[----:B------:R1:W2:Y:S02]  /*1800*/  LDG.E.U8 R17, desc[UR20][R8.64] ;  /* 0x0000001408117981 */ /* 0x0002a4000c1e1100 */
[C---:B------:R-:W-:Y:S02]  /*1810*/  IMAD R37, R78.reuse, 0x2, R31 ;  /* 0x000000024e257824 */ /* 0x040fe400078e021f */
[----:B------:R3:W2:Y:S02]  /*1820*/  LDG.E.U8 R100, desc[UR20][R12.64] ;  /* 0x000000140c647981 */ /* 0x0006a4000c1e1100 */
[----:B0-----:R-:W-:-:S02]  /*1830*/  IMAD R65, R78, 0x2, R37 ;  /* 0x000000024e417824 */ /* 0x001fc400078e0225 */
[----:B------:R-:W2:Y:S01]  /*1840*/  LDG.E.U8 R4, desc[UR20][R4.64] ;  /* 0x0000001404047981 */ /* 0x000ea2000c1e1100 */
[----:B-1----:R-:W-:Y:S01]  /*1850*/  IADD3 R8, P1, PT, R33, R96, RZ ;  /* 0x0000006021087210 */ /* 0x002fe20007f3e0ff */
[----:B------:R-:W-:-:S03]  /*1860*/  IMAD R11, R78, 0x2, R65 ;  /* 0x000000024e0b7824 */ /* 0x000fc600078e0241 */
[-C--:B------:R-:W-:Y:S02]  /*1870*/  LEA.HI.X.SX32 R9, R33, R97.reuse, 0x1, P1 ;  /* 0x0000006121097211 */ /* 0x080fe400008f0eff */
[-C--:B------:R-:W-:Y:S01]  /*1880*/  IADD3 R6, P1, PT, R35, R96.reuse, RZ ;  /* 0x0000006023067210 */ /* 0x080fe20007f3e0ff */
[C---:B------:R-:W-:Y:S01]  /*1890*/  IMAD R73, R78.reuse, 0x2, R11 ;  /* 0x000000024e497824 */ /* 0x040fe200078e020b */
[-C--:B------:R-:W-:Y:S01]  /*18a0*/  IADD3 R32, P2, PT, R15, R96.reuse, RZ ;  /* 0x000000600f207210 */ /* 0x080fe20007f5e0ff */
[----:B------:R-:W2:Y:S01]  /*18b0*/  LDG.E.U8 R39, desc[UR20][R8.64] ;  /* 0x0000001408277981 */ /* 0x000ea2000c1e1100 */
[----:B------:R-:W-:Y:S01]  /*18c0*/  LEA.HI.X.SX32 R7, R35, R97, 0x1, P1 ;  /* 0x0000006123077211 */ /* 0x000fe200008f0eff */
[----:B---3--:R-:W-:Y:S01]  /*18d0*/  IMAD R13, R78, 0x2, R73 ;  /* 0x000000024e0d7824 */ /* 0x008fe200078e0249 */
[----:B------:R-:W-:-:S04]  /*18e0*/  IADD3 R34, P1, PT, R31, R96, RZ ;  /* 0x000000601f227210 */ /* 0x000fc80007f3e0ff */
[-C--:B------:R-:W-:Y:S01]  /*18f0*/  LEA.HI.X.SX32 R35, R31, R97.reuse, 0x1, P1 ;  /* 0x000000611f237211 */ /* 0x080fe200008f0eff */
[C---:B------:R-:W-:Y:S01]  /*1900*/  IMAD R31, R78.reuse, 0x4, R13 ;  /* 0x000000044e1f7824 */ /* 0x040fe200078e020d */
[-C--:B------:R-:W-:Y:S02]  /*1910*/  LEA.HI.X.SX32 R33, R15, R97.reuse, 0x1, P2 ;  /* 0x000000610f217211 */ /* 0x080fe400010f0eff */
[C---:B------:R-:W-:Y:S01]  /*1920*/  IADD3 R36, P1, PT, R37.reuse, R96, RZ ;  /* 0x0000006025247210 */ /* 0x040fe20007f3e0ff */
[C---:B------:R-:W-:Y:S01]  /*1930*/  IMAD R75, R78.reuse, 0x2, R31 ;  /* 0x000000024e4b7824 */ /* 0x040fe200078e021f */
[----:B------:R-:W3:Y:S03]  /*1940*/  LDG.E.U8 R38, desc[UR20][R34.64] ;  /* 0x0000001422267981 */ /* 0x000ee6000c1e1100 */
[----:B------:R-:W-:Y:S01]  /*1950*/  IMAD R77, R78, 0x2, R75 ;  /* 0x000000024e4d7824 */ /* 0x000fe200078e024b */
[----:B------:R0:W2:Y:S01]  /*1960*/  LDG.E.U8 R69, desc[UR20][R32.64] ;  /* 0x0000001420457981 */ /* 0x0000a2000c1e1100 */
[----:B------:R-:W-:-:S02]  /*1970*/  LEA.HI.X.SX32 R37, R37, R97, 0x1, P1 ;  /* 0x0000006125257211 */ /* 0x000fc400008f0eff */
[-C--:B------:R-:W-:Y:S01]  /*1980*/  IADD3 R70, P1, PT, R65, R96.reuse, RZ ;  /* 0x0000006041467210 */ /* 0x080fe20007f3e0ff */
[----:B------:R1:W2:Y:S01]  /*1990*/  LDG.E.U8 R15, desc[UR20][R6.64] ;  /* 0x00000014060f7981 */ /* 0x0002a2000c1e1100 */
[C---:B0-----:R-:W-:Y:S01]  /*19a0*/  IMAD R33, R78.reuse, 0x2, R77 ;  /* 0x000000024e217824 */ /* 0x041fe200078e024d */
[-C--:B------:R-:W-:Y:S02]  /*19b0*/  IADD3 R8, P2, PT, R11, R96.reuse, RZ ;  /* 0x000000600b087210 */ /* 0x080fe40007f5e0ff */
[----:B------:R-:W2:Y:S01]  /*19c0*/  LDG.E.U8 R14, desc[UR20][R36.64] ;  /* 0x00000014240e7981 */ /* 0x000ea2000c1e1100 */
[C---:B------:R-:W-:Y:S01]  /*19d0*/  IMAD R35, R78.reuse, 0x2, R33 ;  /* 0x000000024e237824 */ /* 0x040fe200078e0221 */
[-C--:B------:R-:W-:Y:S02]  /*19e0*/  LEA.HI.X.SX32 R71, R65, R97.reuse, 0x1, P1 ;  /* 0x0000006141477211 */ /* 0x080fe400008f0eff */
[-C--:B------:R-:W-:Y:S01]  /*19f0*/  IADD3 R10, P1, PT, R73, R96.reuse, RZ ;  /* 0x00000060490a7210 */ /* 0x080fe20007f3e0ff */
[C---:B------:R-:W-:Y:S01]  /*1a00*/  IMAD R65, R78.reuse, 0x2, R35 ;  /* 0x000000024e417824 */ /* 0x040fe200078e0223 */
[-C--:B------:R-:W-:Y:S01]  /*1a10*/  LEA.HI.X.SX32 R9, R11, R97.reuse, 0x1, P2 ;  /* 0x000000610b097211 */ /* 0x080fe200010f0eff */
[----:B------:R0:W2:Y:S01]  /*1a20*/  LDG.E.U8 R5, desc[UR20][R70.64] ;  /* 0x0000001446057981 */ /* 0x0000a2000c1e1100 */
[-C--:B-1----:R-:W-:Y:S01]  /*1a30*/  IADD3 R6, P2, PT, R31, R96.reuse, RZ ;  /* 0x000000601f067210 */ /* 0x082fe20007f5e0ff */
[----:B------:R-:W-:Y:S01]  /*1a40*/  IMAD R79, R78, 0x2, R65 ;  /* 0x000000024e4f7824 */ /* 0x000fe200078e0241 */
[----:B------:R-:W-:Y:S01]  /*1a50*/  LEA.HI.X.SX32 R11, R73, R97, 0x1, P1 ;  /* 0x00000061490b7211 */ /* 0x000fe200008f0eff */
[----:B------:R1:W2:Y:S01]  /*1a60*/  LDG.E.U8 R56, desc[UR20][R8.64] ;  /* 0x0000001408387981 */ /* 0x0002a2000c1e1100 */
[----:B------:R-:W-:-:S02]  /*1a70*/  IADD3 R12, P1, PT, R13, R96, RZ ;  /* 0x000000600d0c7210 */ /* 0x000fc40007f3e0ff */
[-C--:B------:R-:W-:Y:S01]  /*1a80*/  LEA.HI.X.SX32 R7, R31, R97.reuse, 0x1, P2 ;  /* 0x000000611f077211 */ /* 0x080fe200010f0eff */
[C---:B------:R-:W-:Y:S01]  /*1a90*/  IMAD R31, R78.reuse, 0x4, R79 ;  /* 0x000000044e1f7824 */ /* 0x040fe200078e024f */
[-C--:B------:R-:W-:Y:S01]  /*1aa0*/  LEA.HI.X.SX32 R13, R13, R97.reuse, 0x1, P1 ;  /* 0x000000610d0d7211 */ /* 0x080fe200008f0eff */
[----:B------:R1:W2:Y:S01]  /*1ab0*/  LDG.E.U8 R37, desc[UR20][R10.64] ;  /* 0x000000140a257981 */ /* 0x0002a2000c1e1100 */
[-C--:B0-----:R-:W-:Y:S01]  /*1ac0*/  IADD3 R70, P1, PT, R75, R96.reuse, RZ ;  /* 0x000000604b467210 */ /* 0x081fe20007f3e0ff */
[C---:B------:R-:W-:Y:S01]  /*1ad0*/  IMAD R81, R78.reuse, 0x2, R31 ;  /* 0x000000024e517824 */ /* 0x040fe200078e021f */
[-C--:B------:R-:W-:Y:S01]  /*1ae0*/  IADD3 R32, P2, PT, R35, R96.reuse, RZ ;  /* 0x0000006023207210 */ /* 0x080fe20007f5e0ff */
[----:B------:R-:W2:Y:S01]  /*1af0*/  LDG.E.U8 R103, desc[UR20][R6.64] ;  /* 0x0000001406677981 */ /* 0x000ea2000c1e1100 */
[-C--:B------:R-:W-:Y:S01]  /*1b00*/  LEA.HI.X.SX32 R71, R75, R97.reuse, 0x1, P1 ;  /* 0x000000614b477211 */ /* 0x080fe200008f0eff */
[C---:B------:R-:W-:Y:S01]  /*1b10*/  IMAD R75, R78.reuse, 0x2, R81 ;  /* 0x000000024e4b7824 */ /* 0x040fe200078e0251 */
[CC--:B-1----:R-:W-:Y:S01]  /*1b20*/  IADD3 R8, P1, PT, R77.reuse, R96.reuse, RZ ;  /* 0x000000604d087210 */ /* 0x0c2fe20007f3e0ff */
[----:B------:R-:W2:Y:S03]  /*1b30*/  LDG.E.U8 R13, desc[UR20][R12.64] ;  /* 0x000000140c0d7981 */ /* 0x000ea6000c1e1100 */
[-C--:B------:R-:W-:Y:S01]  /*1b40*/  LEA.HI.X.SX32 R9, R77, R97.reuse, 0x1, P1 ;  /* 0x000000614d097211 */ /* 0x080fe200008f0eff */
[C---:B------:R-:W-:Y:S01]  /*1b50*/  IMAD R77, R78.reuse, 0x2, R75 ;  /* 0x000000024e4d7824 */ /* 0x040fe200078e024b */
[CC--:B------:R-:W-:Y:S01]  /*1b60*/  IADD3 R72, P1, PT, R33.reuse, R96.reuse, RZ ;  /* 0x0000006021487210 */ /* 0x0c0fe20007f3e0ff */
[----:B------:R0:W2:Y:S02]  /*1b70*/  LDG.E.U8 R36, desc[UR20][R70.64] ;  /* 0x0000001446247981 */ /* 0x0000a4000c1e1100 */
[C---:B------:R-:W-:Y:S01]  /*1b80*/  IMAD R83, R78.reuse, 0x2, R77 ;  /* 0x000000024e537824 */ /* 0x040fe200078e024d */
[-C--:B------:R-:W-:Y:S01]  /*1b90*/  LEA.HI.X.SX32 R73, R33, R97.reuse, 0x1, P1 ;  /* 0x0000006121497211 */ /* 0x080fe200008f0eff */
[----:B------:R1:W2:Y:S02]  /*1ba0*/  LDG.E.U8 R12, desc[UR20][R8.64] ;  /* 0x00000014080c7981 */ /* 0x0002a4000c1e1100 */
[C---:B------:R-:W-:Y:S01]  /*1bb0*/  IMAD R85, R78.reuse, 0x2, R83 ;  /* 0x000000024e557824 */ /* 0x040fe200078e0253 */
[----:B------:R-:W-:Y:S01]  /*1bc0*/  IADD3 R34, P1, PT, R65, R96, RZ ;  /* 0x0000006041227210 */ /* 0x000fe20007f3e0ff */
[----:B------:R-:W2:Y:S02]  /*1bd0*/  LDG.E.U8 R6, desc[UR20][R72.64] ;  /* 0x0000001448067981 */ /* 0x000ea4000c1e1100 */
[----:B------:R-:W-:Y:S01]  /*1be0*/  IMAD R87, R78, 0x2, R85 ;  /* 0x000000024e577824 */ /* 0x000fe200078e0255 */
[----:B------:R-:W-:-:S02]  /*1bf0*/  LEA.HI.X.SX32 R33, R35, R97, 0x1, P2 ;  /* 0x0000006123217211 */ /* 0x000fc400010f0eff */
[-C--:B------:R-:W-:Y:S01]  /*1c00*/  LEA.HI.X.SX32 R35, R65, R97.reuse, 0x1, P1 ;  /* 0x0000006141237211 */ /* 0x080fe200008f0eff */
[C---:B------:R-:W-:Y:S01]  /*1c10*/  IMAD R65, R78.reuse, 0x4, R87 ;  /* 0x000000044e417824 */ /* 0x040fe200078e0257 */
[-C--:B------:R-:W-:Y:S01]  /*1c20*/  IADD3 R10, P1, PT, R79, R96.reuse, RZ ;  /* 0x000000604f0a7210 */ /* 0x080fe20007f3e0ff */
[----:B------:R1:W2:Y:S02]  /*1c30*/  LDG.E.U8 R105, desc[UR20][R32.64] ;  /* 0x0000001420697981 */ /* 0x0002a4000c1e1100 */
[C---:B------:R-:W-:Y:S01]  /*1c40*/  IMAD R89, R78.reuse, 0x2, R65 ;  /* 0x000000024e597824 */ /* 0x040fe200078e0241 */
[----:B0-----:R-:W-:Y:S01]  /*1c50*/  IADD3 R70, P2, PT, R31, R96, RZ ;  /* 0x000000601f467210 */ /* 0x001fe20007f5e0ff */
[----:B------:R-:W2:Y:S01]  /*1c60*/  LDG.E.U8 R35, desc[UR20][R34.64] ;  /* 0x0000001422237981 */ /* 0x000ea2000c1e1100 */
[-C--:B------:R-:W-:Y:S01]  /*1c70*/  LEA.HI.X.SX32 R11, R79, R97.reuse, 0x1, P1 ;  /* 0x000000614f0b7211 */ /* 0x080fe200008f0eff */
[----:B------:R-:W-:Y:S01]  /*1c80*/  IMAD R79, R78, 0x2, R89 ;  /* 0x000000024e4f7824 */ /* 0x000fe200078e0259 */
[----:B------:R-:W-:-:S02]  /*1c90*/  LEA.HI.X.SX32 R71, R31, R97, 0x1, P2 ;  /* 0x000000611f477211 */ /* 0x000fc400010f0eff */
[CC--:B-1----:R-:W-:Y:S01]  /*1ca0*/  IADD3 R8, P1, PT, R81.reuse, R96.reuse, RZ ;  /* 0x0000006051087210 */ /* 0x0c2fe20007f3e0ff */
[C---:B------:R-:W-:Y:S01]  /*1cb0*/  IMAD R31, R78.reuse, 0x2, R79 ;  /* 0x000000024e1f7824 */ /* 0x040fe200078e024f */
[----:B------:R-:W2:Y:S02]  /*1cc0*/  LDG.E.U8 R11, desc[UR20][R10.64] ;  /* 0x000000140a0b7981 */ /* 0x000ea4000c1e1100 */
[-C--:B------:R-:W-:Y:S01]  /*1cd0*/  LEA.HI.X.SX32 R9, R81, R97.reuse, 0x1, P1 ;  /* 0x0000006151097211 */ /* 0x080fe200008f0eff */
[C---:B------:R-:W-:Y:S01]  /*1ce0*/  IMAD R81, R78.reuse, 0x2, R31 ;  /* 0x000000024e517824 */ /* 0x040fe200078e021f */
[C---:B------:R-:W-:Y:S01]  /*1cf0*/  IADD3 R32, P1, PT, R75.reuse, R96, RZ ;  /* 0x000000604b207210 */ /* 0x040fe20007f3e0ff */
[----:B------:R0:W2:Y:S02]  /*1d00*/  LDG.E.U8 R98, desc[UR20][R70.64] ;  /* 0x0000001446627981 */ /* 0x0000a4000c1e1100 */
[C---:B------:R-:W-:Y:S01]  /*1d10*/  IMAD R91, R78.reuse, 0x2, R81 ;  /* 0x000000024e5b7824 */ /* 0x040fe200078e0251 */
[----:B------:R-:W-:Y:S01]  /*1d20*/  LEA.HI.X.SX32 R33, R75, R97, 0x1, P1 ;  /* 0x000000614b217211 */ /* 0x000fe200008f0eff */
[----:B------:R1:W2:Y:S02]  /*1d30*/  LDG.E.U8 R34, desc[UR20][R8.64] ;  /* 0x0000001408227981 */ /* 0x0002a4000c1e1100 */
[----:B------:R-:W-:-:S02]  /*1d40*/  IMAD R109, R78, 0x2, R91 ;  /* 0x000000024e6d7824 */ /* 0x000fc400078e025b */
[----:B------:R1:W2:Y:S01]  /*1d50*/  LDG.E.U8 R10, desc[UR20][R32.64] ;  /* 0x00000014200a7981 */ /* 0x0002a2000c1e1100 */
[-C--:B0-----:R-:W-:Y:S01]  /*1d60*/  IADD3 R70, P1, PT, R77, R96.reuse, RZ ;  /* 0x000000604d467210 */ /* 0x081fe20007f3e0ff */
[C---:B------:R-:W-:Y:S01]  /*1d70*/  IMAD R113, R78.reuse, 0x4, R109 ;  /* 0x000000044e717824 */ /* 0x040fe200078e026d */
[-C--:B-1----:R-:W-:Y:S02]  /*1d80*/  IADD3 R8, P2, PT, R83, R96.reuse, RZ ;  /* 0x0000006053087210 */ /* 0x082fe40007f5e0ff */
[-C--:B------:R-:W-:Y:S02]  /*1d90*/  LEA.HI.X.SX32 R71, R77, R97.reuse, 0x1, P1 ;  /* 0x000000614d477211 */ /* 0x080fe400008f0eff */
[-C--:B------:R-:W-:Y:S01]  /*1da0*/  LEA.HI.X.SX32 R9, R83, R97.reuse, 0x1, P2 ;  /* 0x0000006153097211 */ /* 0x080fe200010f0eff */
[C---:B------:R-:W-:Y:S01]  /*1db0*/  IMAD R83, R78.reuse, 0x2, R113 ;  /* 0x000000024e537824 */ /* 0x040fe200078e0271 */
[CC--:B------:R-:W-:Y:S01]  /*1dc0*/  IADD3 R32, P1, PT, R85.reuse, R96.reuse, RZ ;  /* 0x0000006055207210 */ /* 0x0c0fe20007f3e0ff */
[----:B------:R-:W2:Y:S03]  /*1dd0*/  LDG.E.U8 R7, desc[UR20][R70.64] ;  /* 0x0000001446077981 */ /* 0x000ea6000c1e1100 */
[----:B------:R-:W-:Y:S01]  /*1de0*/  LEA.HI.X.SX32 R33, R85, R97, 0x1, P1 ;  /* 0x0000006155217211 */ /* 0x000fe200008f0eff */
[C---:B------:R-:W-:Y:S01]  /*1df0*/  IMAD R85, R78.reuse, 0x2, R83 ;  /* 0x000000024e557824 */ /* 0x040fe200078e0253 */
[----:B------:R0:W2:Y:S03]  /*1e00*/  LDG.E.U8 R68, desc[UR20][R8.64] ;  /* 0x0000001408447981 */ /* 0x0000a6000c1e1100 */
[C---:B------:R-:W-:Y:S01]  /*1e10*/  IMAD R115, R78.reuse, 0x2, R85 ;  /* 0x000000024e737824 */ /* 0x040fe200078e0255 */
[----:B------:R-:W-:Y:S01]  /*1e20*/  IADD3 R72, P2, PT, R65, R96, RZ ;  /* 0x0000006041487210 */ /* 0x000fe20007f5e0ff */
[----:B------:R-:W2:Y:S02]  /*1e30*/  LDG.E.U8 R33, desc[UR20][R32.64] ;  /* 0x0000001420217981 */ /* 0x000ea4000c1e1100 */
[----:B------:R-:W-:-:S04]  /*1e40*/  IMAD R121, R78, 0x2, R115 ;  /* 0x000000024e797824 */ /* 0x000fc800078e0273 */
[----:B------:R-:W-:-:S04]  /*1e50*/  IMAD R93, R78, 0x2, R121 ;  /* 0x000000024e5d7824 */ /* 0x000fc800078e0279 */
[----:B------:R-:W-:Y:S01]  /*1e60*/  IMAD R77, R78, 0x2, R93 ;  /* 0x000000024e4d7824 */ /* 0x000fe200078e025d */
[----:B0-----:R-:W-:-:S03]  /*1e70*/  IADD3 R8, P1, PT, R87, R96, RZ ;  /* 0x0000006057087210 */ /* 0x001fc60007f3e0ff */
[----:B------:R-:W-:Y:S01]  /*1e80*/  IMAD R123, R78, 0x4, R77 ;  /* 0x000000044e7b7824 */ /* 0x000fe200078e024d */
[----:B------:R-:W-:-:S03]  /*1e90*/  LEA.HI.X.SX32 R9, R87, R97, 0x1, P1 ;  /* 0x0000006157097211 */ /* 0x000fc600008f0eff */
[C---:B------:R-:W-:Y:S01]  /*1ea0*/  IMAD R95, R78.reuse, 0x2, R123 ;  /* 0x000000024e5f7824 */ /* 0x040fe200078e027b */
[-C--:B------:R-:W-:Y:S02]  /*1eb0*/  IADD3 R70, P1, PT, R89, R96.reuse, RZ ;  /* 0x0000006059467210 */ /* 0x080fe40007f3e0ff */
[-C--:B------:R-:W-:Y:S01]  /*1ec0*/  LEA.HI.X.SX32 R73, R65, R97.reuse, 0x1, P2 ;  /* 0x0000006141497211 */ /* 0x080fe200010f0eff */
[C---:B------:R-:W-:Y:S01]  /*1ed0*/  IMAD R87, R78.reuse, 0x2, R95 ;  /* 0x000000024e577824 */ /* 0x040fe200078e025f */
[----:B------:R-:W-:Y:S01]  /*1ee0*/  LEA.HI.X.SX32 R71, R89, R97, 0x1, P1 ;  /* 0x0000006159477211 */ /* 0x000fe200008f0eff */
[----:B------:R-:W2:Y:S02]  /*1ef0*/  LDG.E.U8 R9, desc[UR20][R8.64] ;  /* 0x0000001408097981 */ /* 0x000ea4000c1e1100 */
[C---:B------:R-:W-:Y:S02]  /*1f00*/  IMAD R89, R78.reuse, 0x2, R87 ;  /* 0x000000024e597824 */ /* 0x040fe400078e0257 */
[----:B------:R0:W2:Y:S02]  /*1f10*/  LDG.E.U8 R32, desc[UR20][R70.64] ;  /* 0x0000001446207981 */ /* 0x0000a4000c1e1100 */
[C---:B------:R-:W-:Y:S01]  /*1f20*/  IMAD R125, R78.reuse, 0x2, R89 ;  /* 0x000000024e7d7824 */ /* 0x040fe200078e0259 */
[-C--:B------:R-:W-:Y:S01]  /*1f30*/  IADD3 R74, P1, PT, R79, R96.reuse, RZ ;  /* 0x000000604f4a7210 */ /* 0x080fe20007f3e0ff */
[----:B------:R1:W2:Y:S02]  /*1f40*/  LDG.E.U8 R65, desc[UR20][R72.64] ;  /* 0x0000001448417981 */ /* 0x0002a4000c1e1100 */
[----:B------:R-:W-:Y:S01]  /*1f50*/  IMAD R133, R78, 0x2, R125 ;  /* 0x000000024e857824 */ /* 0x000fe200078e027d */
[----:B0-----:R-:W-:-:S02]  /*1f60*/  IADD3 R70, P2, PT, R81, R96, RZ ;  /* 0x0000006051467210 */ /* 0x001fc40007f5e0ff */
[-C--:B------:R-:W-:Y:S02]  /*1f70*/  LEA.HI.X.SX32 R75, R79, R97.reuse, 0x1, P1 ;  /* 0x000000614f4b7211 */ /* 0x080fe400008f0eff */
[----:B------:R-:W-:Y:S01]  /*1f80*/  LEA.HI.X.SX32 R71, R81, R97, 0x1, P2 ;  /* 0x0000006151477211 */ /* 0x000fe200010f0eff */
[----:B------:R-:W-:Y:S01]  /*1f90*/  IMAD R81, R78, 0x2, R133 ;  /* 0x000000024e517824 */ /* 0x000fe200078e0285 */
[----:B-1----:R-:W-:-:S03]  /*1fa0*/  IADD3 R72, P1, PT, R31, R96, RZ ;  /* 0x000000601f487210 */ /* 0x002fc60007f3e0ff */
[C---:B------:R-:W-:Y:S01]  /*1fb0*/  IMAD R131, R78.reuse, 0x4, R81 ;  /* 0x000000044e837824 */ /* 0x040fe200078e0251 */
[----:B------:R-:W-:Y:S01]  /*1fc0*/  LEA.HI.X.SX32 R73, R31, R97, 0x1, P1 ;  /* 0x000000611f497211 */ /* 0x000fe200008f0eff */
[----:B------:R-:W3:Y:S02]  /*1fd0*/  LDG.E.U8 R107, desc[UR20][R70.64] ;  /* 0x00000014466b7981 */ /* 0x000ee4000c1e1100 */
[C---:B------:R-:W-:Y:S02]  /*1fe0*/  IMAD R135, R78.reuse, 0x2, R131 ;  /* 0x000000024e877824 */ /* 0x040fe400078e0283 */
[----:B------:R0:W3:Y:S02]  /*1ff0*/  LDG.E.U8 R31, desc[UR20][R74.64] ;  /* 0x000000144a1f7981 */ /* 0x0000e4000c1e1100 */
[----:B------:R-:W-:Y:S02]  /*2000*/  IMAD R79, R78, 0x2, R135 ;  /* 0x000000024e4f7824 */ /* 0x000fe400078e0287 */
[----:B------:R1:W3:Y:S01]  /*2010*/  LDG.E.U8 R8, desc[UR20][R72.64] ;  /* 0x0000001448087981 */ /* 0x0002e2000c1e1100 */
[----:B0-----:R-:W-:-:S04]  /*2020*/  IADD3 R74, P1, PT, R91, R96, RZ ;  /* 0x000000605b4a7210 */ /* 0x001fc80007f3e0ff */
[-C--:B------:R-:W-:Y:S02]  /*2030*/  LEA.HI.X.SX32 R75, R91, R97.reuse, 0x1, P1 ;  /* 0x000000615b4b7211 */ /* 0x080fe400008f0eff */
[CC--:B-1----:R-:W-:Y:S01]  /*2040*/  IADD3 R72, P1, PT, R109.reuse, R96.reuse, RZ ;  /* 0x000000606d487210 */ /* 0x0c2fe20007f3e0ff */
[C---:B------:R-:W-:Y:S02]  /*2050*/  IMAD R91, R78.reuse, 0x2, R79 ;  /* 0x000000024e5b7824 */ /* 0x040fe400078e024f */
[----:B------:R0:W3:Y:S01]  /*2060*/  LDG.E.U8 R108, desc[UR20][R74.64] ;  /* 0x000000144a6c7981 */ /* 0x0000e2000c1e1100 */
[----:B------:R-:W-:Y:S01]  /*2070*/  LEA.HI.X.SX32 R73, R109, R97, 0x1, P1 ;  /* 0x000000616d497211 */ /* 0x000fe200008f0eff */
[----:B------:R-:W-:Y:S01]  /*2080*/  IMAD R139, R78, 0x2, R91 ;  /* 0x000000024e8b7824 */ /* 0x000fe200078e025b */
[----:B------:R-:W-:-:S03]  /*2090*/  IADD3 R70, P2, PT, R113, R96, RZ ;  /* 0x0000006071467210 */ /* 0x000fc60007f5e0ff */
[----:B------:R1:W3:Y:S01]  /*20a0*/  LDG.E.U8 R109, desc[UR20][R72.64] ;  /* 0x00000014486d7981 */ /* 0x0002e2000c1e1100 */
[----:B0-----:R-:W-:Y:S01]  /*20b0*/  IADD3 R74, P1, PT, R83, R96, RZ ;  /* 0x00000060534a7210 */ /* 0x001fe20007f3e0ff */
[----:B------:R-:W-:-:S03]  /*20c0*/  IMAD R137, R78, 0x2, R139 ;  /* 0x000000024e897824 */ /* 0x000fc600078e028b */
[-C--:B------:R-:W-:Y:S02]  /*20d0*/  LEA.HI.X.SX32 R75, R83, R97.reuse, 0x1, P1 ;  /* 0x00000061534b7211 */ /* 0x080fe400008f0eff */
[-C--:B-1----:R-:W-:Y:S02]  /*20e0*/  IADD3 R72, P1, PT, R85, R96.reuse, RZ ;  /* 0x0000006055487210 */ /* 0x082fe40007f3e0ff */
[-C--:B------:R-:W-:Y:S01]  /*20f0*/  LEA.HI.X.SX32 R71, R113, R97.reuse, 0x1, P2 ;  /* 0x0000006171477211 */ /* 0x080fe200010f0eff */
[C---:B------:R-:W-:Y:S01]  /*2100*/  IMAD R83, R78.reuse, 0x2, R137 ;  /* 0x000000024e537824 */ /* 0x040fe200078e0289 */
[----:B------:R-:W-:Y:S01]  /*2110*/  LEA.HI.X.SX32 R73, R85, R97, 0x1, P1 ;  /* 0x0000006155497211 */ /* 0x000fe200008f0eff */
[----:B------:R0:W3:Y:S02]  /*2120*/  LDG.E.U8 R113, desc[UR20][R74.64] ;  /* 0x000000144a717981 */ /* 0x0000e4000c1e1100 */
[----:B------:R-:W-:Y:S02]  /*2130*/  IMAD R141, R78, 0x4, R83 ;  /* 0x000000044e8d7824 */ /* 0x000fe400078e0253 */
[----:B------:R1:W3:Y:S04]  /*2140*/  LDG.E.U8 R112, desc[UR20][R70.64] ;  /* 0x0000001446707981 */ /* 0x0002e8000c1e1100 */
[----:B------:R1:W3:Y:S01]  /*2150*/  LDG.E.U8 R114, desc[UR20][R72.64] ;  /* 0x0000001448727981 */ /* 0x0002e2000c1e1100 */
[----:B0-----:R-:W-:-:S04]  /*2160*/  IADD3 R74, P1, PT, R115, R96, RZ ;  /* 0x00000060734a7210 */ /* 0x001fc80007f3e0ff */
[-C--:B------:R-:W-:Y:S02]  /*2170*/  LEA.HI.X.SX32 R75, R115, R97.reuse, 0x1, P1 ;  /* 0x00000061734b7211 */ /* 0x080fe400008f0eff */
[-C--:B-1----:R-:W-:Y:S02]  /*2180*/  IADD3 R70, P2, PT, R121, R96.reuse, RZ ;  /* 0x0000006079467210 */ /* 0x082fe40007f5e0ff */
[-C--:B------:R-:W-:Y:S01]  /*2190*/  IADD3 R72, P1, PT, R123, R96.reuse, RZ ;  /* 0x000000607b487210 */ /* 0x080fe20007f3e0ff */
[C---:B------:R-:W-:Y:S01]  /*21a0*/  IMAD R143, R78.reuse, 0x2, R141 ;  /* 0x000000024e8f7824 */ /* 0x040fe200078e028d */
[-C--:B------:R-:W-:Y:S01]  /*21b0*/  LEA.HI.X.SX32 R71, R121, R97.reuse, 0x1, P2 ;  /* 0x0000006179477211 */ /* 0x080fe200010f0eff */
[----:B------:R0:W3:Y:S01]  /*21c0*/  LDG.E.U8 R115, desc[UR20][R74.64] ;  /* 0x000000144a737981 */ /* 0x0000e2000c1e1100 */
[----:B------:R-:W-:Y:S01]  /*21d0*/  LEA.HI.X.SX32 R73, R123, R97, 0x1, P1 ;  /* 0x000000617b497211 */ /* 0x000fe200008f0eff */
[----:B------:R-:W-:Y:S02]  /*21e0*/  IMAD R85, R78, 0x2, R143 ;  /* 0x000000024e557824 */ /* 0x000fe400078e028f */
[----:B------:R1:W3:Y:S01]  /*21f0*/  LDG.E.U8 R120, desc[UR20][R70.64] ;  /* 0x0000001446787981 */ /* 0x0002e2000c1e1100 */
[----:B0-----:R-:W-:-:S03]  /*2200*/  IADD3 R74, P1, PT, R125, R96, RZ ;  /* 0x000000607d4a7210 */ /* 0x001fc60007f3e0ff */
[----:B------:R0:W3:Y:S01]  /*2210*/  LDG.E.U8 R121, desc[UR20][R72.64] ;  /* 0x0000001448797981 */ /* 0x0000e2000c1e1100 */
[----:B------:R-:W-:Y:S01]  /*2220*/  IMAD R122, R78, 0x2, R85 ;  /* 0x000000024e7a7824 */ /* 0x000fe200078e0255 */
[----:B------:R-:W-:Y:S02]  /*2230*/  LEA.HI.X.SX32 R75, R125, R97, 0x1, P1 ;  /* 0x000000617d4b7211 */ /* 0x000fe400008f0eff */
[----:B-1----:R-:W-:-:S03]  /*2240*/  IADD3 R70, P2, PT, R139, R96, RZ ;  /* 0x000000608b467210 */ /* 0x002fc60007f5e0ff */
[----:B------:R1:W3:Y:S01]  /*2250*/  LDG.E.U8 R123, desc[UR20][R74.64] ;  /* 0x000000144a7b7981 */ /* 0x0002e2000c1e1100 */
[----:B0-----:R-:W-:Y:S02]  /*2260*/  IADD3 R72, P1, PT, R131, R96, RZ ;  /* 0x0000006083487210 */ /* 0x001fe40007f3e0ff */
[-C--:B------:R-:W-:Y:S01]  /*2270*/  LEA.HI.X.SX32 R71, R139, R97.reuse, 0x1, P2 ;  /* 0x000000618b477211 */ /* 0x080fe200010f0eff */
[----:B------:R-:W-:Y:S01]  /*2280*/  IMAD R139, R78, 0x2, R122 ;  /* 0x000000024e8b7824 */ /* 0x000fe200078e027a */
[----:B------:R-:W-:-:S03]  /*2290*/  LEA.HI.X.SX32 R73, R131, R97, 0x1, P1 ;  /* 0x0000006183497211 */ /* 0x000fc600008f0eff */
[----:B------:R0:W4:Y:S01]  /*22a0*/  LDG.E.U8 R126, desc[UR20][R70.64] ;  /* 0x00000014467e7981 */ /* 0x000122000c1e1100 */
[----:B-1----:R-:W-:-:S03]  /*22b0*/  IADD3 R74, P1, PT, R141, R96, RZ ;  /* 0x000000608d4a7210 */ /* 0x002fc60007f3e0ff */
[----:B------:R1:W4:Y:S01]  /*22c0*/  LDG.E.U8 R125, desc[UR20][R72.64] ;  /* 0x00000014487d7981 */ /* 0x000322000c1e1100 */
[----:B------:R-:W-:Y:S02]  /*22d0*/  LEA.HI.X.SX32 R75, R141, R97, 0x1, P1 ;  /* 0x000000618d4b7211 */ /* 0x000fe400008f0eff */
[----:B0-----:R-:W-:-:S03]  /*22e0*/  IADD3 R70, P1, PT, R93, R96, RZ ;  /* 0x000000605d467210 */ /* 0x001fc60007f3e0ff */
[----:B------:R0:W4:Y:S01]  /*22f0*/  LDG.E.U8 R128, desc[UR20][R74.64] ;  /* 0x000000144a807981 */ /* 0x000122000c1e1100 */
[-C--:B-1----:R-:W-:Y:S02]  /*2300*/  IADD3 R72, P2, PT, R139, R96.reuse, RZ ;  /* 0x000000608b487210 */ /* 0x082fe40007f5e0ff */
[-C--:B------:R-:W-:Y:S02]  /*2310*/  LEA.HI.X.SX32 R71, R93, R97.reuse, 0x1, P1 ;  /* 0x000000615d477211 */ /* 0x080fe400008f0eff */
[-C--:B------:R-:W-:Y:S02]  /*2320*/  LEA.HI.X.SX32 R73, R139, R97.reuse, 0x1, P2 ;  /* 0x000000618b497211 */ /* 0x080fe400010f0eff */
[-C--:B0-----:R-:W-:Y:S01]  /*2330*/  IADD3 R74, P1, PT, R77, R96.reuse, RZ ;  /* 0x000000604d4a7210 */ /* 0x081fe20007f3e0ff */
[----:B------:R-:W4:Y:S01]  /*2340*/  LDG.E.U8 R131, desc[UR20][R70.64] ;  /* 0x0000001446837981 */ /* 0x000f22000c1e1100 */
[----:B------:R-:W-:Y:S02]  /*2350*/  IADD3 R76, P2, PT, R95, R96, RZ ;  /* 0x000000605f4c7210 */ /* 0x000fe40007f5e0ff */
[-C--:B------:R-:W-:Y:S01]  /*2360*/  LEA.HI.X.SX32 R75, R77, R97.reuse, 0x1, P1 ;  /* 0x000000614d4b7211 */ /* 0x080fe200008f0eff */
[----:B------:R0:W4:Y:S01]  /*2370*/  LDG.E.U8 R130, desc[UR20][R72.64] ;  /* 0x0000001448827981 */ /* 0x000122000c1e1100 */
[----:B------:R-:W-:-:S03]  /*2380*/  LEA.HI.X.SX32 R77, R95, R97, 0x1, P2 ;  /* 0x000000615f4d7211 */ /* 0x000fc600010f0eff */
[----:B------:R1:W4:Y:S01]  /*2390*/  LDG.E.U8 R132, desc[UR20][R74.64] ;  /* 0x000000144a847981 */ /* 0x000322000c1e1100 */
[-C--:B0-----:R-:W-:Y:S02]  /*23a0*/  IADD3 R72, P1, PT, R87, R96.reuse, RZ ;  /* 0x0000006057487210 */ /* 0x081fe40007f3e0ff */
[-C--:B------:R-:W-:Y:S02]  /*23b0*/  IADD3 R70, P2, PT, R133, R96.reuse, RZ ;  /* 0x0000006085467210 */ /* 0x080fe40007f5e0ff */
[-C--:B------:R-:W-:Y:S02]  /*23c0*/  LEA.HI.X.SX32 R73, R87, R97.reuse, 0x1, P1 ;  /* 0x0000006157497211 */ /* 0x080fe400008f0eff */
[----:B-1----:R-:W-:Y:S01]  /*23d0*/  IADD3 R74, P1, PT, R135, R96, RZ ;  /* 0x00000060874a7210 */ /* 0x002fe20007f3e0ff */
[----:B------:R-:W-:Y:S01]  /*23e0*/  IMAD R153, R78, 0x2, R139 ;  /* 0x000000024e997824 */ /* 0x000fe200078e028b */
[-C--:B------:R-:W-:Y:S01]  /*23f0*/  LEA.HI.X.SX32 R71, R133, R97.reuse, 0x1, P2 ;  /* 0x0000006185477211 */ /* 0x080fe200010f0eff */
[----:B------:R0:W4:Y:S01]  /*2400*/  LDG.E.U8 R134, desc[UR20][R72.64] ;  /* 0x0000001448867981 */ /* 0x000122000c1e1100 */
[----:B------:R-:W-:-:S03]  /*2410*/  LEA.HI.X.SX32 R75, R135, R97, 0x1, P1 ;  /* 0x00000061874b7211 */ /* 0x000fc600008f0eff */
[----:B------:R1:W4:Y:S04]  /*2420*/  LDG.E.U8 R133, desc[UR20][R76.64] ;  /* 0x000000144c857981 */ /* 0x000328000c1e1100 */
[----:B------:R1:W4:Y:S01]  /*2430*/  LDG.E.U8 R135, desc[UR20][R70.64] ;  /* 0x0000001446877981 */ /* 0x000322000c1e1100 */
[----:B0-----:R-:W-:-:S04]  /*2440*/  IADD3 R72, P1, PT, R137, R96, RZ ;  /* 0x0000006089487210 */ /* 0x001fc80007f3e0ff */
[-C--:B------:R-:W-:Y:S02]  /*2450*/  LEA.HI.X.SX32 R73, R137, R97.reuse, 0x1, P1 ;  /* 0x0000006189497211 */ /* 0x080fe400008f0eff */
[-C--:B-1----:R-:W-:Y:S01]  /*2460*/  IADD3 R76, P1, PT, R153, R96.reuse, RZ ;  /* 0x00000060994c7210 */ /* 0x082fe20007f3e0ff */
[----:B------:R0:W4:Y:S01]  /*2470*/  LDG.E.U8 R137, desc[UR20][R74.64] ;  /* 0x000000144a897981 */ /* 0x000122000c1e1100 */
[----:B------:R-:W-:Y:S02]  /*2480*/  IADD3 R70, P2, PT, R143, R96, RZ ;  /* 0x000000608f467210 */ /* 0x000fe40007f5e0ff */
[-C--:B------:R-:W-:Y:S01]  /*2490*/  LEA.HI.X.SX32 R77, R153, R97.reuse, 0x1, P1 ;  /* 0x00000061994d7211 */ /* 0x080fe200008f0eff */
[----:B------:R1:W4:Y:S01]  /*24a0*/  LDG.E.U8 R139, desc[UR20][R72.64] ;  /* 0x00000014488b7981 */ /* 0x000322000c1e1100 */
[----:B------:R-:W-:Y:S02]  /*24b0*/  LEA.HI.X.SX32 R71, R143, R97, 0x1, P2 ;  /* 0x000000618f477211 */ /* 0x000fe400010f0eff */
[C---:B------:R-:W-:Y:S01]  /*24c0*/  LEA.HI R87, R164.reuse, 0x4e, RZ, 0x1a ;  /* 0x0000004ea4577811 */ /* 0x040fe200078fd0ff */
[----:B------:R1:W4:Y:S01]  /*24d0*/  LDG.E.U8 R143, desc[UR20][R76.64] ;  /* 0x000000144c8f7981 */ /* 0x000322000c1e1100 */
[----:B0-----:R-:W-:-:S02]  /*24e0*/  LEA.HI R75, R164, 0xae, RZ, 0x1a ;  /* 0x000000aea44b7811 */ /* 0x001fc400078fd0ff */
[----:B------:R-:W-:Y:S01]  /*24f0*/  IADD3 R74, P1, PT, R81, R96, RZ ;  /* 0x00000060514a7210 */ /* 0x000fe20007f3e0ff */
[----:B------:R0:W4:Y:S01]  /*2500*/  LDG.E.U8 R141, desc[UR20][R70.64] ;  /* 0x00000014468d7981 */ /* 0x000122000c1e1100 */
[C---:B------:R-:W-:Y:S02]  /*2510*/  LEA.HI R93, R164.reuse, 0x5e, RZ, 0x1a ;  /* 0x0000005ea45d7811 */ /* 0x040fe400078fd0ff */
[C---:B------:R-:W-:Y:S01]  /*2520*/  LEA.HI R95, R164.reuse, 0x6e, RZ, 0x1a ;  /* 0x0000006ea45f7811 */ /* 0x040fe200078fd0ff */
[----:B------:R-:W-:Y:S01]  /*2530*/  IMAD R94, R75, R78, RZ ;  /* 0x0000004e4b5e7224 */ /* 0x000fe200078e02ff */
[C---:B-1----:R-:W-:Y:S02]  /*2540*/  LEA.HI R73, R164.reuse, 0xce, RZ, 0x1a ;  /* 0x000000cea4497811 */ /* 0x042fe400078fd0ff */
[C---:B------:R-:W-:Y:S02]  /*2550*/  LEA.HI R77, R164.reuse, 0xee, RZ, 0x1a ;  /* 0x000000eea44d7811 */ /* 0x040fe400078fd0ff */
[----:B0-----:R-:W-:-:S02]  /*2560*/  LEA.HI R71, R164, 0xde, RZ, 0x1a ;  /* 0x000000dea4477811 */ /* 0x001fc400078fd0ff */
[----:B------:R-:W-:Y:S01]  /*2570*/  LEA.HI.X.SX32 R75, R81, R97, 0x1, P1 ;  /* 0x00000061514b7211 */ /* 0x000fe200008f0eff */
[----:B------:R-:W-:Y:S01]  /*2580*/  IMAD R82, R87, R78, RZ ;  /* 0x0000004e57527224 */ /* 0x000fe200078e02ff */
[----:B------:R-:W-:Y:S01]  /*2590*/  IADD3 R70, P1, PT, R79, R96, RZ ;  /* 0x000000604f467210 */ /* 0x000fe20007f3e0ff */
[-C--:B------:R-:W-:Y:S02]  /*25a0*/  IMAD R84, R93, R78.reuse, RZ ;  /* 0x0000004e5d547224 */ /* 0x080fe400078e02ff */
[----:B------:R-:W-:Y:S01]  /*25b0*/  IMAD R86, R95, R78, RZ ;  /* 0x0000004e5f567224 */ /* 0x000fe200078e02ff */
[----:B------:R-:W-:Y:S01]  /*25c0*/  IADD3 R72, P2, PT, R83, R96, RZ ;  /* 0x0000006053487210 */ /* 0x000fe20007f5e0ff */
[-C--:B------:R-:W-:Y:S01]  /*25d0*/  IMAD R88, R145, R78.reuse, RZ ;  /* 0x0000004e91587224 */ /* 0x080fe200078e02ff */
[----:B------:R0:W4:Y:S01]  /*25e0*/  LDG.E.U8 R138, desc[UR20][R74.64] ;  /* 0x000000144a8a7981 */ /* 0x000122000c1e1100 */
[-C--:B------:R-:W-:Y:S02]  /*25f0*/  IMAD R90, R147, R78.reuse, RZ ;  /* 0x0000004e935a7224 */ /* 0x080fe400078e02ff */
[----:B------:R-:W-:-:S02]  /*2600*/  IMAD R92, R149, R78, RZ ;  /* 0x0000004e955c7224 */ /* 0x000fc400078e02ff */
[-C--:B------:R-:W-:Y:S02]  /*2610*/  IMAD R87, R151, R78.reuse, RZ ;  /* 0x0000004e97577224 */ /* 0x080fe400078e02ff */
[-C--:B------:R-:W-:Y:S02]  /*2620*/  IMAD R93, R73, R78.reuse, RZ ;  /* 0x0000004e495d7224 */ /* 0x080fe400078e02ff */
[-C--:B------:R-:W-:Y:S02]  /*2630*/  IMAD R95, R71, R78.reuse, RZ ;  /* 0x0000004e475f7224 */ /* 0x080fe400078e02ff */
[----:B------:R-:W-:Y:S01]  /*2640*/  IMAD R136, R77, R78, RZ ;  /* 0x0000004e4d887224 */ /* 0x000fe200078e02ff */
[-C--:B------:R-:W-:Y:S01]  /*2650*/  LEA.HI.X.SX32 R71, R79, R97.reuse, 0x1, P1 ;  /* 0x000000614f477211 */ /* 0x080fe200008f0eff */
[----:B------:R-:W-:Y:S01]  /*2660*/  IMAD R78, R78, 0x2, R153 ;  /* 0x000000024e4e7824 */ /* 0x000fe200078e0299 */
[-C--:B0-----:R-:W-:Y:S02]  /*2670*/  IADD3 R74, P1, PT, R85, R96.reuse, RZ ;  /* 0x00000060554a7210 */ /* 0x081fe40007f3e0ff */
[----:B------:R-:W-:Y:S01]  /*2680*/  LEA.HI.X.SX32 R73, R83, R97, 0x1, P2 ;  /* 0x0000006153497211 */ /* 0x000fe200010f0eff */
[----:B------:R0:W4:Y:S01]  /*2690*/  LDG.E.U8 R140, desc[UR20][R70.64] ;  /* 0x00000014468c7981 */ /* 0x000122000c1e1100 */
[----:B------:R-:W-:-:S02]  /*26a0*/  IADD3 R76, P2, PT, R78, R96, RZ ;  /* 0x000000604e4c7210 */ /* 0x000fc40007f5e0ff */
[-C--:B------:R-:W-:Y:S01]  /*26b0*/  LEA.HI.X.SX32 R75, R85, R97.reuse, 0x1, P1 ;  /* 0x00000061554b7211 */ /* 0x080fe200008f0eff */
[----:B------:R1:W4:Y:S01]  /*26c0*/  LDG.E.U8 R142, desc[UR20][R72.64] ;  /* 0x00000014488e7981 */ /* 0x000322000c1e1100 */
[----:B------:R-:W-:-:S03]  /*26d0*/  LEA.HI.X.SX32 R77, R78, R97, 0x1, P2 ;  /* 0x000000614e4d7211 */ /* 0x000fc600010f0eff */
[----:B------:R1:W4:Y:S01]  /*26e0*/  LDG.E.U8 R144, desc[UR20][R74.64] ;  /* 0x000000144a907981 */ /* 0x000322000c1e1100 */
[-C--:B0-----:R-:W-:Y:S02]  /*26f0*/  IADD3 R70, P4, PT, R82, R96.reuse, RZ ;  /* 0x0000006052467210 */ /* 0x081fe40007f9e0ff */
[-C--:B------:R-:W-:Y:S01]  /*2700*/  IADD3 R80, P3, PT, R92, R96.reuse, RZ ;  /* 0x000000605c507210 */ /* 0x080fe20007f7e0ff */
[----:B------:R0:W4:Y:S01]  /*2710*/  LDG.E.U8 R146, desc[UR20][R76.64] ;  /* 0x000000144c927981 */ /* 0x000122000c1e1100 */
[-C--:B-1----:R-:W-:Y:S02]  /*2720*/  IADD3 R72, P5, PT, R84, R96.reuse, RZ ;  /* 0x0000006054487210 */ /* 0x082fe40007fbe0ff */
[----:B------:R-:W-:Y:S02]  /*2730*/  IADD3 R74, P6, PT, R86, R96, RZ ;  /* 0x00000060564a7210 */ /* 0x000fe40007fde0ff */
[-C--:B------:R-:W-:Y:S02]  /*2740*/  LEA.HI.X.SX32 R71, R82, R97.reuse, 0x1, P4 ;  /* 0x0000006152477211 */ /* 0x080fe400020f0eff */
[----:B------:R-:W-:-:S02]  /*2750*/  LEA.HI.X.SX32 R73, R84, R97, 0x1, P5 ;  /* 0x0000006154497211 */ /* 0x000fc400028f0eff */
[-C--:B0-----:R-:W-:Y:S02]  /*2760*/  IADD3 R76, P1, PT, R88, R96.reuse, RZ ;  /* 0x00000060584c7210 */ /* 0x081fe40007f3e0ff */
[-C--:B------:R-:W-:Y:S01]  /*2770*/  IADD3 R82, P4, PT, R94, R96.reuse, RZ ;  /* 0x000000605e527210 */ /* 0x080fe20007f9e0ff */
[----:B------:R0:W4:Y:S01]  /*2780*/  LDG.E.U8 R71, desc[UR20][R70.64] ;  /* 0x0000001446477981 */ /* 0x000122000c1e1100 */
[-C--:B------:R-:W-:Y:S02]  /*2790*/  IADD3 R84, P5, PT, R87, R96.reuse, RZ ;  /* 0x0000006057547210 */ /* 0x080fe40007fbe0ff */
[----:B------:R-:W-:Y:S01]  /*27a0*/  LEA.HI.X.SX32 R75, R86, R97, 0x1, P6 ;  /* 0x00000061564b7211 */ /* 0x000fe200030f0eff */
[----:B------:R-:W4:Y:S01]  /*27b0*/  LDG.E.U8 R73, desc[UR20][R72.64] ;  /* 0x0000001448497981 */ /* 0x000f22000c1e1100 */
[-C--:B------:R-:W-:Y:S02]  /*27c0*/  IADD3 R78, P2, PT, R90, R96.reuse, RZ ;  /* 0x000000605a4e7210 */ /* 0x080fe40007f5e0ff */
[----:B------:R-:W-:-:S02]  /*27d0*/  IADD3 R86, P6, PT, R93, R96, RZ ;  /* 0x000000605d567210 */ /* 0x000fc40007fde0ff */
[-C--:B------:R-:W-:Y:S01]  /*27e0*/  LEA.HI.X.SX32 R81, R92, R97.reuse, 0x1, P3 ;  /* 0x000000615c517211 */ /* 0x080fe200018f0eff */
[----:B------:R-:W4:Y:S01]  /*27f0*/  LDG.E.U8 R75, desc[UR20][R74.64] ;  /* 0x000000144a4b7981 */ /* 0x000f22000c1e1100 */
[-C--:B------:R-:W-:Y:S02]  /*2800*/  IADD3 R92, P3, PT, R89, R96.reuse, RZ ;  /* 0x00000060595c7210 */ /* 0x080fe40007f7e0ff */
[-C--:B------:R-:W-:Y:S02]  /*2810*/  LEA.HI.X.SX32 R77, R88, R97.reuse, 0x1, P1 ;  /* 0x00000061584d7211 */ /* 0x080fe400008f0eff */
[----:B------:R-:W-:Y:S01]  /*2820*/  IADD3 R88, P1, PT, R95, R96, RZ ;  /* 0x000000605f587210 */ /* 0x000fe20007f3e0ff */
[----:B------:R-:W4:Y:S01]  /*2830*/  LDG.E.U8 R81, desc[UR20][R80.64] ;  /* 0x0000001450517981 */ /* 0x000f22000c1e1100 */
[-C--:B------:R-:W-:Y:S02]  /*2840*/  LEA.HI.X.SX32 R83, R94, R97.reuse, 0x1, P4 ;  /* 0x000000615e537211 */ /* 0x080fe400020f0eff */
[-C--:B------:R-:W-:Y:S01]  /*2850*/  LEA.HI.X.SX32 R85, R87, R97.reuse, 0x1, P5 ;  /* 0x0000006157557211 */ /* 0x080fe200028f0eff */
[----:B------:R-:W4:Y:S01]  /*2860*/  LDG.E.U8 R77, desc[UR20][R76.64] ;  /* 0x000000144c4d7981 */ /* 0x000f22000c1e1100 */
[----:B------:R-:W-:-:S02]  /*2870*/  LEA.HI.X.SX32 R79, R90, R97, 0x1, P2 ;  /* 0x000000615a4f7211 */ /* 0x000fc400010f0eff */
[-C--:B------:R-:W-:Y:S01]  /*2880*/  LEA.HI.X.SX32 R87, R93, R97.reuse, 0x1, P6 ;  /* 0x000000615d577211 */ /* 0x080fe200030f0eff */
[----:B------:R-:W4:Y:S01]  /*2890*/  LDG.E.U8 R83, desc[UR20][R82.64] ;  /* 0x0000001452537981 */ /* 0x000f22000c1e1100 */
[-C--:B------:R-:W-:Y:S02]  /*28a0*/  IADD3 R94, P4, PT, R91, R96.reuse, RZ ;  /* 0x000000605b5e7210 */ /* 0x080fe40007f9e0ff */
[-C--:B------:R-:W-:Y:S01]  /*28b0*/  IADD3 R90, P2, PT, R136, R96.reuse, RZ ;  /* 0x00000060885a7210 */ /* 0x080fe20007f5e0ff */
[----:B------:R-:W4:Y:S01]  /*28c0*/  LDG.E.U8 R79, desc[UR20][R78.64] ;  /* 0x000000144e4f7981 */ /* 0x000f22000c1e1100 */
[-C--:B------:R-:W-:Y:S02]  /*28d0*/  LEA.HI.X.SX32 R93, R89, R97.reuse, 0x1, P3 ;  /* 0x00000061595d7211 */ /* 0x080fe400018f0eff */
[----:B------:R-:W-:Y:S01]  /*28e0*/  IADD3 R96, P3, PT, R122, R96, RZ ;  /* 0x000000607a607210 */ /* 0x000fe20007f7e0ff */
[----:B------:R1:W4:Y:S01]  /*28f0*/  LDG.E.U8 R85, desc[UR20][R84.64] ;  /* 0x0000001454557981 */ /* 0x000322000c1e1100 */
[----:B------:R-:W-:-:S02]  /*2900*/  LEA.HI.X.SX32 R89, R95, R97, 0x1, P1 ;  /* 0x000000615f597211 */ /* 0x000fc400008f0eff */
[-C--:B------:R-:W-:Y:S01]  /*2910*/  LEA.HI.X.SX32 R95, R91, R97.reuse, 0x1, P4 ;  /* 0x000000615b5f7211 */ /* 0x080fe200020f0eff */
[----:B------:R-:W4:Y:S01]  /*2920*/  LDG.E.U8 R93, desc[UR20][R92.64] ;  /* 0x000000145c5d7981 */ /* 0x000f22000c1e1100 */
[-C--:B------:R-:W-:Y:S02]  /*2930*/  LEA.HI.X.SX32 R91, R136, R97.reuse, 0x1, P2 ;  /* 0x00000061885b7211 */ /* 0x080fe400010f0eff */
[----:B------:R-:W-:Y:S01]  /*2940*/  LEA.HI.X.SX32 R97, R122, R97, 0x1, P3 ;  /* 0x000000617a617211 */ /* 0x000fe200018f0eff */
[----:B------:R-:W4:Y:S04]  /*2950*/  LDG.E.U8 R87, desc[UR20][R86.64] ;  /* 0x0000001456577981 */ /* 0x000f28000c1e1100 */
[----:B------:R-:W4:Y:S04]  /*2960*/  LDG.E.U8 R95, desc[UR20][R94.64] ;  /* 0x000000145e5f7981 */ /* 0x000f28000c1e1100 */
[----:B------:R-:W4:Y:S04]  /*2970*/  LDG.E.U8 R97, desc[UR20][R96.64] ;  /* 0x0000001460617981 */ /* 0x000f28000c1e1100 */
[----:B------:R-:W4:Y:S04]  /*2980*/  LDG.E.U8 R89, desc[UR20][R88.64] ;  /* 0x0000001458597981 */ /* 0x000f28000c1e1100 */
[----:B------:R-:W4:Y:S04]  /*2990*/  LDG.E.U8 R91, desc[UR20][R90.64] ;  /* 0x000000145a5b7981 */ /* 0x000f28000c1e1100 */
[----:B------:R-:W-:Y:S04]  /*29a0*/  STS.U8 [R148+UR7+0x18000], R57 ;  /* 0x0180003994007988 */ /* 0x000fe80008000007 */
[----:B--2---:R-:W-:Y:S04]  /*29b0*/  STS.U8 [R148+UR7+0x18200], R67 ;  /* 0x0182004394007988 */ /* 0x004fe80008000007 */
[----:B------:R-:W-:Y:S04]  /*29c0*/  STS.U8 [R148+UR7+0x18400], R59 ;  /* 0x0184003b94007988 */ /* 0x000fe80008000007 */
        /* <DEDUP_REMOVED lines=14> */
[----:B------:R-:W-:Y:S01]  /*2ab0*/  STS.U8 [R148+UR7+0x1a200], R56 ;  /* 0x01a2003894007988 */ /* 0x000fe20008000007 */
[----:B0-----:R-:W-:-:S03]  /*2ac0*/  SHF.R.U32.HI R70, RZ, 0x5, R164 ;  /* 0x00000005ff467819 */ /* 0x001fc600000116a4 */
[----:B------:R-:W-:Y:S04]  /*2ad0*/  STS.U8 [R148+UR7+0x1a400], R103 ;  /* 0x01a4006794007988 */ /* 0x000fe80008000007 */
[----:B------:R-:W-:Y:S04]  /*2ae0*/  STS.U8 [R148+UR7+0x1a600], R105 ;  /* 0x01a6006994007988 */ /* 0x000fe80008000007 */
[----:B------:R-:W-:Y:S04]  /*2af0*/  STS.U8 [R148+UR7+0x1a800], R98 ;  /* 0x01a8006294007988 */ /* 0x000fe80008000007 */
[----:B------:R-:W-:Y:S01]  /*2b00*/  STS.U8 [R148+UR7+0x1aa00], R68 ;  /* 0x01aa004494007988 */ /* 0x000fe20008000007 */
[----:B------:R-:W-:-:S03]  /*2b10*/  R2UR UR49, R70 ;  /* 0x00000000463172ca */ /* 0x000fc600000e0000 */
[----:B------:R-:W-:Y:S04]  /*2b20*/  STS.U8 [R148+UR7+0x1ac00], R65 ;  /* 0x01ac004194007988 */ /* 0x000fe80008000007 */
[----:B---3--:R-:W-:Y:S01]  /*2b30*/  STS.U8 [R148+UR7+0x1ae00], R107 ;  /* 0x01ae006b94007988 */ /* 0x008fe20008000007 */
[----:B------:R-:W-:-:S03]  /*2b40*/  LOP3.LUT R150, R148, 0x10, RZ, 0x3c, !PT ;  /* 0x0000001094967812 */ /* 0x000fc600078e3cff */
[----:B------:R-:W-:Y:S01]  /*2b50*/  STS.U8 [R148+UR7+0x1b000], R112 ;  /* 0x01b0007094007988 */ /* 0x000fe20008000007 */
[----:B------:R-:W-:-:S03]  /*2b60*/  LOP3.LUT R149, R148, 0x20, RZ, 0x3c, !PT ;  /* 0x0000002094957812 */ /* 0x000fc600078e3cff */
[----:B------:R-:W-:Y:S04]  /*2b70*/  STS.U8 [R148+UR7+0x1b200], R120 ;  /* 0x01b2007894007988 */ /* 0x000fe80008000007 */
[----:B------:R-:W-:Y:S04]  /*2b80*/  STS.U8 [R148+UR7+0x1b400], R121 ;  /* 0x01b4007994007988 */ /* 0x000fe80008000007 */
[----:B------:R-:W-:Y:S04]  /*2b90*/  STS.U8 [R148+UR7+0x1b600], R123 ;  /* 0x01b6007b94007988 */ /* 0x000fe80008000007 */
[----:B----4-:R-:W-:Y:S04]  /*2ba0*/  STS.U8 [R148+UR7+0x1b800], R125 ;  /* 0x01b8007d94007988 */ /* 0x010fe80008000007 */
        /* <DEDUP_REMOVED lines=36> */
[----:B------:R0:W-:Y:S01]  /*2df0*/  STS.U8 [R149+UR7+0x1a900], R10 ;  /* 0x01a9000a95007988 */ /* 0x0001e20008000007 */
[----:B------:R-:W-:-:S03]  /*2e00*/  USHF.L.U32 UR9, UR49, 0x15, URZ ;  /* 0x0000001531097899 */ /* 0x000fc600080006ff */
[----:B------:R2:W-:Y:S01]  /*2e10*/  STS.U8 [R149+UR7+0x1b500], R134 ;  /* 0x01b5008695007988 */ /* 0x0005e20008000007 */
[----:B0-----:R-:W0:Y:S01]  /*2e20*/  LDC.64 R10, c[0x0][0x3c0] ;  /* 0x0000f000ff0a7b82 */ /* 0x001e220000000a00 */
[----:B------:R-:W-:-:S07]  /*2e30*/  ULOP3.LUT UR9, UR9, 0x600000, URZ, 0xc0, !UPT ;  /* 0x0060000009097892 */ /* 0x000fce000f8ec0ff */
[----:B--2---:R-:W2:Y:S01]  /*2e40*/  LDC.64 R134, c[0x0][0x388] ;  /* 0x0000e200ff867b82 */ /* 0x004ea20000000a00 */
[C---:B------:R-:W-:Y:S01]  /*2e50*/  LOP3.LUT R150, R164.reuse, 0x7f, RZ, 0xc0, !PT ;  /* 0x0000007fa4967812 */ /* 0x040fe200078ec0ff */
[----:B------:R-:W-:Y:S01]  /*2e60*/  UIADD3 UR9, UPT, UPT, UR8, UR9, URZ ;  /* 0x0000000908097290 */ /* 0x000fe2000fffe0ff */
[----:B------:R-:W-:Y:S02]  /*2e70*/  LOP3.LUT P1, RZ, R164, 0x7f, RZ, 0xc0, !PT ;  /* 0x0000007fa4ff7812 */ /* 0x000fe4000782c0ff */
[----:B------:R-:W-:Y:S01]  /*2e80*/  LOP3.LUT R148, R150, 0x30, RZ, 0x3c, !PT ;  /* 0x0000003096947812 */ /* 0x000fe200078e3cff */
        /* <DEDUP_REMOVED lines=29> */
[----:B------:R-:W-:Y:S01]  /*3060*/  STTM.16dp32bit_t0_t15.x128 tmem[UR9], RZ ;  /* 0x000000ff000079ed */ /* 0x000fe20008b80009 */
[----:B------:R-:W-:Y:S02]  /*3070*/  STTM.16dp32bit_t16_t31.x128 tmem[UR9+0x80], RZ ;  /* 0x000080ff000079ed */ /* 0x000fe40008ba0009 */
[----:B------:R0:W-:Y:S01]  /*3080*/  STS.U8 [R148+UR7+0x1bf80], R0 ;  /* 0x01bf800094007988 */ /* 0x0001e20008000007 */
[----:B------:R-:W-:Y:S01]  /*3090*/  VOTEU.ALL UP0, P1 ;  /* 0x0000000000ff7886 */ /* 0x000fe20000800000 */
[----:B------:R-:W-:Y:S01]  /*30a0*/  VOTEU.ALL UP1, P1 ;  /* 0x0000000000ff7886 */ /* 0x000fe20000820000 */
[----:B------:R-:W-:Y:S01]  /*30b0*/  USHF.L.U32 UR35, UR35, 0x3, URZ ;  /* 0x0000000323237899 */ /* 0x000fe200080006ff */
[----:B------:R-:W-:Y:S01]  /*30c0*/  STS.U8 [R148+UR7+0x18180], R129 ;  /* 0x0181808194007988 */ /* 0x000fe20008000007 */
[----:B------:R-:W-:-:S03]  /*30d0*/  USHF.L.U32 UR32, UR32, 0x3, URZ ;  /* 0x0000000320207899 */ /* 0x000fc600080006ff */
[----:B------:R-:W-:Y:S01]  /*30e0*/  STL.64 [R1+0x1040], R60 ;  /* 0x0010403c01007387 */ /* 0x000fe20000100a00 */
[----:B------:R-:W-:Y:S02]  /*30f0*/  USHF.L.U32 UR29, UR29, 0x4, URZ ;  /* 0x000000041d1d7899 */ /* 0x000fe400080006ff */
[----:B------:R-:W-:Y:S01]  /*3100*/  USHF.L.U32 UR27, UR27, 0x4, URZ ;  /* 0x000000041b1b7899 */ /* 0x000fe200080006ff */
[----:B------:R-:W-:Y:S01]  /*3110*/  STS.U8 [R148+UR7+0x18580], R124 ;  /* 0x0185807c94007988 */ /* 0x000fe20008000007 */
[----:B0-----:R-:W-:Y:S01]  /*3120*/  IMAD R0, R10, UR76, RZ ;  /* 0x0000004c0a007c24 */ /* 0x001fe2000f8e02ff */
[----:B------:R-:W-:Y:S02]  /*3130*/  UIMAD UR51, UR51, 0x18, URZ ;  /* 0x00000018333378a4 */ /* 0x000fe4000f8e02ff */
[----:B------:R-:W-:Y:S01]  /*3140*/  USHF.L.U32 UR48, UR48, 0x5, URZ ;  /* 0x0000000530307899 */ /* 0x000fe200080006ff */
[----:B------:R-:W-:Y:S01]  /*3150*/  STS.U8 [R148+UR7+0x18980], R118 ;  /* 0x0189807694007988 */ /* 0x000fe20008000007 */
[----:B------:R-:W-:Y:S01]  /*3160*/  UIMAD UR46, UR46, 0x28, URZ ;  /* 0x000000282e2e78a4 */ /* 0x000fe2000f8e02ff */
[----:B------:R-:W-:Y:S01]  /*3170*/  PRMT R153, RZ, 0x7610, R153 ;  /* 0x00007610ff997816 */ /* 0x000fe20000000099 */
[----:B------:R-:W-:Y:S01]  /*3180*/  UIMAD UR50, UR50, 0x30, URZ ;  /* 0x00000030323278a4 */ /* 0x000fe2000f8e02ff */
[----:B------:R-:W-:Y:S01]  /*3190*/  STS.U8 [R148+UR7+0x18d80], R116 ;  /* 0x018d807494007988 */ /* 0x000fe20008000007 */
[----:B------:R-:W-:-:S02]  /*31a0*/  UIMAD UR45, UR45, 0x38, URZ ;  /* 0x000000382d2d78a4 */ /* 0x000fc4000f8e02ff */
[----:B------:R-:W-:Y:S01]  /*31b0*/  UIMAD UR47, UR47, 0x9, URZ ;  /* 0x000000092f2f78a4 */ /* 0x000fe2000f8e02ff */
[----:B------:R-:W-:Y:S01]  /*31c0*/  STS.U8 [R148+UR7+0x19180], R110 ;  /* 0x0191806e94007988 */ /* 0x000fe20008000007 */
[----:B------:R-:W-:Y:S01]  /*31d0*/  UIMAD UR61, UR61, 0x9, URZ ;  /* 0x000000093d3d78a4 */ /* 0x000fe2000f8e02ff */
[----:B------:R-:W-:Y:S01]  /*31e0*/  PRMT R145, RZ, 0x7610, R145 ;  /* 0x00007610ff917816 */ /* 0x000fe20000000091 */
[----:B------:R-:W-:Y:S01]  /*31f0*/  UIMAD UR60, UR60, 0x11, URZ ;  /* 0x000000113c3c78a4 */ /* 0x000fe2000f8e02ff */
[----:B------:R-:W-:Y:S01]  /*3200*/  STS.U8 [R148+UR7+0x19580], R2 ;  /* 0x0195800294007988 */ /* 0x000fe20008000007 */
[----:B------:R-:W-:Y:S01]  /*3210*/  PRMT R131, RZ, 0x7610, R131 ;  /* 0x00007610ff837816 */ /* 0x000fe20000000083 */
[----:B------:R-:W-:Y:S02]  /*3220*/  UIMAD UR59, UR59, 0x11, URZ ;  /* 0x000000113b3b78a4 */ /* 0x000fe4000f8e02ff */
[----:B------:R-:W-:Y:S01]  /*3230*/  UIMAD UR58, UR58, 0x19, URZ ;  /* 0x000000193a3a78a4 */ /* 0x000fe2000f8e02ff */
[----:B------:R0:W-:Y:S01]  /*3240*/  STS.U8 [R148+UR7+0x19980], R3 ;  /* 0x0199800394007988 */ /* 0x0001e20008000007 */
[----:B------:R-:W-:Y:S01]  /*3250*/  PRMT R162, RZ, 0x7610, R162 ;  /* 0x00007610ffa27816 */ /* 0x000fe200000000a2 */
[----:B------:R-:W-:-:S02]  /*3260*/  UIMAD UR57, UR57, 0x21, URZ ;  /* 0x00000021393978a4 */ /* 0x000fc4000f8e02ff */
[----:B------:R-:W-:Y:S01]  /*3270*/  UIMAD UR56, UR56, 0x29, URZ ;  /* 0x00000029383878a4 */ /* 0x000fe2000f8e02ff */
[----:B------:R3:W-:Y:S01]  /*3280*/  STS.U8 [R148+UR7+0x19d80], R4 ;  /* 0x019d800494007988 */ /* 0x0007e20008000007 */
[----:B------:R-:W-:Y:S01]  /*3290*/  PRMT R152, RZ, 0x7610, R152 ;  /* 0x00007610ff987816 */ /* 0x000fe20000000098 */
[----:B------:R-:W-:Y:S01]  /*32a0*/  UIMAD UR44, UR44, 0x31, URZ ;  /* 0x000000312c2c78a4 */ /* 0x000fe2000f8e02ff */
[----:B------:R-:W-:Y:S01]  /*32b0*/  PRMT R157, RZ, 0x7610, R157 ;  /* 0x00007610ff9d7816 */ /* 0x000fe2000000009d */
[----:B------:R-:W-:Y:S01]  /*32c0*/  STS.U8 [R148+UR7+0x1a180], R5 ;  /* 0x01a1800594007988 */ /* 0x000fe20008000007 */
[----:B------:R-:W-:Y:S02]  /*32d0*/  UIMAD UR36, UR36, 0x39, URZ ;  /* 0x00000039242478a4 */ /* 0x000fe4000f8e02ff */
[----:B------:R-:W-:Y:S01]  /*32e0*/  UIMAD UR31, UR31, 0x41, URZ ;  /* 0x000000411f1f78a4 */ /* 0x000fe2000f8e02ff */
[----:B------:R4:W-:Y:S01]  /*32f0*/  STS.U8 [R148+UR7+0x1a580], R6 ;  /* 0x01a5800694007988 */ /* 0x0009e20008000007 */
[----:B------:R-:W-:Y:S01]  /*3300*/  UIMAD UR13, UR13, 0xa, URZ ;  /* 0x0000000a0d0d78a4 */ /* 0x000fe2000f8e02ff */
[----:B------:R-:W-:Y:S01]  /*3310*/  PRMT R130, RZ, 0x7610, R130 ;  /* 0x00007610ff827816 */ /* 0x000fe20000000082 */
[----:B------:R-:W-:Y:S01]  /*3320*/  UIMAD UR28, UR28, 0xa, URZ ;  /* 0x0000000a1c1c78a4 */ /* 0x000fe2000f8e02ff */
[----:B------:R-:W-:Y:S01]  /*3330*/  STS.U8 [R148+UR7+0x1a980], R7 ;  /* 0x01a9800794007988 */ /* 0x000fe20008000007 */
[----:B------:R-:W-:-:S02]  /*3340*/  UIMAD UR26, UR26, 0x12, URZ ;  /* 0x000000121a1a78a4 */ /* 0x000fc4000f8e02ff */
[----:B------:R-:W-:Y:S01]  /*3350*/  UIMAD UR25, UR25, 0x12, URZ ;  /* 0x00000012191978a4 */ /* 0x000fe2000f8e02ff */
[----:B------:R-:W-:Y:S01]  /*3360*/  STS.U8 [R148+UR7+0x1ad80], R8 ;  /* 0x01ad800894007988 */ /* 0x000fe20008000007 */
[----:B------:R-:W-:Y:S02]  /*3370*/  UIMAD UR24, UR24, 0x3, URZ ;  /* 0x00000003181878a4 */ /* 0x000fe4000f8e02ff */
[----:B------:R-:W-:Y:S01]  /*3380*/  UIMAD UR23, UR23, 0x3, URZ ;  /* 0x00000003171778a4 */ /* 0x000fe2000f8e02ff */
[----:B------:R-:W-:Y:S01]  /*3390*/  STS.U8 [R148+UR7+0x1b180], R115 ;  /* 0x01b1807394007988 */ /* 0x000fe20008000007 */
[----:B------:R-:W-:Y:S01]  /*33a0*/  PRMT R139, RZ, 0x7610, R139 ;  /* 0x00007610ff8b7816 */ /* 0x000fe2000000008b */
[----:B------:R-:W-:Y:S02]  /*33b0*/  UIMAD UR14, UR14, 0x1a, URZ ;  /* 0x0000001a0e0e78a4 */ /* 0x000fe4000f8e02ff */
[----:B------:R-:W-:Y:S01]  /*33c0*/  UIMAD UR19, UR19, 0x22, URZ ;  /* 0x00000022131378a4 */ /* 0x000fe2000f8e02ff */
[----:B------:R-:W-:Y:S01]  /*33d0*/  STS.U8 [R148+UR7+0x1b580], R93 ;  /* 0x01b5805d94007988 */ /* 0x000fe20008000007 */
[----:B------:R-:W-:Y:S01]  /*33e0*/  PRMT R161, RZ, 0x7610, R161 ;  /* 0x00007610ffa17816 */ /* 0x000fe200000000a1 */
[----:B------:R-:W-:Y:S01]  /*33f0*/  UIMAD UR17, UR17, 0x2a, URZ ;  /* 0x0000002a111178a4 */ /* 0x000fe2000f8e02ff */
[----:B------:R-:W-:Y:S01]  /*3400*/  PRMT R156, RZ, 0x7610, R156 ;  /* 0x00007610ff9c7816 */ /* 0x000fe2000000009c */
[----:B------:R-:W-:Y:S01]  /*3410*/  STS.U8 [R148+UR7+0x1b980], R95 ;  /* 0x01b9805f94007988 */ /* 0x000fe20008000007 */
[----:B------:R-:W-:Y:S01]  /*3420*/  UIMAD UR18, UR18, 0x32, URZ ;  /* 0x00000032121278a4 */ /* 0x000fe2000f8e02ff */
[----:B------:R-:W-:Y:S01]  /*3430*/  PRMT R151, RZ, 0x7610, R151 ;  /* 0x00007610ff977816 */ /* 0x000fe20000000097 */
[----:B------:R-:W-:Y:S01]  /*3440*/  UIMAD UR15, UR15, 0x3a, URZ ;  /* 0x0000003a0f0f78a4 */ /* 0x000fe2000f8e02ff */
[----:B------:R-:W-:Y:S01]  /*3450*/  STS.U8 [R148+UR7+0x1bd80], R97 ;  /* 0x01bd806194007988 */ /* 0x000fe20008000007 */
[----:B------:R-:W-:Y:S01]  /*3460*/  PRMT R143, RZ, 0x7610, R143 ;  /* 0x00007610ff8f7816 */ /* 0x000fe2000000008f */
[----:B------:R-:W-:-:S02]  /*3470*/  UIMAD UR16, UR16, 0x42, URZ ;  /* 0x00000042101078a4 */ /* 0x000fc4000f8e02ff */
[----:B------:R-:W-:Y:S01]  /*3480*/  UIMAD UR12, UR12, 0xb, URZ ;  /* 0x0000000b0c0c78a4 */ /* 0x000fe2000f8e02ff */
[----:B------:R-:W-:Y:S01]  /*3490*/  STS.U8 [R148+UR7+0x18380], R127 ;  /* 0x0183807f94007988 */ /* 0x000fe20008000007 */
[----:B------:R-:W-:Y:S02]  /*34a0*/  UIMAD UR6, UR6, 0xb, URZ ;  /* 0x0000000b060678a4 */ /* 0x000fe4000f8e02ff */
[----:B------:R-:W-:Y:S01]  /*34b0*/  USHF.L.U32 UR30, UR30, 0x2, URZ ;  /* 0x000000021e1e7899 */ /* 0x000fe200080006ff */
[----:B------:R-:W-:Y:S01]  /*34c0*/  STS.U8 [R148+UR7+0x18780], R119 ;  /* 0x0187807794007988 */ /* 0x000fe20008000007 */
[----:B------:R-:W-:Y:S02]  /*34d0*/  UIMAD UR22, UR22, 0x13, URZ ;  /* 0x00000013161678a4 */ /* 0x000fe4000f8e02ff */
[----:B------:R-:W-:Y:S01]  /*34e0*/  USHF.L.U32 UR5, UR5, 0x2, URZ ;  /* 0x0000000205057899 */ /* 0x000fe200080006ff */
        /* <DEDUP_REMOVED lines=9> */
[----:B------:R-:W-:Y:S01]  /*3580*/  UIMAD UR38, UR38, 0x43, URZ ;  /* 0x00000043262678a4 */ /* 0x000fe2000f8e02ff */
[----:B------:R-:W-:Y:S01]  /*3590*/  PRMT R147, RZ, 0x7610, R147 ;  /* 0x00007610ff937816 */ /* 0x000fe20000000093 */
        /* <DEDUP_REMOVED lines=10> */
[----:B-1----:R-:W-:Y:S01]  /*3640*/  PRMT R84, RZ, 0x7610, R84 ;  /* 0x00007610ff547816 */ /* 0x002fe20000000054 */
[----:B------:R-:W1:Y:S02]  /*3650*/  LDC R114, c[0x0][0x3c4] ;  /* 0x0000f100ff727b82 */ /* 0x000e640000000800 */
[----:B------:R-:W-:Y:S04]  /*3660*/  STS.U8 [R148+UR7+0x1a380], R79 ;  /* 0x01a3804f94007988 */ /* 0x000fe80008000007 */
[----:B------:R-:W-:Y:S04]  /*3670*/  STS.U8 [R148+UR7+0x1a780], R81 ;  /* 0x01a7805194007988 */ /* 0x000fe80008000007 */
[----:B------:R-:W-:Y:S04]  /*3680*/  STS.U8 [R148+UR7+0x1ab80], R83 ;  /* 0x01ab805394007988 */ /* 0x000fe80008000007 */
[----:B------:R-:W-:Y:S04]  /*3690*/  STS.U8 [R148+UR7+0x1af80], R85 ;  /* 0x01af805594007988 */ /* 0x000fe80008000007 */
[----:B------:R-:W-:Y:S04]  /*36a0*/  STS.U8 [R148+UR7+0x1b380], R87 ;  /* 0x01b3805794007988 */ /* 0x000fe80008000007 */
[----:B------:R-:W-:Y:S04]  /*36b0*/  STS.U8 [R148+UR7+0x1b780], R89 ;  /* 0x01b7805994007988 */ /* 0x000fe80008000007 */
[----:B------:R-:W-:Y:S01]  /*36c0*/  STS.U8 [R148+UR7+0x1bb80], R91 ;  /* 0x01bb805b94007988 */ /* 0x000fe20008000007 */
[----:B--2---:R-:W-:Y:S01]  /*36d0*/  IADD3 R134, P2, PT, R0, R134, RZ ;  /* 0x0000008600867210 */ /* 0x004fe20007f5e0ff */
[----:B0-----:R-:W-:Y:S01]  /*36e0*/  IMAD R3, R150, UR10, RZ ;  /* 0x0000000a96037c24 */ /* 0x001fe2000f8e02ff */
[----:B------:R-:W-:Y:S01]  /*36f0*/  USHF.R.S32.HI UR63, URZ, 0x1f, UR35 ;  /* 0x0000001fff3f7899 */ /* 0x000fe20008011423 */
[----:B------:R-:W0:Y:S01]  /*3700*/  FENCE.VIEW.ASYNC.T ;  /* 0x00000000000073c6 */ /* 0x000e220000000200 */
[----:B---3--:R-:W-:Y:S01]  /*3710*/  LEA.HI.X.SX32 R4, R0, R135, 0x1, P2 ;  /* 0x0000008700047211 */ /* 0x008fe200010f0eff */
[----:B------:R-:W-:Y:S01]  /*3720*/  UIADD3 UR10, UPT, UPT, UR7, 0x1e000, URZ ;  /* 0x0001e000070a7890 */ /* 0x000fe2000fffe0ff */
[----:B------:R-:W-:Y:S01]  /*3730*/  ISETP.LT.AND P2, PT, RZ, UR40, PT ;  /* 0x00000028ff007c0c */ /* 0x000fe2000bf41270 */
[----:B------:R2:W-:Y:S01]  /*3740*/  STL.64 [R1+0x1038], R62 ;  /* 0x0010383e01007387 */ /* 0x0005e20000100a00 */
[----:B------:R-:W-:-:S04]  /*3750*/  @!UP0 UIADD3 UR40, UPT, UPT, -UR4, 0x100000, URZ ;  /* 0x0010000004288890 */ /* 0x000fc8000fffe1ff */
[----:B------:R-:W-:Y:S02]  /*3760*/  @!UP0 USHF.L.U32 UR41, UR40, 0xb, URZ ;  /* 0x0000000b28298899 */ /* 0x000fe400080006ff */
[----:B------:R-:W-:Y:S01]  /*3770*/  @!UP0 USHF.L.U32 UR40, UR40, 0x1, URZ ;  /* 0x0000000128288899 */ /* 0x000fe200080006ff */
[----:B------:R-:W-:Y:S01]  /*3780*/  PRMT R60, RZ, 0x7610, R60 ;  /* 0x00007610ff3c7816 */ /* 0x000fe2000000003c */
[----:B0-----:R-:W-:Y:S01]  /*3790*/  BAR.SYNC.DEFER_BLOCKING 0x0 ;  /* 0x0000000000007b1d */ /* 0x001fe20000010000 */
[----:B------:R-:W-:-:S04]  /*37a0*/  IADD3 R132, P3, PT, R3, R134, RZ ;  /* 0x0000008603847210 */ /* 0x000fc80007f7e0ff */
[----:B------:R-:W-:Y:S01]  /*37b0*/  IADD3 RZ, P4, PT, R132, UR35, RZ ;  /* 0x0000002384ff7c10 */ /* 0x000fe2000ff9e0ff */
[----:B------:R-:W-:Y:S01]  /*37c0*/  USHF.R.S32.HI UR62, URZ, 0x1f, UR29 ;  /* 0x0000001fff3e7899 */ /* 0x000fe2000801141d */
[----:B------:R-:W-:Y:S01]  /*37d0*/  LEA.HI.X.SX32 R133, R3, R4, 0x1, P3 ;  /* 0x0000000403857211 */ /* 0x000fe200018f0eff */
[----:B------:R-:W-:Y:S01]  /*37e0*/  USHF.R.S32.HI UR72, URZ, 0x1f, UR51 ;  /* 0x0000001fff487899 */ /* 0x000fe20008011433 */
[----:B----4-:R-:W-:Y:S01]  /*37f0*/  PRMT R6, RZ, 0x7610, R6 ;  /* 0x00007610ff067816 */ /* 0x010fe20000000006 */
[----:B------:R-:W-:Y:S02]  /*3800*/  USHF.R.S32.HI UR71, URZ, 0x1f, UR48 ;  /* 0x0000001fff477899 */ /* 0x000fe40008011430 */
[----:B------:R-:W-:Y:S01]  /*3810*/  USHF.R.S32.HI UR69, URZ, 0x1f, UR46 ;  /* 0x0000001fff457899 */ /* 0x000fe2000801142e */
[----:B------:R-:W-:Y:S01]  /*3820*/  PRMT R2, RZ, 0x7610, R2 ;  /* 0x00007610ff027816 */ /* 0x000fe20000000002 */
[----:B------:R-:W-:Y:S02]  /*3830*/  USHF.R.S32.HI UR67, URZ, 0x1f, UR50 ;  /* 0x0000001fff437899 */ /* 0x000fe40008011432 */
[----:B------:R-:W-:Y:S01]  /*3840*/  USHF.R.S32.HI UR70, URZ, 0x1f, UR45 ;  /* 0x0000001fff467899 */ /* 0x000fe2000801142d */
[----:B------:R-:W-:Y:S01]  /*3850*/  PRMT R140, RZ, 0x7610, R140 ;  /* 0x00007610ff8c7816 */ /* 0x000fe2000000008c */
[----:B------:R-:W-:-:S02]  /*3860*/  USHF.R.S32.HI UR64, URZ, 0x1f, UR47 ;  /* 0x0000001fff407899 */ /* 0x000fc4000801142f */
[----:B------:R-:W-:Y:S01]  /*3870*/  USHF.R.S32.HI UR74, URZ, 0x1f, UR60 ;  /* 0x0000001fff4a7899 */ /* 0x000fe2000801143c */
[----:B------:R-:W-:Y:S01]  /*3880*/  PRMT R149, RZ, 0x7610, R149 ;  /* 0x00007610ff957816 */ /* 0x000fe20000000095 */
[----:B------:R-:W-:Y:S02]  /*3890*/  USHF.R.S32.HI UR68, URZ, 0x1f, UR58 ;  /* 0x0000001fff447899 */ /* 0x000fe4000801143a */
[----:B------:R-:W-:Y:S01]  /*38a0*/  USHF.R.S32.HI UR73, URZ, 0x1f, UR57 ;  /* 0x0000001fff497899 */ /* 0x000fe20008011439 */
[----:B------:R-:W0:Y:S02]  /*38b0*/  FENCE.VIEW.ASYNC.S ;  /* 0x00000000000073c6 */ /* 0x000e240000000000 */
[----:B0-----:R0:W3:Y:S02]  /*38c0*/  @!UP1 SYNCS.EXCH.64 URZ, [UR10], UR40 ;  /* 0x000000280aff95b2 */ /* 0x0010e40008000100 */
[----:B---3--:R-:W-:Y:S01]  /*38d0*/  BAR.SYNC.DEFER_BLOCKING 0x0 ;  /* 0x0000000000007b1d */ /* 0x008fe20000010000 */
[----:B--2---:R-:W-:Y:S01]  /*38e0*/  VIADD R62, R132, UR32 ;  /* 0x00000020843e7c36 */ /* 0x004fe20008000000 */
[----:B------:R-:W-:Y:S01]  /*38f0*/  IADD3.X R63, PT, PT, R133, UR63, RZ, P4, !PT ;  /* 0x0000003f853f7c10 */ /* 0x000fe2000a7fe4ff */
[----:B------:R-:W-:-:S02]  /*3900*/  USHF.R.S32.HI UR66, URZ, 0x1f, UR56 ;  /* 0x0000001fff427899 */ /* 0x000fc40008011438 */
[----:B------:R-:W-:Y:S01]  /*3910*/  USHF.R.S32.HI UR75, URZ, 0x1f, UR44 ;  /* 0x0000001fff4b7899 */ /* 0x000fe2000801142c */
[----:B------:R-:W-:Y:S02]  /*3920*/  PRMT R144, RZ, 0x7610, R144 ;  /* 0x00007610ff907816 */ /* 0x000fe40000000090 */
[----:B------:R-:W-:Y:S02]  /*3930*/  PRMT R129, RZ, 0x7610, R129 ;  /* 0x00007610ff817816 */ /* 0x000fe40000000081 */
[----:B------:R-:W-:Y:S02]  /*3940*/  PRMT R138, RZ, 0x7610, R138 ;  /* 0x00007610ff8a7816 */ /* 0x000fe4000000008a */
[----:B------:R-:W-:Y:S02]  /*3950*/  PRMT R142, RZ, 0x7610, R142 ;  /* 0x00007610ff8e7816 */ /* 0x000fe4000000008e */
[----:B------:R-:W-:Y:S01]  /*3960*/  PRMT R80, RZ, 0x7610, R80 ;  /* 0x00007610ff507816 */ /* 0x000fe20000000050 */
[----:B------:R-:W2:Y:S01]  /*3970*/  LDC R117, c[0x0][0x3c4] ;  /* 0x0000f100ff757b82 */ /* 0x000ea20000000800 */
[----:B------:R3:W4:Y:S04]  /*3980*/  @P2 LDG.E.U8 R60, desc[UR20][R62.64] ;  /* 0x000000143e3c2981 */ /* 0x000728000c1e1100 */
[----:B------:R-:W-:Y:S04]  /*3990*/  STL.64 [R1+0x1048], R58 ;  /* 0x0010483a01007387 */ /* 0x000fe80000100a00 */
        /* <DEDUP_REMOVED lines=9> */
[----:B------:R-:W-:Y:S04]  /*3a30*/  STL [R1+0x1070], R121 ;  /* 0x0010707901007387 */ /* 0x000fe80000100800 */
[----:B------:R-:W-:Y:S01]  /*3a40*/  STL.64 [R1+0x1078], R122 ;  /* 0x0010787a01007387 */ /* 0x000fe20000100a00 */
[----:B------:R-:W-:-:S03]  /*3a50*/  IADD3 RZ, P3, PT, R132, UR29, RZ ;  /* 0x0000001d84ff7c10 */ /* 0x000fc6000ff7e0ff */
[----:B------:R-:W-:Y:S04]  /*3a60*/  STL.64 [R1+0x1080], R54 ;  /* 0x0010803601007387 */ /* 0x000fe80000100a00 */
[----:B------:R-:W-:Y:S04]  /*3a70*/  STL.64 [R1+0x10b0], R52 ;  /* 0x0010b03401007387 */ /* 0x000fe80000100a00 */
[----:B------:R-:W-:Y:S04]  /*3a80*/  STL.64 [R1+0x10b8], R50 ;  /* 0x0010b83201007387 */ /* 0x000fe80000100a00 */
[----:B------:R-:W-:Y:S01]  /*3a90*/  STL [R1+0xff8], R150 ;  /* 0x000ff89601007387 */ /* 0x000fe20000100800 */
[----:B------:R-:W-:-:S03]  /*3aa0*/  IADD3.X R61, PT, PT, R133, UR62, RZ, P3, !PT ;  /* 0x0000003e853d7c10 */ /* 0x000fc60009ffe4ff */
[----:B------:R-:W-:Y:S04]  /*3ab0*/  STL [R1+0x1018], R150 ;  /* 0x0010189601007387 */ /* 0x000fe80000100800 */
[----:B------:R3:W-:Y:S04]  /*3ac0*/  STL.64 [R1+0xf48], R62 ;  /* 0x000f483e01007387 */ /* 0x0007e80000100a00 */
[----:B------:R-:W2:Y:S01]  /*3ad0*/  @P2 LDG.E.U8 R2, desc[UR20][R132.64] ;  /* 0x0000001484022981 */ /* 0x000ea2000c1e1100 */
[----:B---3--:R-:W-:-:S04]  /*3ae0*/  IADD3 R62, P3, PT, R132, UR51, RZ ;  /* 0x00000033843e7c10 */ /* 0x008fc8000ff7e0ff */
[----:B------:R-:W-:-:S05]  /*3af0*/  IADD3.X R63, PT, PT, R133, UR72, RZ, P3, !PT ;  /* 0x00000048853f7c10 */ /* 0x000fca0009ffe4ff */
[----:B------:R-:W3:Y:S04]  /*3b00*/  @P2 LDG.E.U8 R163, desc[UR20][R62.64] ;  /* 0x000000143ea32981 */ /* 0x000ee8000c1e1100 */
[----:B----4-:R4:W-:Y:S02]  /*3b10*/  STL [R1+0x34], R60 ;  /* 0x0000343c01007387 */ /* 0x0109e40000100800 */
[----:B----4-:R-:W-:-:S05]  /*3b20*/  VIADD R60, R132, UR27 ;  /* 0x0000001b843c7c36 */ /* 0x010fca0008000000 */
[----:B------:R4:W-:Y:S04]  /*3b30*/  STL.64 [R1+0xec8], R60 ;  /* 0x000ec83c01007387 */ /* 0x0009e80000100a00 */
[----:B------:R4:W2:Y:S04]  /*3b40*/  @P2 LDG.E.U8 R6, desc[UR20][R60.64] ;  /* 0x000000143c062981 */ /* 0x0008a8000c1e1100 */
[----:B------:R0:W-:Y:S01]  /*3b50*/  STL.64 [R1+0xe48], R62 ;  /* 0x000e483e01007387 */ /* 0x0001e20000100a00 */
[----:B----4-:R-:W-:-:S04]  /*3b60*/  IADD3 R60, P4, PT, R132, UR48, RZ ;  /* 0x00000030843c7c10 */ /* 0x010fc8000ff9e0ff */
[----:B------:R-:W-:Y:S02]  /*3b70*/  IADD3.X R61, PT, PT, R133, UR71, RZ, P4, !PT ;  /* 0x00000047853d7c10 */ /* 0x000fe4000a7fe4ff */
[----:B0-----:R-:W-:-:S03]  /*3b80*/  IADD3 R62, P3, PT, R132, UR46, RZ ;  /* 0x0000002e843e7c10 */ /* 0x001fc6000ff7e0ff */
[----:B------:R0:W4:Y:S01]  /*3b90*/  @P2 LDG.E.U8 R158, desc[UR20][R60.64] ;  /* 0x000000143c9e2981 */ /* 0x000122000c1e1100 */
[----:B------:R-:W-:-:S05]  /*3ba0*/  IADD3.X R63, PT, PT, R133, UR69, RZ, P3, !PT ;  /* 0x00000045853f7c10 */ /* 0x000fca0009ffe4ff */
[----:B------:R-:W2:Y:S04]  /*3bb0*/  @P2 LDG.E.U8 R153, desc[UR20][R62.64] ;  /* 0x000000143e992981 */ /* 0x000ea8000c1e1100 */
[----:B------:R0:W-:Y:S01]  /*3bc0*/  STL.64 [R1+0xdc8], R60 ;  /* 0x000dc83c01007387 */ /* 0x0001e20000100a00 */
[----:B------:R-:W-:Y:S01]  /*3bd0*/  USHF.L.U32 UR40, UR53, 0x6, URZ ;  /* 0x0000000635287899 */ /* 0x000fe200080006ff */
[----:B------:R-:W-:Y:S01]  /*3be0*/  PRMT R0, RZ, 0x7610, R0 ;  /* 0x00007610ff007816 */ /* 0x000fe20000000000 */
[----:B------:R-:W-:Y:S01]  /*3bf0*/  USHF.L.U32 UR41, UR52, 0x1, URZ ;  /* 0x0000000134297899 */ /* 0x000fe200080006ff */
[----:B0-----:R-:W-:Y:S01]  /*3c00*/  IADD3 R60, P4, PT, R132, UR50, RZ ;  /* 0x00000032843c7c10 */ /* 0x001fe2000ff9e0ff */
[----:B------:R-:W-:Y:S01]  /*3c10*/  USHF.R.S32.HI UR65, URZ, 0x1f, UR40 ;  /* 0x0000001fff417899 */ /* 0x000fe20008011428 */
[----:B------:R-:W-:Y:S01]  /*3c20*/  PRMT R55, RZ, 0x7610, R55 ;  /* 0x00007610ff377816 */ /* 0x000fe20000000037 */
[----:B------:R-:W0:Y:S01]  /*3c30*/  LDCU UR52, c[0x0][0x3c4] ;  /* 0x00007880ff3477ac */ /* 0x000e220008000800 */
[----:B------:R-:W-:-:S02]  /*3c40*/  IADD3.X R61, PT, PT, R133, UR67, RZ, P4, !PT ;  /* 0x00000043853d7c10 */ /* 0x000fc4000a7fe4ff */
[----:B------:R-:W-:Y:S01]  /*3c50*/  PRMT R54, RZ, 0x7610, R54 ;  /* 0x00007610ff367816 */ /* 0x000fe20000000036 */
[----:B------:R-:W0:Y:S02]  /*3c60*/  LDCU UR53, c[0x0][0x3c4] ;  /* 0x00007880ff3577ac */ /* 0x000e240008000800 */
[----:B------:R0:W2:Y:S04]  /*3c70*/  @P2 LDG.E.U8 R145, desc[UR20][R60.64] ;  /* 0x000000143c912981 */ /* 0x0000a8000c1e1100 */
[----:B---3--:R-:W-:Y:S04]  /*3c80*/  STL [R1+0xfe0], R163 ;  /* 0x000fe0a301007387 */ /* 0x008fe80000100800 */
[----:B----4-:R-:W-:Y:S04]  /*3c90*/  STL [R1+0xfe4], R158 ;  /* 0x000fe49e01007387 */ /* 0x010fe80000100800 */
[----:B------:R3:W-:Y:S04]  /*3ca0*/  STL.64 [R1+0xd48], R62 ;  /* 0x000d483e01007387 */ /* 0x0007e80000100a00 */
[----:B--2---:R-:W-:Y:S01]  /*3cb0*/  STL [R1+0xfe8], R153 ;  /* 0x000fe89901007387 */ /* 0x004fe20000100800 */
[----:B---3--:R-:W-:-:S03]  /*3cc0*/  IADD3 R62, P3, PT, R132, UR45, RZ ;  /* 0x0000002d843e7c10 */ /* 0x008fc6000ff7e0ff */
[----:B------:R2:W-:Y:S01]  /*3cd0*/  STL [R1+0x1c], R6 ;  /* 0x00001c0601007387 */ /* 0x0005e20000100800 */
[----:B------:R-:W-:-:S03]  /*3ce0*/  IADD3.X R63, PT, PT, R133, UR70, RZ, P3, !PT ;  /* 0x00000046853f7c10 */ /* 0x000fc60009ffe4ff */
[----:B------:R0:W-:Y:S01]  /*3cf0*/  STL.64 [R1+0xcc8], R60 ;  /* 0x000cc83c01007387 */ /* 0x0001e20000100a00 */
[----:B------:R-:W-:-:S03]  /*3d00*/  IADD3 RZ, P3, PT, R132, UR47, RZ ;  /* 0x0000002f84ff7c10 */ /* 0x000fc6000ff7e0ff */
[----:B------:R-:W-:Y:S01]  /*3d10*/  STL [R1+0x44], R2 ;  /* 0x0000440201007387 */ /* 0x000fe20000100800 */
[----:B--2---:R-:W2:Y:S03]  /*3d20*/  LDC R6, c[0x0][0x3c8] ;  /* 0x0000f200ff067b82 */ /* 0x004ea60000000800 */
[----:B------:R3:W-:Y:S04]  /*3d30*/  STL.64 [R1+0xc48], R62 ;  /* 0x000c483e01007387 */ /* 0x0007e80000100a00 */
[----:B------:R3:W4:Y:S01]  /*3d40*/  @P2 LDG.E.U8 R140, desc[UR20][R62.64] ;  /* 0x000000143e8c2981 */ /* 0x000722000c1e1100 */
[C---:B0-----:R-:W-:Y:S01]  /*3d50*/  IADD3 R60, P4, PT, R132.reuse, UR40, RZ ;  /* 0x00000028843c7c10 */ /* 0x041fe2000ff9e0ff */
[----:B---3--:R-:W-:Y:S01]  /*3d60*/  VIADD R62, R132, UR61 ;  /* 0x0000003d843e7c36 */ /* 0x008fe20008000000 */
[----:B------:R-:W-:-:S05]  /*3d70*/  IADD3.X R63, PT, PT, R133, UR64, RZ, P3, !PT ;  /* 0x00000040853f7c10 */ /* 0x000fca0009ffe4ff */
[----:B------:R-:W3:Y:S01]  /*3d80*/  @P2 LDG.E.U8 R0, desc[UR20][R62.64] ;  /* 0x000000143e002981 */ /* 0x000ee2000c1e1100 */
[----:B------:R-:W-:Y:S02]  /*3d90*/  IADD3.X R61, PT, PT, R133, UR65, RZ, P4, !PT ;  /* 0x00000041853d7c10 */ /* 0x000fe4000a7fe4ff */
[----:B------:R-:W-:-:S03]  /*3da0*/  IADD3 RZ, P4, PT, R132, UR60, RZ ;  /* 0x0000003c84ff7c10 */ /* 0x000fc6000ff9e0ff */
[----:B------:R0:W-:Y:S04]  /*3db0*/  STL.64 [R1+0xbc8], R60 ;  /* 0x000bc83c01007387 */ /* 0x0001e80000100a00 */
[----:B------:R0:W2:Y:S04]  /*3dc0*/  @P2 LDG.E.U8 R131, desc[UR20][R60.64] ;  /* 0x000000143c832981 */ /* 0x0000a8000c1e1100 */
[----:B------:R-:W-:Y:S01]  /*3dd0*/  STL.64 [R1+0xf38], R62 ;  /* 0x000f383e01007387 */ /* 0x000fe20000100a00 */
[----:B0-----:R-:W-:Y:S01]  /*3de0*/  VIADD R60, R132, UR59 ;  /* 0x0000003b843c7c36 */ /* 0x001fe20008000000 */
[----:B------:R-:W-:-:S05]  /*3df0*/  IADD3.X R61, PT, PT, R133, UR74, RZ, P4, !PT ;  /* 0x0000004a853d7c10 */ /* 0x000fca000a7fe4ff */
[----:B------:R0:W-:Y:S04]  /*3e00*/  STL.64 [R1+0xeb8], R60 ;  /* 0x000eb83c01007387 */ /* 0x0001e80000100a00 */
[----:B------:R0:W2:Y:S02]  /*3e10*/  @P2 LDG.E.U8 R149, desc[UR20][R60.64] ;  /* 0x000000143c952981 */ /* 0x0000a4000c1e1100 */
[----:B0-----:R-:W-:-:S04]  /*3e20*/  IADD3 R60, P4, PT, R132, UR58, RZ ;  /* 0x0000003a843c7c10 */ /* 0x001fc8000ff9e0ff */
[----:B------:R-:W-:-:S05]  /*3e30*/  IADD3.X R61, PT, PT, R133, UR68, RZ, P4, !PT ;  /* 0x00000044853d7c10 */ /* 0x000fca000a7fe4ff */
[----:B------:R-:W2:Y:S01]  /*3e40*/  @P2 LDG.E.U8 R162, desc[UR20][R60.64] ;  /* 0x000000143ca22981 */ /* 0x000ea2000c1e1100 */
[----:B------:R-:W-:-:S03]  /*3e50*/  VIADD R62, R132, UR41 ;  /* 0x00000029843e7c36 */ /* 0x000fc60008000000 */
[----:B---3--:R0:W-:Y:S02]  /*3e60*/  STL [R1+0x2c], R0 ;  /* 0x00002c0001007387 */ /* 0x0081e40000100800 */
[----:B0-----:R-:W-:-:S05]  /*3e70*/  IMAD.SHL.U32 R0, R11, 0x2, RZ ;  /* 0x000000020b007824 */ /* 0x001fca00078e00ff */
[----:B------:R-:W-:Y:S02]  /*3e80*/  SHF.R.S32.HI R2, RZ, 0x1f, R0 ;  /* 0x0000001fff027819 */ /* 0x000fe40000011400 */
[----:B------:R-:W-:-:S05]  /*3e90*/  IADD3 RZ, P3, PT, R0, R132, RZ ;  /* 0x0000008400ff7210 */ /* 0x000fca0007f7e0ff */
[----:B------:R-:W-:-:S05]  /*3ea0*/  IMAD.X R63, R2, 0x1, R133, P3 ;  /* 0x00000001023f7824 */ /* 0x000fca00018e0685 */
[----:B------:R0:W-:Y:S04]  /*3eb0*/  STL.64 [R1+0xfb8], R62 ;  /* 0x000fb83e01007387 */ /* 0x0001e80000100a00 */
[----:B------:R0:W3:Y:S04]  /*3ec0*/  @P2 LDG.E.U8 R55, desc[UR20][R62.64] ;  /* 0x000000143e372981 */ /* 0x0000e8000c1e1100 */
[----:B------:R1:W-:Y:S01]  /*3ed0*/  STL.64 [R1+0xe38], R60 ;  /* 0x000e383c01007387 */ /* 0x0003e20000100a00 */
[C---:B0-----:R-:W-:Y:S02]  /*3ee0*/  IADD3 R62, P3, PT, R132.reuse, UR57, RZ ;  /* 0x00000039843e7c10 */ /* 0x041fe4000ff7e0ff */
[----:B-1----:R-:W-:-:S02]  /*3ef0*/  IADD3 R60, P4, PT, R132, UR56, RZ ;  /* 0x00000038843c7c10 */ /* 0x002fc4000ff9e0ff */
[C---:B------:R-:W-:Y:S02]  /*3f00*/  IADD3.X R63, PT, PT, R133.reuse, UR73, RZ, P3, !PT ;  /* 0x00000049853f7c10 */ /* 0x040fe40009ffe4ff */
[----:B------:R-:W-:Y:S01]  /*3f10*/  IADD3.X R61, PT, PT, R133, UR66, RZ, P4, !PT ;  /* 0x00000042853d7c10 */ /* 0x000fe2000a7fe4ff */
[----:B--2---:R-:W-:Y:S04]  /*3f20*/  STL [R1+0x1010], R162 ;  /* 0x001010a201007387 */ /* 0x004fe80000100800 */
[----:B------:R-:W-:Y:S04]  /*3f30*/  STL.64 [R1+0xdb8], R62 ;  /* 0x000db83e01007387 */ /* 0x000fe80000100a00 */
[----:B------:R0:W-:Y:S04]  /*3f40*/  STL.64 [R1+0xd38], R60 ;  /* 0x000d383c01007387 */ /* 0x0001e80000100a00 */
[----:B------:R0:W2:Y:S01]  /*3f50*/  @P2 LDG.E.U8 R152, desc[UR20][R60.64] ;  /* 0x000000143c982981 */ /* 0x0000a2000c1e1100 */
[----:B------:R-:W-:-:S03]  /*3f60*/  IMAD R3, R6, 0x80, R3 ;  /* 0x0000008006037824 */ /* 0x000fc600078e0203 */
[----:B------:R1:W3:Y:S01]  /*3f70*/  @P2 LDG.E.U8 R157, desc[UR20][R62.64] ;  /* 0x000000143e9d2981 */ /* 0x0002e2000c1e1100 */
[----:B0-----:R-:W-:-:S04]  /*3f80*/  IADD3 R60, P5, PT, R132, UR44, RZ ;  /* 0x0000002c843c7c10 */ /* 0x001fc8000ffbe0ff */
[----:B------:R-:W-:-:S05]  /*3f90*/  IADD3.X R61, PT, PT, R133, UR75, RZ, P5, !PT ;  /* 0x0000004b853d7c10 */ /* 0x000fca000affe4ff */
[----:B------:R0:W4:Y:S01]  /*3fa0*/  @P2 LDG.E.U8 R144, desc[UR20][R60.64] ;  /* 0x000000143c902981 */ /* 0x000122000c1e1100 */
[----:B------:R-:W-:-:S04]  /*3fb0*/  IADD3 R134, P3, PT, R3, R134, RZ ;  /* 0x0000008603867210 */ /* 0x000fc80007f7e0ff */
[C---:B------:R-:W-:Y:S01]  /*3fc0*/  IADD3 RZ, P4, PT, R134.reuse, UR35, RZ ;  /* 0x0000002386ff7c10 */ /* 0x040fe2000ff9e0ff */
[C---:B------:R-:W-:Y:S01]  /*3fd0*/  VIADD R104, R134.reuse, UR32 ;  /* 0x0000002086687c36 */ /* 0x040fe20008000000 */
[----:B------:R-:W-:Y:S01]  /*3fe0*/  LEA.HI.X.SX32 R135, R3, R4, 0x1, P3 ;  /* 0x0000000403877211 */ /* 0x000fe200018f0eff */
[C---:B------:R-:W-:Y:S01]  /*3ff0*/  VIADD R102, R134.reuse, UR27 ;  /* 0x0000001b86667c36 */ /* 0x040fe20008000000 */
[----:B------:R-:W-:Y:S01]  /*4000*/  IADD3 RZ, P3, PT, R134, UR29, RZ ;  /* 0x0000001d86ff7c10 */ /* 0x000fe2000ff7e0ff */
[----:B--2---:R-:W-:Y:S01]  /*4010*/  STL [R1+0x1014], R152 ;  /* 0x0010149801007387 */ /* 0x004fe20000100800 */
[C---:B------:R-:W-:Y:S01]  /*4020*/  IADD3.X R105, PT, PT, R135.reuse, UR63, RZ, P4, !PT ;  /* 0x0000003f87697c10 */ /* 0x040fe2000a7fe4ff */
[----:B------:R-:W-:Y:S02]  /*4030*/  USHF.R.S32.HI UR63, URZ, 0x1f, UR36 ;  /* 0x0000001fff3f7899 */ /* 0x000fe40008011424 */
[----:B-1----:R-:W-:Y:S01]  /*4040*/  IADD3 R62, P4, PT, R132, UR36, RZ ;  /* 0x00000024843e7c10 */ /* 0x002fe2000ff9e0ff */
[----:B------:R-:W-:Y:S01]  /*4050*/  USHF.R.S32.HI UR29, URZ, 0x1f, UR31 ;  /* 0x0000001fff1d7899 */ /* 0x000fe2000801141f */
[----:B------:R0:W-:Y:S01]  /*4060*/  STL.64 [R1+0xcb8], R60 ;  /* 0x000cb83c01007387 */ /* 0x0001e20000100a00 */
[----:B------:R-:W-:Y:S01]  /*4070*/  IADD3.X R103, PT, PT, R135, UR62, RZ, P3, !PT ;  /* 0x0000003e87677c10 */ /* 0x000fe20009ffe4ff */
[----:B------:R-:W-:Y:S01]  /*4080*/  USHF.R.S32.HI UR27, URZ, 0x1f, UR13 ;  /* 0x0000001fff1b7899 */ /* 0x000fe2000801140d */
[----:B------:R-:W-:Y:S01]  /*4090*/  IADD3.X R63, PT, PT, R133, UR63, RZ, P4, !PT ;  /* 0x0000003f853f7c10 */ /* 0x000fe2000a7fe4ff */
[----:B---3--:R-:W-:Y:S01]  /*40a0*/  STL [R1+0x40], R55 ;  /* 0x0000403701007387 */ /* 0x008fe20000100800 */
[----:B------:R-:W-:-:S02]  /*40b0*/  PRMT R148, RZ, 0x7610, R148 ;  /* 0x00007610ff947816 */ /* 0x000fc40000000094 */
[----:B------:R-:W-:Y:S01]  /*40c0*/  PRMT R57, RZ, 0x7610, R57 ;  /* 0x00007610ff397816 */ /* 0x000fe20000000039 */
[----:B------:R-:W2:Y:S01]  /*40d0*/  @P2 LDG.E.U8 R139, desc[UR20][R62.64] ;  /* 0x000000143e8b2981 */ /* 0x000ea2000c1e1100 */
[----:B------:R-:W-:Y:S01]  /*40e0*/  PRMT R56, RZ, 0x7610, R56 ;  /* 0x00007610ff387816 */ /* 0x000fe20000000038 */
[C---:B------:R-:W-:Y:S01]  /*40f0*/  VIADD R68, R134.reuse, UR61 ;  /* 0x0000003d86447c36 */ /* 0x040fe20008000000 */
[----:B------:R-:W-:Y:S02]  /*4100*/  PRMT R58, RZ, 0x7610, R58 ;  /* 0x00007610ff3a7816 */ /* 0x000fe4000000003a */
[----:B------:R-:W-:Y:S01]  /*4110*/  PRMT R59, RZ, 0x7610, R59 ;  /* 0x00007610ff3b7816 */ /* 0x000fe2000000003b */
[----:B------:R-:W-:Y:S01]  /*4120*/  VIADD R66, R134, UR41 ;  /* 0x0000002986427c36 */ /* 0x000fe20008000000 */
[C---:B0-----:R-:W-:Y:S01]  /*4130*/  IADD3 R60, P3, PT, R132.reuse, UR31, RZ ;  /* 0x0000001f843c7c10 */ /* 0x041fe2000ff7e0ff */
[----:B----4-:R-:W-:Y:S01]  /*4140*/  STL.64 [R1+0xff0], R144 ;  /* 0x000ff09001007387 */ /* 0x010fe20000100a00 */
[----:B------:R-:W-:Y:S01]  /*4150*/  PRMT R85, RZ, 0x7610, R85 ;  /* 0x00007610ff557816 */ /* 0x000fe20000000055 */
[----:B------:R-:W-:Y:S01]  /*4160*/  UIMAD UR52, UR52, 0x1c, URZ ;  /* 0x0000001c343478a4 */ /* 0x000fe2000f8e02ff */
[----:B------:R-:W-:Y:S01]  /*4170*/  IADD3.X R61, PT, PT, R133, UR29, RZ, P3, !PT ;  /* 0x0000001d853d7c10 */ /* 0x000fe20009ffe4ff */
[----:B------:R-:W-:Y:S01]  /*4180*/  STL.64 [R1+0x1020], R144 ;  /* 0x0010209001007387 */ /* 0x000fe20000100a00 */
[----:B------:R-:W-:Y:S01]  /*4190*/  IADD3 RZ, P3, PT, R132, UR13, RZ ;  /* 0x0000000d84ff7c10 */ /* 0x000fe2000ff7e0ff */
[----:B------:R-:W-:-:S02]  /*41a0*/  UIMAD UR53, UR53, 0x14, URZ ;  /* 0x00000014353578a4 */ /* 0x000fc4000f8e02ff */
[----:B------:R-:W-:Y:S01]  /*41b0*/  STL.64 [R1+0xf40], R104 ;  /* 0x000f406801007387 */ /* 0x000fe20000100a00 */
[----:B------:R-:W-:Y:S01]  /*41c0*/  PRMT R81, RZ, 0x7610, R81 ;  /* 0x00007610ff517816 */ /* 0x000fe20000000051 */
[----:B------:R-:W0:Y:S02]  /*41d0*/  LDCU UR35, c[0x0][0x3c4] ;  /* 0x00007880ff2377ac */ /* 0x000e240008000800 */
[----:B------:R-:W-:Y:S01]  /*41e0*/  STL.64 [R1+0xc38], R62 ;  /* 0x000c383e01007387 */ /* 0x000fe20000100a00 */
[----:B------:R-:W1:Y:S03]  /*41f0*/  LDCU UR32, c[0x0][0x3c4] ;  /* 0x00007880ff2077ac */ /* 0x000e660008000800 */
[----:B------:R3:W-:Y:S01]  /*4200*/  STL.64 [R1+0xbb8], R60 ;  /* 0x000bb83c01007387 */ /* 0x0007e20000100a00 */
[----:B------:R-:W4:Y:S03]  /*4210*/  LDCU UR62, c[0x0][0x3c4] ;  /* 0x00007880ff3e77ac */ /* 0x000f260008000800 */
[----:B------:R3:W2:Y:S02]  /*4220*/  @P2 LDG.E.U8 R130, desc[UR20][R60.64] ;  /* 0x000000143c822981 */ /* 0x0006a4000c1e1100 */
[----:B---3--:R-:W-:Y:S01]  /*4230*/  VIADD R60, R132, UR28 ;  /* 0x0000001c843c7c36 */ /* 0x008fe20008000000 */
[----:B------:R-:W-:-:S05]  /*4240*/  IADD3.X R61, PT, PT, R133, UR27, RZ, P3, !PT ;  /* 0x0000001b853d7c10 */ /* 0x000fca0009ffe4ff */
[----:B------:R-:W3:Y:S01]  /*4250*/  @P2 LDG.E.U8 R54, desc[UR20][R60.64] ;  /* 0x000000143c362981 */ /* 0x000ee2000c1e1100 */
[----:B------:R-:W-:Y:S01]  /*4260*/  IADD3 R100, P4, PT, R134, UR51, RZ ;  /* 0x0000003386647c10 */ /* 0x000fe2000ff9e0ff */
[----:B------:R-:W-:Y:S01]  /*4270*/  USHF.R.S32.HI UR61, URZ, 0x1f, UR30 ;  /* 0x0000001fff3d7899 */ /* 0x000fe2000801141e */
[----:B------:R-:W-:Y:S01]  /*4280*/  IADD3 RZ, P3, PT, R132, UR26, RZ ;  /* 0x0000001a84ff7c10 */ /* 0x000fe2000ff7e0ff */
[----:B------:R-:W-:Y:S01]  /*4290*/  USHF.R.S32.HI UR41, URZ, 0x1f, UR43 ;  /* 0x0000001fff297899 */ /* 0x000fe2000801142b */
[----:B------:R-:W-:Y:S01]  /*42a0*/  IADD3.X R101, PT, PT, R135, UR72, RZ, P4, !PT ;  /* 0x0000004887657c10 */ /* 0x000fe2000a7fe4ff */
[----:B------:R-:W-:Y:S02]  /*42b0*/  USHF.R.S32.HI UR72, URZ, 0x1f, UR26 ;  /* 0x0000001fff487899 */ /* 0x000fe4000801141a */
[----:B0-----:R-:W-:Y:S01]  /*42c0*/  UIMAD UR35, UR35, 0x24, URZ ;  /* 0x00000024232378a4 */ /* 0x001fe2000f8e02ff */
[----:B------:R-:W0:Y:S03]  /*42d0*/  LDCU UR51, c[0x0][0x3c4] ;  /* 0x00007880ff3377ac */ /* 0x000e260008000800 */
[----:B------:R-:W-:-:S02]  /*42e0*/  IADD3.X R55, PT, PT, R133, UR72, RZ, P3, !PT ;  /* 0x0000004885377c10 */ /* 0x000fc40009ffe4ff */
[----:B------:R-:W-:Y:S01]  /*42f0*/  IADD3 R98, P3, PT, R134, UR48, RZ ;  /* 0x0000003086627c10 */ /* 0x000fe2000ff7e0ff */
[----:B------:R-:W-:-:S03]  /*4300*/  USHF.R.S32.HI UR48, URZ, 0x1f, UR24 ;  /* 0x0000001fff307899 */ /* 0x000fc60008011418 */
[----:B------:R-:W-:Y:S01]  /*4310*/  IADD3.X R99, PT, PT, R135, UR71, RZ, P3, !PT ;  /* 0x0000004787637c10 */ /* 0x000fe20009ffe4ff */
[----:B-1----:R-:W-:Y:S01]  /*4320*/  UIMAD UR32, UR32, 0x2c, URZ ;  /* 0x0000002c202078a4 */ /* 0x002fe2000f8e02ff */
[C---:B------:R-:W-:Y:S01]  /*4330*/  IADD3 RZ, P3, PT, R132.reuse, UR24, RZ ;  /* 0x0000001884ff7c10 */ /* 0x040fe2000ff7e0ff */
[----:B------:R-:W1:Y:S01]  /*4340*/  LDCU UR71, c[0x0][0x3c4] ;  /* 0x00007880ff4777ac */ /* 0x000e620008000800 */
[----:B--2---:R-:W-:Y:S04]  /*4350*/  STL.64 [R1+0x1000], R130 ;  /* 0x0010008201007387 */ /* 0x004fe80000100a00 */
[----:B------:R-:W-:Y:S04]  /*4360*/  STL.64 [R1+0xec0], R102 ;  /* 0x000ec06601007387 */ /* 0x000fe80000100a00 */
[----:B------:R-:W-:Y:S04]  /*4370*/  STL.64 [R1+0x1028], R130 ;  /* 0x0010288201007387 */ /* 0x000fe80000100a00 */
[----:B------:R-:W-:Y:S04]  /*4380*/  STL.64 [R1+0xf28], R60 ;  /* 0x000f283c01007387 */ /* 0x000fe80000100a00 */
[----:B------:R-:W-:Y:S04]  /*4390*/  STL.64 [R1+0xe40], R100 ;  /* 0x000e406401007387 */ /* 0x000fe80000100a00 */
[----:B---3--:R2:W-:Y:S02]  /*43a0*/  STL [R1+0x28], R54 ;  /* 0x0000283601007387 */ /* 0x0085e40000100800 */
[----:B--2---:R-:W-:-:S05]  /*43b0*/  VIADD R54, R132, UR25 ;  /* 0x0000001984367c36 */ /* 0x004fca0008000000 */
[----:B------:R2:W3:Y:S01]  /*43c0*/  @P2 LDG.E.U8 R148, desc[UR20][R54.64] ;  /* 0x0000001436942981 */ /* 0x0004e2000c1e1100 */
[----:B------:R-:W-:Y:S01]  /*43d0*/  VIADD R60, R132, UR23 ;  /* 0x00000017843c7c36 */ /* 0x000fe20008000000 */
[----:B------:R-:W-:-:S05]  /*43e0*/  IADD3.X R61, PT, PT, R133, UR48, RZ, P3, !PT ;  /* 0x00000030853d7c10 */ /* 0x000fca0009ffe4ff */
[----:B------:R0:W4:Y:S04]  /*43f0*/  @P2 LDG.E.U8 R57, desc[UR20][R60.64] ;  /* 0x000000143c392981 */ /* 0x000128000c1e1100 */
[----:B------:R2:W-:Y:S01]  /*4400*/  STL.64 [R1+0xea8], R54 ;  /* 0x000ea83601007387 */ /* 0x0005e20000100a00 */
[----:B------:R-:W-:Y:S02]  /*4410*/  IADD3 R62, P3, PT, R132, UR14, RZ ;  /* 0x0000000e843e7c10 */ /* 0x000fe4000ff7e0ff */
[----:B--2---:R-:W-:Y:S01]  /*4420*/  IADD3 R54, P4, PT, R134, UR46, RZ ;  /* 0x0000002e86367c10 */ /* 0x004fe2000ff9e0ff */
[----:B------:R-:W-:-:S03]  /*4430*/  USHF.R.S32.HI UR46, URZ, 0x1f, UR14 ;  /* 0x0000001fff2e7899 */ /* 0x000fc6000801140e */
[----:B------:R-:W-:Y:S01]  /*4440*/  IADD3.X R55, PT, PT, R135, UR69, RZ, P4, !PT ;  /* 0x0000004587377c10 */ /* 0x000fe2000a7fe4ff */
[----:B------:R-:W2:Y:S01]  /*4450*/  LDCU UR69, c[0x0][0x3c4] ;  /* 0x00007880ff4577ac */ /* 0x000ea20008000800 */
[C---:B------:R-:W-:Y:S02]  /*4460*/  IADD3 R122, P4, PT, R134.reuse, UR50, RZ ;  /* 0x00000032867a7c10 */ /* 0x040fe4000ff9e0ff */
[----:B------:R-:W-:Y:S01]  /*4470*/  IADD3.X R63, PT, PT, R133, UR46, RZ, P3, !PT ;  /* 0x0000002e853f7c10 */ /* 0x000fe20009ffe4ff */
[----:B------:R-:W-:Y:S01]  /*4480*/  USHF.R.S32.HI UR50, URZ, 0x1f, UR19 ;  /* 0x0000001fff327899 */ /* 0x000fe20008011413 */
[C---:B------:R-:W-:Y:S01]  /*4490*/  IADD3.X R123, PT, PT, R135.reuse, UR67, RZ, P4, !PT ;  /* 0x00000043877b7c10 */ /* 0x040fe2000a7fe4ff */
[----:B------:R-:W-:Y:S01]  /*44a0*/  USHF.R.S32.HI UR67, URZ, 0x1f, UR17 ;  /* 0x0000001fff437899 */ /* 0x000fe20008011411 */
[C---:B------:R-:W-:Y:S01]  /*44b0*/  IADD3 R120, P4, PT, R134.reuse, UR45, RZ ;  /* 0x0000002d86787c10 */ /* 0x040fe2000ff9e0ff */
[----:B------:R0:W2:Y:S01]  /*44c0*/  @P2 LDG.E.U8 R161, desc[UR20][R62.64] ;  /* 0x000000143ea12981 */ /* 0x0000a2000c1e1100 */
[----:B------:R-:W-:Y:S01]  /*44d0*/  PRMT R83, RZ, 0x7610, R83 ;  /* 0x00007610ff537816 */ /* 0x000fe20000000053 */
[----:B------:R-:W0:Y:S01]  /*44e0*/  LDCU UR45, c[0x0][0x3c4] ;  /* 0x00007880ff2d77ac */ /* 0x000e220008000800 */
[----:B------:R-:W-:Y:S01]  /*44f0*/  IADD3.X R121, PT, PT, R135, UR70, RZ, P4, !PT ;  /* 0x0000004687797c10 */ /* 0x000fe2000a7fe4ff */
[----:B------:R-:W-:Y:S01]  /*4500*/  USHF.R.S32.HI UR70, URZ, 0x1f, UR18 ;  /* 0x0000001fff467899 */ /* 0x000fe20008011412 */
[----:B------:R-:W-:Y:S01]  /*4510*/  IADD3 R64, P4, PT, R134, UR40, RZ ;  /* 0x0000002886407c10 */ /* 0x000fe2000ff9e0ff */
[----:B------:R-:W-:-:S03]  /*4520*/  USHF.R.S32.HI UR40, URZ, 0x1f, UR15 ;  /* 0x0000001fff287899 */ /* 0x000fc6000801140f */
[----:B------:R-:W-:Y:S01]  /*4530*/  IADD3.X R65, PT, PT, R135, UR65, RZ, P4, !PT ;  /* 0x0000004187417c10 */ /* 0x000fe2000a7fe4ff */
[----:B---3--:R-:W-:Y:S01]  /*4540*/  STL.64 [R1+0x1008], R148 ;  /* 0x0010089401007387 */ /* 0x008fe20000100a00 */
[----:B------:R-:W-:Y:S01]  /*4550*/  PRMT R79, RZ, 0x7610, R79 ;  /* 0x00007610ff4f7816 */ /* 0x000fe2000000004f */
[----:B----4-:R-:W-:Y:S02]  /*4560*/  UIMAD UR62, UR62, 0x34, URZ ;  /* 0x000000343e3e78a4 */ /* 0x010fe4000f8e02ff */
[----:B------:R-:W-:Y:S01]  /*4570*/  STL.64 [R1+0x1030], R148 ;  /* 0x0010309401007387 */ /* 0x000fe20000100a00 */
[----:B0-----:R-:W-:Y:S01]  /*4580*/  UIMAD UR51, UR51, 0x3c, URZ ;  /* 0x0000003c333378a4 */ /* 0x001fe2000f8e02ff */
[C---:B------:R-:W-:Y:S01]  /*4590*/  VIADD R144, R134.reuse, UR25 ;  /* 0x0000001986907c36 */ /* 0x040fe20008000000 */
[----:B--2---:R-:W-:Y:S01]  /*45a0*/  UIMAD UR69, UR69, 0xd, URZ ;  /* 0x0000000d454578a4 */ /* 0x004fe2000f8e02ff */
[----:B------:R-:W-:Y:S01]  /*45b0*/  STL.64 [R1+0xdc0], R98 ;  /* 0x000dc06201007387 */ /* 0x000fe20000100a00 */
[----:B------:R-:W-:Y:S01]  /*45c0*/  PRMT R67, RZ, 0x7610, R67 ;  /* 0x00007610ff437816 */ /* 0x000fe20000000043 */
[----:B------:R-:W-:Y:S01]  /*45d0*/  VIADD R130, R134, UR23 ;  /* 0x0000001786827c36 */ /* 0x000fe20008000000 */
[----:B------:R-:W-:Y:S01]  /*45e0*/  PRMT R53, RZ, 0x7610, R53 ;  /* 0x00007610ff357816 */ /* 0x000fe20000000035 */
[----:B------:R0:W-:Y:S01]  /*45f0*/  STL.64 [R1+0xfa8], R60 ;  /* 0x000fa83c01007387 */ /* 0x0001e20000100a00 */
[----:B-1----:R-:W-:-:S02]  /*4600*/  UIMAD UR71, UR71, 0x44, URZ ;  /* 0x00000044474778a4 */ /* 0x002fc4000f8e02ff */
[----:B------:R-:W-:Y:S01]  /*4610*/  UIMAD UR45, UR45, 0xd, URZ ;  /* 0x0000000d2d2d78a4 */ /* 0x000fe2000f8e02ff */
[----:B------:R-:W-:Y:S01]  /*4620*/  STL.64 [R1+0xd40], R54 ;  /* 0x000d403601007387 */ /* 0x000fe20000100a00 */
[----:B------:R-:W-:Y:S01]  /*4630*/  PRMT R50, RZ, 0x7610, R50 ;  /* 0x00007610ff327816 */ /* 0x000fe20000000032 */
[----:B------:R-:W1:Y:S02]  /*4640*/  LDCU UR65, c[0x0][0x3c4] ;  /* 0x00007880ff4177ac */ /* 0x000e640008000800 */
[----:B------:R2:W-:Y:S01]  /*4650*/  STL.64 [R1+0xe28], R62 ;  /* 0x000e283e01007387 */ /* 0x0005e20000100a00 */
[----:B0-----:R-:W-:-:S04]  /*4660*/  IADD3 R60, P3, PT, R132, UR19, RZ ;  /* 0x00000013843c7c10 */ /* 0x001fc8000ff7e0ff */
[----:B------:R-:W-:Y:S02]  /*4670*/  IADD3.X R61, PT, PT, R133, UR50, RZ, P3, !PT ;  /* 0x00000032853d7c10 */ /* 0x000fe40009ffe4ff */
[----:B--2---:R-:W-:-:S03]  /*4680*/  IADD3 R62, P3, PT, R132, UR17, RZ ;  /* 0x00000011843e7c10 */ /* 0x004fc6000ff7e0ff */
[----:B------:R0:W-:Y:S01]  /*4690*/  STL.64 [R1+0xda8], R60 ;  /* 0x000da83c01007387 */ /* 0x0001e20000100a00 */
[----:B------:R-:W-:-:S03]  /*46a0*/  IADD3.X R63, PT, PT, R133, UR67, RZ, P3, !PT ;  /* 0x00000043853f7c10 */ /* 0x000fc60009ffe4ff */
[----:B------:R0:W2:Y:S04]  /*46b0*/  @P2 LDG.E.U8 R156, desc[UR20][R60.64] ;  /* 0x000000143c9c2981 */ /* 0x0000a8000c1e1100 */
[----:B------:R-:W-:Y:S04]  /*46c0*/  STL.64 [R1+0xcc0], R122 ;  /* 0x000cc07a01007387 */ /* 0x000fe80000100a00 */
[----:B------:R3:W4:Y:S01]  /*46d0*/  @P2 LDG.E.U8 R151, desc[UR20][R62.64] ;  /* 0x000000143e972981 */ /* 0x000722000c1e1100 */
[----:B0-----:R-:W-:-:S03]  /*46e0*/  IADD3 R60, P3, PT, R132, UR18, RZ ;  /* 0x00000012843c7c10 */ /* 0x001fc6000ff7e0ff */
[----:B------:R3:W-:Y:S01]  /*46f0*/  STL.64 [R1+0xd28], R62 ;  /* 0x000d283e01007387 */ /* 0x0007e20000100a00 */
[----:B------:R-:W-:-:S03]  /*4700*/  IADD3.X R61, PT, PT, R133, UR70, RZ, P3, !PT ;  /* 0x00000046853d7c10 */ /* 0x000fc60009ffe4ff */
[----:B------:R-:W-:Y:S01]  /*4710*/  STL.64 [R1+0xc40], R120 ;  /* 0x000c407801007387 */ /* 0x000fe20000100a00 */
[----:B---3--:R-:W-:-:S03]  /*4720*/  IADD3 R62, P3, PT, R132, UR15, RZ ;  /* 0x0000000f843e7c10 */ /* 0x008fc6000ff7e0ff */
[----:B------:R-:W-:Y:S01]  /*4730*/  STL [R1+0x3c], R57 ;  /* 0x00003c3901007387 */ /* 0x000fe20000100800 */
[----:B------:R-:W-:-:S03]  /*4740*/  IADD3.X R63, PT, PT, R133, UR40, RZ, P3, !PT ;  /* 0x00000028853f7c10 */ /* 0x000fc60009ffe4ff */
[----:B------:R0:W3:Y:S01]  /*4750*/  @P2 LDG.E.U8 R143, desc[UR20][R60.64] ;  /* 0x000000143c8f2981 */ /* 0x0000e2000c1e1100 */
[----:B------:R-:W-:Y:S01]  /*4760*/  IADD3 RZ, P3, PT, R134, UR47, RZ ;  /* 0x0000002f86ff7c10 */ /* 0x000fe2000ff7e0ff */
[----:B------:R-:W-:Y:S02]  /*4770*/  USHF.R.S32.HI UR47, URZ, 0x1f, UR16 ;  /* 0x0000001fff2f7899 */ /* 0x000fe40008011410 */
[----:B------:R0:W-:Y:S01]  /*4780*/  STL.64 [R1+0xca8], R60 ;  /* 0x000ca83c01007387 */ /* 0x0001e20000100a00 */
[----:B------:R-:W-:Y:S01]  /*4790*/  IADD3.X R69, PT, PT, R135, UR64, RZ, P3, !PT ;  /* 0x0000004087457c10 */ /* 0x000fe20009ffe4ff */
[----:B------:R-:W-:Y:S02]  /*47a0*/  USHF.R.S32.HI UR64, URZ, 0x1f, UR12 ;  /* 0x0000001fff407899 */ /* 0x000fe4000801140c */
[C---:B------:R-:W-:Y:S01]  /*47b0*/  IADD3 RZ, P3, PT, R132.reuse, UR12, RZ ;  /* 0x0000000c84ff7c10 */ /* 0x040fe2000ff7e0ff */
[----:B------:R-:W-:Y:S04]  /*47c0*/  STL.64 [R1+0xbc0], R64 ;  /* 0x000bc04001007387 */ /* 0x000fe80000100a00 */
[----:B------:R-:W2:Y:S01]  /*47d0*/  @P2 LDG.E.U8 R138, desc[UR20][R62.64] ;  /* 0x000000143e8a2981 */ /* 0x000ea2000c1e1100 */
[----:B0-----:R-:W-:-:S04]  /*47e0*/  IADD3 R60, P4, PT, R132, UR16, RZ ;  /* 0x00000010843c7c10 */ /* 0x001fc8000ff9e0ff */
[----:B------:R-:W-:Y:S01]  /*47f0*/  IADD3.X R61, PT, PT, R133, UR47, RZ, P4, !PT ;  /* 0x0000002f853d7c10 */ /* 0x000fe2000a7fe4ff */
[----:B------:R-:W-:Y:S01]  /*4800*/  STL.64 [R1+0xc28], R62 ;  /* 0x000c283e01007387 */ /* 0x000fe20000100a00 */
[C---:B------:R-:W-:Y:S01]  /*4810*/  IADD3 RZ, P4, PT, R134.reuse, UR60, RZ ;  /* 0x0000003c86ff7c10 */ /* 0x040fe2000ff9e0ff */
[----:B------:R-:W-:Y:S01]  /*4820*/  VIADD R148, R134, UR28 ;  /* 0x0000001c86947c36 */ /* 0x000fe20008000000 */
[----:B------:R-:W-:Y:S01]  /*4830*/  USHF.R.S32.HI UR25, URZ, 0x1f, UR51 ;  /* 0x0000001fff197899 */ /* 0x000fe20008011433 */
[----:B------:R0:W-:Y:S04]  /*4840*/  STL.64 [R1+0xba8], R60 ;  /* 0x000ba83c01007387 */ /* 0x0001e80000100a00 */
[----:B------:R0:W2:Y:S01]  /*4850*/  @P2 LDG.E.U8 R129, desc[UR20][R60.64] ;  /* 0x000000143c812981 */ /* 0x0000a2000c1e1100 */
[----:B------:R-:W-:Y:S01]  /*4860*/  IADD3.X R57, PT, PT, R135, UR74, RZ, P4, !PT ;  /* 0x0000004a87397c10 */ /* 0x000fe2000a7fe4ff */
[----:B------:R-:W-:-:S02]  /*4870*/  USHF.R.S32.HI UR74, URZ, 0x1f, UR22 ;  /* 0x0000001fff4a7899 */ /* 0x000fc40008011416 */
[----:B------:R-:W-:Y:S01]  /*4880*/  USHF.R.S32.HI UR23, URZ, 0x1f, UR69 ;  /* 0x0000001fff177899 */ /* 0x000fe20008011445 */
[----:B------:R-:W-:Y:S01]  /*4890*/  PRMT R51, RZ, 0x7610, R51 ;  /* 0x00007610ff337816 */ /* 0x000fe20000000033 */
[----:B-1----:R-:W-:Y:S01]  /*48a0*/  UIMAD UR65, UR65, 0x15, URZ ;  /* 0x00000015414178a4 */ /* 0x002fe2000f8e02ff */
[----:B------:R-:W1:Y:S01]  /*48b0*/  LDCU UR60, c[0x0][0x3c4] ;  /* 0x00007880ff3c77ac */ /* 0x000e620008000800 */
[C---:B0-----:R-:W-:Y:S01]  /*48c0*/  VIADD R60, R132.reuse, UR6 ;  /* 0x00000006843c7c36 */ /* 0x041fe20008000000 */
[----:B------:R-:W-:Y:S02]  /*48d0*/  IADD3.X R61, PT, PT, R133, UR64, RZ, P3, !PT ;  /* 0x00000040853d7c10 */ /* 0x000fe40009ffe4ff */
[----:B------:R-:W-:-:S03]  /*48e0*/  IADD3 RZ, P3, PT, R132, UR30, RZ ;  /* 0x0000001e84ff7c10 */ /* 0x000fc6000ff7e0ff */
[----:B------:R0:W-:Y:S04]  /*48f0*/  STL.64 [R1+0xf18], R60 ;  /* 0x000f183c01007387 */ /* 0x0001e80000100a00 */
[----:B------:R0:W2:Y:S02]  /*4900*/  @P2 LDG.E.U8 R56, desc[UR20][R60.64] ;  /* 0x000000143c382981 */ /* 0x0000a4000c1e1100 */
[----:B0-----:R-:W-:Y:S02]  /*4910*/  IADD3.X R61, PT, PT, R133, UR61, RZ, P3, !PT ;  /* 0x0000003d853d7c10 */ /* 0x001fe40009ffe4ff */
[----:B------:R-:W-:-:S04]  /*4920*/  IADD3 R62, P3, PT, R132, UR22, RZ ;  /* 0x00000016843e7c10 */ /* 0x000fc8000ff7e0ff */
[----:B------:R-:W-:Y:S01]  /*4930*/  IADD3.X R63, PT, PT, R133, UR74, RZ, P3, !PT ;  /* 0x0000004a853f7c10 */ /* 0x000fe20009ffe4ff */
[----:B------:R-:W-:-:S04]  /*4940*/  VIADD R60, R132, UR5 ;  /* 0x00000005843c7c36 */ /* 0x000fc80008000000 */
[----:B------:R-:W3:Y:S04]  /*4950*/  @P2 LDG.E.U8 R58, desc[UR20][R62.64] ;  /* 0x000000143e3a2981 */ /* 0x000ee8000c1e1100 */
[----:B------:R0:W3:Y:S04]  /*4960*/  @P2 LDG.E.U8 R59, desc[UR20][R60.64] ;  /* 0x000000143c3b2981 */ /* 0x0000e8000c1e1100 */
[----:B------:R-:W-:Y:S04]  /*4970*/  STL.64 [R1+0xf30], R68 ;  /* 0x000f304401007387 */ /* 0x000fe80000100a00 */
[----:B--2---:R2:W-:Y:S04]  /*4980*/  STL [R1+0x24], R56 ;  /* 0x0000243801007387 */ /* 0x0045e80000100800 */
[----:B------:R0:W-:Y:S01]  /*4990*/  STL.64 [R1+0xf88], R60 ;  /* 0x000f883c01007387 */ /* 0x0001e20000100a00 */
[----:B--2---:R-:W-:Y:S01]  /*49a0*/  VIADD R56, R134, UR59 ;  /* 0x0000003b86387c36 */ /* 0x004fe20008000000 */
[----:B------:R-:W-:Y:S01]  /*49b0*/  USHF.R.S32.HI UR28, URZ, 0x1f, UR32 ;  /* 0x0000001fff1c7899 */ /* 0x000fe20008011420 */
[----:B------:R-:W-:Y:S01]  /*49c0*/  PRMT R52, RZ, 0x7610, R52 ;  /* 0x00007610ff347816 */ /* 0x000fe20000000034 */
[----:B-1----:R-:W-:Y:S01]  /*49d0*/  UIMAD UR60, UR60, 0x1d, URZ ;  /* 0x0000001d3c3c78a4 */ /* 0x002fe2000f8e02ff */
[C---:B0-----:R-:W-:Y:S01]  /*49e0*/  IADD3 R60, P4, PT, R132.reuse, UR43, RZ ;  /* 0x0000002b843c7c10 */ /* 0x041fe2000ff9e0ff */
[----:B------:R-:W-:Y:S01]  /*49f0*/  STL.64 [R1+0xeb0], R56 ;  /* 0x000eb03801007387 */ /* 0x000fe20000100a00 */
[----:B------:R-:W-:Y:S01]  /*4a00*/  PRMT R29, RZ, 0x7610, R29 ;  /* 0x00007610ff1d7816 */ /* 0x000fe2000000001d */
[----:B------:R-:W0:Y:S01]  /*4a10*/  LDCU UR59, c[0x0][0x3c4] ;  /* 0x00007880ff3b77ac */ /* 0x000e220008000800 */
[----:B------:R-:W-:Y:S01]  /*4a20*/  IADD3.X R61, PT, PT, R133, UR41, RZ, P4, !PT ;  /* 0x00000029853d7c10 */ /* 0x000fe2000a7fe4ff */
[----:B------:R-:W-:Y:S04]  /*4a30*/  STL.64 [R1], R62 ;  /* 0x0000003e01007387 */ /* 0x000fe80000100a00 */
[----:B---3--:R1:W-:Y:S04]  /*4a40*/  STL [R1+0x10], R58 ;  /* 0x0000103a01007387 */ /* 0x0083e80000100800 */
[----:B------:R2:W-:Y:S01]  /*4a50*/  STL [R1+0x78], R59 ;  /* 0x0000783b01007387 */ /* 0x0005e20000100800 */
[----:B------:R-:W-:-:S03]  /*4a60*/  IADD3 R86, P4, PT, R132, UR42, RZ ;  /* 0x0000002a84567c10 */ /* 0x000fc6000ff9e0ff */
[----:B------:R3:W4:Y:S01]  /*4a70*/  @P2 LDG.E.U8 R160, desc[UR20][R60.64] ;  /* 0x000000143ca02981 */ /* 0x000722000c1e1100 */
[C---:B-1----:R-:W-:Y:S01]  /*4a80*/  IADD3 R58, P3, PT, R134.reuse, UR58, RZ ;  /* 0x0000003a863a7c10 */ /* 0x042fe2000ff7e0ff */
[----:B------:R-:W1:Y:S02]  /*4a90*/  LDCU UR58, c[0x0][0x3c4] ;  /* 0x00007880ff3a77ac */ /* 0x000e640008000800 */
[----:B------:R3:W-:Y:S01]  /*4aa0*/  STL.64 [R1+0xe18], R60 ;  /* 0x000e183c01007387 */ /* 0x0007e20000100a00 */
[----:B--2---:R-:W-:Y:S01]  /*4ab0*/  IADD3.X R59, PT, PT, R135, UR68, RZ, P3, !PT ;  /* 0x00000044873b7c10 */ /* 0x004fe20009ffe4ff */
[----:B------:R-:W-:Y:S01]  /*4ac0*/  USHF.R.S32.HI UR68, URZ, 0x1f, UR42 ;  /* 0x0000001fff447899 */ /* 0x000fe2000801142a */
[----:B---3--:R-:W-:-:S03]  /*4ad0*/  IADD3 R60, P3, PT, R134, UR57, RZ ;  /* 0x00000039863c7c10 */ /* 0x008fc6000ff7e0ff */
[----:B------:R-:W-:Y:S02]  /*4ae0*/  STL.64 [R1+0xe30], R58 ;  /* 0x000e303a01007387 */ /* 0x000fe40000100a00 */
[----:B------:R-:W-:Y:S01]  /*4af0*/  IADD3.X R87, PT, PT, R133, UR68, RZ, P4, !PT ;  /* 0x0000004485577c10 */ /* 0x000fe2000a7fe4ff */
[----:B------:R-:W2:Y:S01]  /*4b00*/  LDCU UR57, c[0x0][0x3c4] ;  /* 0x00007880ff3977ac */ /* 0x000ea20008000800 */
[C---:B------:R-:W-:Y:S02]  /*4b10*/  IADD3.X R61, PT, PT, R135.reuse, UR73, RZ, P3, !PT ;  /* 0x00000049873d7c10 */ /* 0x040fe40009ffe4ff */
[----:B------:R-:W-:Y:S01]  /*4b20*/  IADD3 R62, P3, PT, R134, UR56, RZ ;  /* 0x00000038863e7c10 */ /* 0x000fe2000ff7e0ff */
[----:B------:R-:W-:Y:S01]  /*4b30*/  USHF.R.S32.HI UR73, URZ, 0x1f, UR11 ;  /* 0x0000001fff497899 */ /* 0x000fe2000801140b */
[----:B------:R3:W-:Y:S01]  /*4b40*/  STL.64 [R1+0xd98], R86 ;  /* 0x000d985601007387 */ /* 0x0007e20000100a00 */
[----:B------:R-:W-:Y:S01]  /*4b50*/  IADD3 R106, P4, PT, R132, UR11, RZ ;  /* 0x0000000b846a7c10 */ /* 0x000fe2000ff9e0ff */
[----:B0-----:R-:W-:Y:S01]  /*4b60*/  UIMAD UR59, UR59, 0x25, URZ ;  /* 0x000000253b3b78a4 */ /* 0x001fe2000f8e02ff */
[----:B------:R-:W-:Y:S01]  /*4b70*/  IADD3.X R63, PT, PT, R135, UR66, RZ, P3, !PT ;  /* 0x00000042873f7c10 */ /* 0x000fe20009ffe4ff */
[----:B------:R-:W-:Y:S01]  /*4b80*/  USHF.R.S32.HI UR66, URZ, 0x1f, UR39 ;  /* 0x0000001fff427899 */ /* 0x000fe20008011427 */
[----:B------:R3:W2:Y:S01]  /*4b90*/  @P2 LDG.E.U8 R155, desc[UR20][R86.64] ;  /* 0x00000014569b2981 */ /* 0x0006a2000c1e1100 */
[----:B------:R-:W-:Y:S01]  /*4ba0*/  IADD3.X R107, PT, PT, R133, UR73, RZ, P4, !PT ;  /* 0x00000049856b7c10 */ /* 0x000fe2000a7fe4ff */
[----:B-1----:R-:W-:-:S02]  /*4bb0*/  UIMAD UR58, UR58, 0x2d, URZ ;  /* 0x0000002d3a3a78a4 */ /* 0x002fc4000f8e02ff */
[----:B------:R-:W-:Y:S01]  /*4bc0*/  STL.64 [R1+0xdb0], R60 ;  /* 0x000db03c01007387 */ /* 0x000fe20000100a00 */
[----:B------:R-:W0:Y:S01]  /*4bd0*/  LDCU UR56, c[0x0][0x3c4] ;  /* 0x00007880ff3877ac */ /* 0x000e220008000800 */
[----:B---3--:R-:W-:Y:S02]  /*4be0*/  IADD3 R86, P3, PT, R132, UR39, RZ ;  /* 0x0000002784567c10 */ /* 0x008fe4000ff7e0ff */
[----:B------:R1:W3:Y:S02]  /*4bf0*/  @P2 LDG.E.U8 R147, desc[UR20][R106.64] ;  /* 0x000000146a932981 */ /* 0x0002e4000c1e1100 */
[----:B------:R-:W-:Y:S02]  /*4c00*/  IADD3.X R87, PT, PT, R133, UR66, RZ, P3, !PT ;  /* 0x0000004285577c10 */ /* 0x000fe40009ffe4ff */
[----:B------:R-:W-:Y:S01]  /*4c10*/  IADD3 R164, P3, PT, R134, UR44, RZ ;  /* 0x0000002c86a47c10 */ /* 0x000fe2000ff7e0ff */
[----:B------:R-:W-:Y:S03]  /*4c20*/  STL.64 [R1+0xd30], R62 ;  /* 0x000d303e01007387 */ /* 0x000fe60000100a00 */
[----:B------:R-:W-:Y:S01]  /*4c30*/  IADD3.X R165, PT, PT, R135, UR75, RZ, P3, !PT ;  /* 0x0000004b87a57c10 */ /* 0x000fe20009ffe4ff */
[----:B------:R1:W-:Y:S01]  /*4c40*/  STL.64 [R1+0xd18], R106 ;  /* 0x000d186a01007387 */ /* 0x0003e20000100a00 */
[----:B------:R-:W-:-:S03]  /*4c50*/  USHF.R.S32.HI UR75, URZ, 0x1f, UR38 ;  /* 0x0000001fff4b7899 */ /* 0x000fc60008011426 */
[----:B------:R0:W-:Y:S04]  /*4c60*/  STL.64 [R1+0xc98], R86 ;  /* 0x000c985601007387 */ /* 0x0001e80000100a00 */
[----:B------:R0:W2:Y:S01]  /*4c70*/  @P2 LDG.E.U8 R142, desc[UR20][R86.64] ;  /* 0x00000014568e2981 */ /* 0x0000a2000c1e1100 */
[----:B------:R-:W-:Y:S02]  /*4c80*/  USHF.R.S32.HI UR44, URZ, 0x1f, UR37 ;  /* 0x0000001fff2c7899 */ /* 0x000fe40008011425 */
[C---:B-1----:R-:W-:Y:S02]  /*4c90*/  IADD3 R106, P4, PT, R132.reuse, UR37, RZ ;  /* 0x00000025846a7c10 */ /* 0x042fe4000ff9e0ff */
[----:B0-----:R-:W-:-:S04]  /*4ca0*/  IADD3 R86, P3, PT, R132, UR38, RZ ;  /* 0x0000002684567c10 */ /* 0x001fc8000ff7e0ff */
[C---:B------:R-:W-:Y:S02]  /*4cb0*/  IADD3.X R87, PT, PT, R133.reuse, UR75, RZ, P3, !PT ;  /* 0x0000004b85577c10 */ /* 0x040fe40009ffe4ff */
[----:B------:R-:W-:Y:S02]  /*4cc0*/  IADD3 R162, P3, PT, R134, UR36, RZ ;  /* 0x0000002486a27c10 */ /* 0x000fe4000ff7e0ff */
[----:B------:R-:W-:Y:S01]  /*4cd0*/  IADD3.X R107, PT, PT, R133, UR44, RZ, P4, !PT ;  /* 0x0000002c856b7c10 */ /* 0x000fe2000a7fe4ff */
[----:B------:R-:W-:Y:S01]  /*4ce0*/  STL.64 [R1+0xcb0], R164 ;  /* 0x000cb0a401007387 */ /* 0x000fe20000100a00 */
[----:B------:R-:W-:Y:S01]  /*4cf0*/  IADD3.X R163, PT, PT, R135, UR63, RZ, P3, !PT ;  /* 0x0000003f87a37c10 */ /* 0x000fe20009ffe4ff */
[----:B------:R-:W-:Y:S02]  /*4d00*/  USHF.R.S32.HI UR63, URZ, 0x1f, UR54 ;  /* 0x0000001fff3f7899 */ /* 0x000fe40008011436 */
[----:B------:R-:W-:Y:S01]  /*4d10*/  IADD3 RZ, P3, PT, R132, UR54, RZ ;  /* 0x0000003684ff7c10 */ /* 0x000fe2000ff7e0ff */
[----:B------:R-:W-:Y:S01]  /*4d20*/  STL.64 [R1+0xc18], R106 ;  /* 0x000c186a01007387 */ /* 0x000fe20000100a00 */
[----:B------:R-:W-:-:S02]  /*4d30*/  USHF.R.S32.HI UR36, URZ, 0x1f, UR34 ;  /* 0x0000001fff247899 */ /* 0x000fc40008011422 */
[C---:B------:R-:W-:Y:S01]  /*4d40*/  IADD3 RZ, P4, PT, R132.reuse, UR34, RZ ;  /* 0x0000002284ff7c10 */ /* 0x040fe2000ff9e0ff */
[----:B------:R0:W-:Y:S04]  /*4d50*/  STL.64 [R1+0xb98], R86 ;  /* 0x000b985601007387 */ /* 0x0001e80000100a00 */
[----:B------:R0:W2:Y:S04]  /*4d60*/  @P2 LDG.E.U8 R128, desc[UR20][R86.64] ;  /* 0x0000001456802981 */ /* 0x0000a8000c1e1100 */
[----:B------:R1:W2:Y:S01]  /*4d70*/  @P2 LDG.E.U8 R137, desc[UR20][R106.64] ;  /* 0x000000146a892981 */ /* 0x0002a2000c1e1100 */
[C---:B0-----:R-:W-:Y:S01]  /*4d80*/  VIADD R86, R132.reuse, UR55 ;  /* 0x0000003784567c36 */ /* 0x041fe20008000000 */
[C---:B------:R-:W-:Y:S01]  /*4d90*/  IADD3.X R87, PT, PT, R133.reuse, UR63, RZ, P3, !PT ;  /* 0x0000003f85577c10 */ /* 0x040fe20009ffe4ff */
[----:B-1----:R-:W-:Y:S01]  /*4da0*/  VIADD R106, R132, UR33 ;  /* 0x00000021846a7c36 */ /* 0x002fe20008000000 */
[----:B------:R-:W-:-:S03]  /*4db0*/  IADD3.X R107, PT, PT, R133, UR36, RZ, P4, !PT ;  /* 0x00000024856b7c10 */ /* 0x000fc6000a7fe4ff */
[----:B------:R0:W2:Y:S04]  /*4dc0*/  @P2 LDG.E.U8 R84, desc[UR20][R86.64] ;  /* 0x0000001456542981 */ /* 0x0000a8000c1e1100 */
[----:B------:R-:W3:Y:S01]  /*4dd0*/  @P2 LDG.E.U8 R85, desc[UR20][R106.64] ;  /* 0x000000146a552981 */ /* 0x000ee2000c1e1100 */
[----:B------:R-:W-:-:S03]  /*4de0*/  IADD3 R152, P4, PT, R134, UR31, RZ ;  /* 0x0000001f86987c10 */ /* 0x000fc6000ff9e0ff */
[----:B------:R-:W-:Y:S01]  /*4df0*/  STL.64 [R1+0xc30], R162 ;  /* 0x000c30a201007387 */ /* 0x000fe20000100a00 */
[----:B------:R-:W-:Y:S01]  /*4e00*/  IADD3.X R153, PT, PT, R135, UR29, RZ, P4, !PT ;  /* 0x0000001d87997c10 */ /* 0x000fe2000a7fe4ff */
[----:B------:R-:W-:Y:S02]  /*4e10*/  USHF.R.S32.HI UR29, URZ, 0x1f, UR52 ;  /* 0x0000001fff1d7899 */ /* 0x000fe40008011434 */
[----:B------:R-:W-:Y:S04]  /*4e20*/  STL.64 [R1+0xf08], R106 ;  /* 0x000f086a01007387 */ /* 0x000fe80000100a00 */
[----:B------:R0:W-:Y:S01]  /*4e30*/  STL.64 [R1+0xf78], R86 ;  /* 0x000f785601007387 */ /* 0x0001e20000100a00 */
[----:B------:R-:W-:Y:S02]  /*4e40*/  USHF.R.S32.HI UR31, URZ, 0x1f, UR53 ;  /* 0x0000001fff1f7899 */ /* 0x000fe40008011435 */
[----:B0-----:R-:W-:-:S04]  /*4e50*/  IADD3 R86, P3, PT, R132, UR53, RZ ;  /* 0x0000003584567c10 */ /* 0x001fc8000ff7e0ff */
[----:B------:R-:W-:-:S05]  /*4e60*/  IADD3.X R87, PT, PT, R133, UR31, RZ, P3, !PT ;  /* 0x0000001f85577c10 */ /* 0x000fca0009ffe4ff */
[----:B------:R-:W4:Y:S04]  /*4e70*/  @P2 LDG.E.U8 R81, desc[UR20][R86.64] ;  /* 0x0000001456512981 */ /* 0x000f28000c1e1100 */
[----:B--2---:R0:W-:Y:S04]  /*4e80*/  STL [R1+0x9c], R84 ;  /* 0x00009c5401007387 */ /* 0x0041e80000100800 */
[----:B---3--:R1:W-:Y:S01]  /*4e90*/  STL [R1+0x70], R85 ;  /* 0x0000705501007387 */ /* 0x0083e20000100800 */
[----:B0-----:R-:W-:-:S04]  /*4ea0*/  IADD3 R84, P4, PT, R132, UR52, RZ ;  /* 0x0000003484547c10 */ /* 0x001fc8000ff9e0ff */
[----:B-1----:R-:W-:-:S05]  /*4eb0*/  IADD3.X R85, PT, PT, R133, UR29, RZ, P4, !PT ;  /* 0x0000001d85557c10 */ /* 0x002fca000a7fe4ff */
[----:B------:R0:W2:Y:S01]  /*4ec0*/  @P2 LDG.E.U8 R80, desc[UR20][R84.64] ;  /* 0x0000001454502981 */ /* 0x0000a2000c1e1100 */
[----:B------:R-:W-:Y:S01]  /*4ed0*/  IADD3 RZ, P3, PT, R134, UR13, RZ ;  /* 0x0000000d86ff7c10 */ /* 0x000fe2000ff7e0ff */
[----:B------:R-:W1:Y:S02]  /*4ee0*/  LDCU UR13, c[0x0][0x3c4] ;  /* 0x00007880ff0d77ac */ /* 0x000e640008000800 */
[----:B------:R-:W-:Y:S01]  /*4ef0*/  STL.64 [R1+0xbb0], R152 ;  /* 0x000bb09801007387 */ /* 0x000fe20000100a00 */
[----:B------:R-:W-:Y:S01]  /*4f00*/  IADD3.X R149, PT, PT, R135, UR27, RZ, P3, !PT ;  /* 0x0000001b87957c10 */ /* 0x000fe20009ffe4ff */
[----:B------:R-:W-:Y:S02]  /*4f10*/  USHF.R.S32.HI UR27, URZ, 0x1f, UR35 ;  /* 0x0000001fff1b7899 */ /* 0x000fe40008011423 */
[----:B------:R-:W-:Y:S04]  /*4f20*/  STL.64 [R1+0xe88], R86 ;  /* 0x000e885601007387 */ /* 0x000fe80000100a00 */
[----:B------:R0:W-:Y:S02]  /*4f30*/  STL.64 [R1+0xe08], R84 ;  /* 0x000e085401007387 */ /* 0x0001e40000100a00 */
[----:B0-----:R-:W-:-:S04]  /*4f40*/  IADD3 R84, P3, PT, R132, UR35, RZ ;  /* 0x0000002384547c10 */ /* 0x001fc8000ff7e0ff */
[----:B------:R-:W-:Y:S02]  /*4f50*/  IADD3.X R85, PT, PT, R133, UR27, RZ, P3, !PT ;  /* 0x0000001b85557c10 */ /* 0x000fe40009ffe4ff */
[----:B------:R-:W-:Y:S01]  /*4f60*/  IADD3 RZ, P3, PT, R134, UR26, RZ ;  /* 0x0000001a86ff7c10 */ /* 0x000fe2000ff7e0ff */
[----:B------:R-:W-:Y:S02]  /*4f70*/  UIMAD UR57, UR57, 0x35, URZ ;  /* 0x00000035393978a4 */ /* 0x000fe4000f8e02ff */
[----:B------:R0:W3:Y:S01]  /*4f80*/  @P2 LDG.E.U8 R83, desc[UR20][R84.64] ;  /* 0x0000001454532981 */ /* 0x0000e2000c1e1100 */
[----:B------:R-:W-:Y:S01]  /*4f90*/  IADD3.X R145, PT, PT, R135, UR72, RZ, P3, !PT ;  /* 0x0000004887917c10 */ /* 0x000fe20009ffe4ff */
[----:B------:R-:W-:Y:S01]  /*4fa0*/  USHF.R.S32.HI UR72, URZ, 0x1f, UR62 ;  /* 0x0000001fff487899 */ /* 0x000fe2000801143e */
[----:B------:R-:W-:Y:S01]  /*4fb0*/  PRMT R21, RZ, 0x7610, R21 ;  /* 0x00007610ff157816 */ /* 0x000fe20000000015 */
[----:B-1----:R-:W-:Y:S01]  /*4fc0*/  UIMAD UR13, UR13, 0x45, URZ ;  /* 0x000000450d0d78a4 */ /* 0x002fe2000f8e02ff */
[----:B------:R-:W-:Y:S01]  /*4fd0*/  PRMT R14, RZ, 0x7610, R14 ;  /* 0x00007610ff0e7816 */ /* 0x000fe2000000000e */
[----:B------:R-:W-:Y:S01]  /*4fe0*/  UIMAD UR56, UR56, 0x3d, URZ ;  /* 0x0000003d383878a4 */ /* 0x000fe2000f8e02ff */
[----:B------:R-:W-:Y:S01]  /*4ff0*/  PRMT R22, RZ, 0x7610, R22 ;  /* 0x00007610ff167816 */ /* 0x000fe20000000016 */
[----:B------:R-:W1:Y:S01]  /*5000*/  LDCU UR26, c[0x0][0x3c4] ;  /* 0x00007880ff1a77ac */ /* 0x000e620008000800 */
[----:B--2---:R2:W-:Y:S04]  /*5010*/  STL [R1+0x68], R80 ;  /* 0x0000685001007387 */ /* 0x0045e80000100800 */
[----:B----4-:R4:W-:Y:S01]  /*5020*/  STL [R1+0x6c], R81 ;  /* 0x00006c5101007387 */ /* 0x0109e20000100800 */
[----:B--2---:R-:W-:-:S04]  /*5030*/  IADD3 R80, P4, PT, R132, UR32, RZ ;  /* 0x0000002084507c10 */ /* 0x004fc8000ff9e0ff */
[----:B----4-:R-:W-:Y:S01]  /*5040*/  IADD3.X R81, PT, PT, R133, UR28, RZ, P4, !PT ;  /* 0x0000001c85517c10 */ /* 0x010fe2000a7fe4ff */
[----:B------:R-:W-:Y:S04]  /*5050*/  STL.64 [R1+0xf20], R148 ;  /* 0x000f209401007387 */ /* 0x000fe80000100a00 */
[----:B------:R2:W4:Y:S04]  /*5060*/  @P2 LDG.E.U8 R79, desc[UR20][R80.64] ;  /* 0x00000014504f2981 */ /* 0x000528000c1e1100 */
[----:B------:R0:W-:Y:S04]  /*5070*/  STL.64 [R1+0xd88], R84 ;  /* 0x000d885401007387 */ /* 0x0001e80000100a00 */
[----:B------:R2:W-:Y:S01]  /*5080*/  STL.64 [R1+0xd08], R80 ;  /* 0x000d085001007387 */ /* 0x0005e20000100a00 */
[----:B0-----:R-:W-:-:S02]  /*5090*/  IADD3 R84, P3, PT, R132, UR62, RZ ;  /* 0x0000003e84547c10 */ /* 0x001fc4000ff7e0ff */
[----:B--2---:R-:W-:Y:S02]  /*50a0*/  IADD3 R80, P4, PT, R132, UR51, RZ ;  /* 0x0000003384507c10 */ /* 0x004fe4000ff9e0ff */
[C---:B------:R-:W-:Y:S02]  /*50b0*/  IADD3.X R85, PT, PT, R133.reuse, UR72, RZ, P3, !PT ;  /* 0x0000004885557c10 */ /* 0x040fe40009ffe4ff */
[----:B------:R-:W-:Y:S01]  /*50c0*/  IADD3 RZ, P3, PT, R134, UR24, RZ ;  /* 0x0000001886ff7c10 */ /* 0x000fe2000ff7e0ff */
[----:B------:R-:W-:Y:S01]  /*50d0*/  STL.64 [R1+0xea0], R144 ;  /* 0x000ea09001007387 */ /* 0x000fe20000100a00 */
[----:B------:R-:W-:Y:S01]  /*50e0*/  IADD3.X R81, PT, PT, R133, UR25, RZ, P4, !PT ;  /* 0x0000001985517c10 */ /* 0x000fe2000a7fe4ff */
[----:B------:R-:W0:Y:S01]  /*50f0*/  LDCU UR24, c[0x0][0x3c4] ;  /* 0x00007880ff1877ac */ /* 0x000e220008000800 */
[----:B------:R-:W-:Y:S01]  /*5100*/  IADD3.X R131, PT, PT, R135, UR48, RZ, P3, !PT ;  /* 0x0000003087837c10 */ /* 0x000fe20009ffe4ff */
[----:B------:R2:W4:Y:S01]  /*5110*/  @P2 LDG.E.U8 R67, desc[UR20][R84.64] ;  /* 0x0000001454432981 */ /* 0x000522000c1e1100 */
[----:B------:R-:W-:Y:S01]  /*5120*/  IADD3 RZ, P3, PT, R132, UR69, RZ ;  /* 0x0000004584ff7c10 */ /* 0x000fe2000ff7e0ff */
[----:B------:R-:W-:-:S02]  /*5130*/  USHF.R.S32.HI UR48, URZ, 0x1f, UR71 ;  /* 0x0000001fff307899 */ /* 0x000fc40008011447 */
[----:B------:R2:W-:Y:S04]  /*5140*/  STL.64 [R1+0xc88], R84 ;  /* 0x000c885401007387 */ /* 0x0005e80000100a00 */
[----:B------:R0:W-:Y:S04]  /*5150*/  STL.64 [R1+0xc08], R80 ;  /* 0x000c085001007387 */ /* 0x0001e80000100a00 */
[----:B------:R0:W4:Y:S01]  /*5160*/  @P2 LDG.E.U8 R53, desc[UR20][R80.64] ;  /* 0x0000001450352981 */ /* 0x000122000c1e1100 */
[C---:B--2---:R-:W-:Y:S01]  /*5170*/  IADD3 R84, P4, PT, R132.reuse, UR71, RZ ;  /* 0x0000004784547c10 */ /* 0x044fe2000ff9e0ff */
[----:B0-----:R-:W-:Y:S01]  /*5180*/  VIADD R80, R132, UR45 ;  /* 0x0000002d84507c36 */ /* 0x001fe20008000000 */
[----:B------:R-:W-:-:S02]  /*5190*/  IADD3.X R81, PT, PT, R133, UR23, RZ, P3, !PT ;  /* 0x0000001785517c10 */ /* 0x000fc40009ffe4ff */
[----:B------:R-:W-:-:S03]  /*51a0*/  IADD3.X R85, PT, PT, R133, UR48, RZ, P4, !PT ;  /* 0x0000003085557c10 */ /* 0x000fc6000a7fe4ff */
[----:B------:R0:W2:Y:S04]  /*51b0*/  @P2 LDG.E.U8 R50, desc[UR20][R80.64] ;  /* 0x0000001450322981 */ /* 0x0000a8000c1e1100 */
[----:B------:R-:W2:Y:S01]  /*51c0*/  @P2 LDG.E.U8 R51, desc[UR20][R84.64] ;  /* 0x0000001454332981 */ /* 0x000ea2000c1e1100 */
[----:B------:R-:W-:-:S03]  /*51d0*/  IADD3 R118, P4, PT, R134, UR14, RZ ;  /* 0x0000000e86767c10 */ /* 0x000fc6000ff9e0ff */
[----:B---3--:R3:W-:Y:S01]  /*51e0*/  STL [R1+0x64], R83 ;  /* 0x0000645301007387 */ /* 0x0087e20000100800 */
[----:B------:R-:W-:-:S03]  /*51f0*/  USHF.R.S32.HI UR14, URZ, 0x1f, UR65 ;  /* 0x0000001fff0e7899 */ /* 0x000fc60008011441 */
[----:B------:R-:W-:Y:S01]  /*5200*/  STL.64 [R1+0xfa0], R130 ;  /* 0x000fa08201007387 */ /* 0x000fe20000100a00 */
[----:B------:R-:W-:Y:S01]  /*5210*/  IADD3.X R119, PT, PT, R135, UR46, RZ, P4, !PT ;  /* 0x0000002e87777c10 */ /* 0x000fe2000a7fe4ff */
[----:B------:R-:W-:Y:S01]  /*5220*/  USHF.R.S32.HI UR46, URZ, 0x1f, UR60 ;  /* 0x0000001fff2e7899 */ /* 0x000fe2000801143c */
[----:B------:R-:W-:Y:S02]  /*5230*/  PRMT R6, RZ, 0x7610, R6 ;  /* 0x00007610ff067816 */ /* 0x000fe40000000006 */
[----:B------:R-:W-:Y:S01]  /*5240*/  PRMT R7, RZ, 0x7610, R7 ;  /* 0x00007610ff077816 */ /* 0x000fe20000000007 */
[----:B-1----:R-:W-:Y:S01]  /*5250*/  UIMAD UR26, UR26, 0x6, URZ ;  /* 0x000000061a1a78a4 */ /* 0x002fe2000f8e02ff */
[----:B------:R-:W-:Y:S01]  /*5260*/  PRMT R13, RZ, 0x7610, R13 ;  /* 0x00007610ff0d7816 */ /* 0x000fe2000000000d */
[----:B------:R-:W-:Y:S01]  /*5270*/  UIMAD UR24, UR24, 0x6, URZ ;  /* 0x00000006181878a4 */ /* 0x000fe2000f8e02ff */
[----:B------:R-:W-:Y:S01]  /*5280*/  PRMT R8, RZ, 0x7610, R8 ;  /* 0x00007610ff087816 */ /* 0x000fe20000000008 */
[----:B---3--:R-:W1:Y:S01]  /*5290*/  LDC R83, c[0x0][0x3c4] ;  /* 0x0000f100ff537b82 */ /* 0x008e620000000800 */
[----:B----4-:R3:W-:Y:S04]  /*52a0*/  STL [R1+0x60], R79 ;  /* 0x0000604f01007387 */ /* 0x0107e80000100800 */
[----:B------:R-:W-:Y:S04]  /*52b0*/  STL.64 [R1+0xb88], R84 ;  /* 0x000b885401007387 */ /* 0x000fe80000100a00 */
[----:B------:R0:W-:Y:S01]  /*52c0*/  STL.64 [R1+0xef8], R80 ;  /* 0x000ef85001007387 */ /* 0x0001e20000100a00 */
[----:B------:R-:W-:Y:S01]  /*52d0*/  PRMT R4, RZ, 0x7610, R4 ;  /* 0x00007610ff047816 */ /* 0x000fe20000000004 */
[----:B---3--:R-:W3:Y:S01]  /*52e0*/  LDC R79, c[0x0][0x3c4] ;  /* 0x0000f100ff4f7b82 */ /* 0x008ee20000000800 */
[----:B0-----:R-:W-:-:S04]  /*52f0*/  IADD3 R80, P3, PT, R132, UR65, RZ ;  /* 0x0000004184507c10 */ /* 0x001fc8000ff7e0ff */
[----:B------:R-:W-:-:S05]  /*5300*/  IADD3.X R81, PT, PT, R133, UR14, RZ, P3, !PT ;  /* 0x0000000e85517c10 */ /* 0x000fca0009ffe4ff */
[----:B------:R-:W4:Y:S04]  /*5310*/  @P2 LDG.E.U8 R52, desc[UR20][R80.64] ;  /* 0x0000001450342981 */ /* 0x000f28000c1e1100 */
[----:B--2---:R0:W-:Y:S04]  /*5320*/  STL [R1+0x98], R50 ;  /* 0x0000983201007387 */ /* 0x0041e80000100800 */
[----:B------:R2:W-:Y:S01]  /*5330*/  STL [R1+0x54], R51 ;  /* 0x0000543301007387 */ /* 0x0005e20000100800 */
[----:B0-----:R-:W-:-:S04]  /*5340*/  IADD3 R50, P4, PT, R132, UR60, RZ ;  /* 0x0000003c84327c10 */ /* 0x001fc8000ff9e0ff */
[----:B--2---:R-:W-:-:S05]  /*5350*/  IADD3.X R51, PT, PT, R133, UR46, RZ, P4, !PT ;  /* 0x0000002e85337c10 */ /* 0x004fca000a7fe4ff */
[----:B------:R0:W2:Y:S01]  /*5360*/  @P2 LDG.E.U8 R29, desc[UR20][R50.64] ;  /* 0x00000014321d2981 */ /* 0x0000a2000c1e1100 */
[----:B------:R-:W-:Y:S01]  /*5370*/  IADD3 R112, P3, PT, R134, UR19, RZ ;  /* 0x0000001386707c10 */ /* 0x000fe2000ff7e0ff */
[----:B------:R-:W0:Y:S02]  /*5380*/  LDCU UR19, c[0x0][0x3c4] ;  /* 0x00007880ff1377ac */ /* 0x000e240008000800 */
[----:B------:R-:W-:Y:S01]  /*5390*/  STL [R1+0x5c], R67 ;  /* 0x00005c4301007387 */ /* 0x000fe20000100800 */
[----:B------:R-:W-:-:S03]  /*53a0*/  IADD3.X R113, PT, PT, R135, UR50, RZ, P3, !PT ;  /* 0x0000003287717c10 */ /* 0x000fc60009ffe4ff */
[----:B------:R-:W-:Y:S01]  /*53b0*/  STL.64 [R1+0xe20], R118 ;  /* 0x000e207601007387 */ /* 0x000fe20000100a00 */
[----:B------:R-:W-:-:S03]  /*53c0*/  USHF.R.S32.HI UR50, URZ, 0x1f, UR59 ;  /* 0x0000001fff327899 */ /* 0x000fc6000801143b */
[----:B------:R-:W-:Y:S01]  /*53d0*/  STL [R1+0x58], R53 ;  /* 0x0000583501007387 */ /* 0x000fe20000100800 */
[----:B------:R-:W-:-:S03]  /*53e0*/  IADD3 R86, P4, PT, R134, UR17, RZ ;  /* 0x0000001186567c10 */ /* 0x000fc6000ff9e0ff */
[----:B------:R-:W-:Y:S01]  /*53f0*/  STL.64 [R1+0xe78], R80 ;  /* 0x000e785001007387 */ /* 0x000fe20000100a00 */
[----:B------:R-:W-:-:S03]  /*5400*/  USHF.R.S32.HI UR17, URZ, 0x1f, UR58 ;  /* 0x0000001fff117899 */ /* 0x000fc6000801143a */
[----:B------:R0:W-:Y:S01]  /*5410*/  STL.64 [R1+0xdf8], R50 ;  /* 0x000df83201007387 */ /* 0x0001e20000100a00 */
[----:B------:R-:W-:Y:S01]  /*5420*/  IADD3.X R87, PT, PT, R135, UR67, RZ, P4, !PT ;  /* 0x0000004387577c10 */ /* 0x000fe2000a7fe4ff */
[----:B------:R-:W1:Y:S01]  /*5430*/  LDCU UR67, c[0x0][0x3c4] ;  /* 0x00007880ff4377ac */ /* 0x000e620008000800 */
[----:B0-----:R-:W-:-:S04]  /*5440*/  IADD3 R50, P5, PT, R132, UR58, RZ ;  /* 0x0000003a84327c10 */ /* 0x001fc8000ffbe0ff */
[----:B------:R-:W-:-:S05]  /*5450*/  IADD3.X R51, PT, PT, R133, UR17, RZ, P5, !PT ;  /* 0x0000001185337c10 */ /* 0x000fca000affe4ff */
[----:B------:R0:W3:Y:S01]  /*5460*/  @P2 LDG.E.U8 R21, desc[UR20][R50.64] ;  /* 0x0000001432152981 */ /* 0x0000e2000c1e1100 */
[----:B------:R-:W-:-:S04]  /*5470*/  IADD3 R80, P4, PT, R134, UR15, RZ ;  /* 0x0000000f86507c10 */ /* 0x000fc8000ff9e0ff */
[----:B------:R-:W-:Y:S01]  /*5480*/  IADD3.X R81, PT, PT, R135, UR40, RZ, P4, !PT ;  /* 0x0000002887517c10 */ /* 0x000fe2000a7fe4ff */
[----:B------:R-:W-:Y:S02]  /*5490*/  USHF.R.S32.HI UR40, URZ, 0x1f, UR13 ;  /* 0x0000001fff287899 */ /* 0x000fe4000801140d */
[----:B------:R-:W-:Y:S01]  /*54a0*/  USHF.R.S32.HI UR15, URZ, 0x1f, UR56 ;  /* 0x0000001fff0f7899 */ /* 0x000fe20008011438 */
[----:B----4-:R4:W-:Y:S02]  /*54b0*/  STL [R1+0x94], R52 ;  /* 0x0000943401007387 */ /* 0x0109e40000100800 */
[----:B----4-:R-:W-:-:S04]  /*54c0*/  IADD3 R52, P3, PT, R132, UR59, RZ ;  /* 0x0000003b84347c10 */ /* 0x010fc8000ff7e0ff */
[----:B------:R-:W-:Y:S02]  /*54d0*/  IADD3.X R53, PT, PT, R133, UR50, RZ, P3, !PT ;  /* 0x0000003285357c10 */ /* 0x000fe40009ffe4ff */
[----:B------:R-:W-:Y:S01]  /*54e0*/  IADD3 R84, P3, PT, R134, UR18, RZ ;  /* 0x0000001286547c10 */ /* 0x000fe2000ff7e0ff */
[----:B------:R-:W-:Y:S01]  /*54f0*/  STL.64 [R1+0xda0], R112 ;  /* 0x000da07001007387 */ /* 0x000fe20000100a00 */
[----:B------:R-:W4:Y:S02]  /*5500*/  LDCU UR18, c[0x0][0x3c4] ;  /* 0x00007880ff1277ac */ /* 0x000f240008000800 */
[----:B------:R-:W-:Y:S01]  /*5510*/  IADD3.X R85, PT, PT, R135, UR70, RZ, P3, !PT ;  /* 0x0000004687557c10 */ /* 0x000fe20009ffe4ff */
[----:B------:R-:W-:Y:S01]  /*5520*/  STL.64 [R1+0xd78], R52 ;  /* 0x000d783401007387 */ /* 0x000fe20000100a00 */
[----:B------:R-:W-:-:S03]  /*5530*/  USHF.R.S32.HI UR70, URZ, 0x1f, UR57 ;  /* 0x0000001fff467899 */ /* 0x000fc60008011439 */
[----:B------:R-:W-:Y:S04]  /*5540*/  STL.64 [R1+0xd20], R86 ;  /* 0x000d205601007387 */ /* 0x000fe80000100a00 */
[----:B------:R0:W-:Y:S04]  /*5550*/  STL.64 [R1+0xcf8], R50 ;  /* 0x000cf83201007387 */ /* 0x0001e80000100a00 */
[----:B------:R-:W-:Y:S04]  /*5560*/  STL.64 [R1+0xca0], R84 ;  /* 0x000ca05401007387 */ /* 0x000fe80000100a00 */
[----:B------:R1:W3:Y:S01]  /*5570*/  @P2 LDG.E.U8 R22, desc[UR20][R52.64] ;  /* 0x0000001434162981 */ /* 0x0002e2000c1e1100 */
[----:B0-----:R-:W-:-:S04]  /*5580*/  IADD3 R50, P3, PT, R132, UR57, RZ ;  /* 0x0000003984327c10 */ /* 0x001fc8000ff7e0ff */
[C---:B------:R-:W-:Y:S01]  /*5590*/  IADD3.X R51, PT, PT, R133.reuse, UR70, RZ, P3, !PT ;  /* 0x0000004685337c10 */ /* 0x040fe20009ffe4ff */
[----:B--2---:R0:W-:Y:S04]  /*55a0*/  STL [R1+0x90], R29 ;  /* 0x0000901d01007387 */ /* 0x0041e80000100800 */
[----:B------:R2:W-:Y:S04]  /*55b0*/  STL.64 [R1+0xc78], R50 ;  /* 0x000c783201007387 */ /* 0x0005e80000100a00 */
[----:B------:R2:W3:Y:S01]  /*55c0*/  @P2 LDG.E.U8 R14, desc[UR20][R50.64] ;  /* 0x00000014320e2981 */ /* 0x0004e2000c1e1100 */
[C---:B-1----:R-:W-:Y:S01]  /*55d0*/  IADD3 R52, P3, PT, R132.reuse, UR56, RZ ;  /* 0x0000003884347c10 */ /* 0x042fe2000ff7e0ff */
[----:B------:R-:W-:Y:S01]  /*55e0*/  UIMAD UR19, UR19, 0xe, URZ ;  /* 0x0000000e131378a4 */ /* 0x000fe2000f8e02ff */
[----:B------:R-:W-:Y:S01]  /*55f0*/  PRMT R158, RZ, 0x7610, R158 ;  /* 0x00007610ff9e7816 */ /* 0x000fe2000000009e */
[----:B----4-:R-:W-:Y:S01]  /*5600*/  UIMAD UR18, UR18, 0x16, URZ ;  /* 0x00000016121278a4 */ /* 0x010fe2000f8e02ff */
[----:B------:R-:W-:Y:S01]  /*5610*/  PRMT R96, RZ, 0x7610, R96 ;  /* 0x00007610ff607816 */ /* 0x000fe20000000060 */
[----:B------:R-:W-:Y:S01]  /*5620*/  UIMAD UR67, UR67, 0xe, URZ ;  /* 0x0000000e434378a4 */ /* 0x000fe2000f8e02ff */
[----:B------:R-:W-:Y:S01]  /*5630*/  PRMT R94, RZ, 0x7610, R94 ;  /* 0x00007610ff5e7816 */ /* 0x000fe2000000005e */
[----:B0-----:R-:W0:Y:S01]  /*5640*/  LDC R29, c[0x0][0x3c4] ;  /* 0x0000f100ff1d7b82 */ /* 0x001e220000000800 */
[----:B--2---:R-:W-:Y:S01]  /*5650*/  IADD3 R50, P4, PT, R132, UR13, RZ ;  /* 0x0000000d84327c10 */ /* 0x004fe2000ff9e0ff */
[----:B------:R-:W-:Y:S03]  /*5660*/  STL.64 [R1+0xc20], R80 ;  /* 0x000c205001007387 */ /* 0x000fe60000100a00 */
[C---:B------:R-:W-:Y:S01]  /*5670*/  IADD3.X R51, PT, PT, R133.reuse, UR40, RZ, P4, !PT ;  /* 0x0000002885337c10 */ /* 0x040fe2000a7fe4ff */
[----:B------:R-:W2:Y:S01]  /*5680*/  @P2 LDG.E.U8 R158, desc[UR20][R104.64] ;  /* 0x00000014689e2981 */ /* 0x000ea2000c1e1100 */
[----:B------:R-:W-:-:S03]  /*5690*/  IADD3.X R53, PT, PT, R133, UR15, RZ, P3, !PT ;  /* 0x0000000f85357c10 */ /* 0x000fc60009ffe4ff */
[----:B------:R-:W4:Y:S04]  /*56a0*/  @P2 LDG.E.U8 R6, desc[UR20][R50.64] ;  /* 0x0000001432062981 */ /* 0x000f28000c1e1100 */
[----:B------:R1:W2:Y:S04]  /*56b0*/  @P2 LDG.E.U8 R7, desc[UR20][R52.64] ;  /* 0x0000001434072981 */ /* 0x0002a8000c1e1100 */
[----:B------:R1:W-:Y:S04]  /*56c0*/  STL.64 [R1+0xbf8], R52 ;  /* 0x000bf83401007387 */ /* 0x0003e80000100a00 */
[----:B------:R1:W-:Y:S01]  /*56d0*/  STL.64 [R1+0xb78], R50 ;  /* 0x000b783201007387 */ /* 0x0003e20000100a00 */
[----:B------:R-:W-:-:S02]  /*56e0*/  IADD3 RZ, P4, PT, R132, UR26, RZ ;  /* 0x0000001a84ff7c10 */ /* 0x000fc4000ff9e0ff */
[C---:B------:R-:W-:Y:S01]  /*56f0*/  IADD3 RZ, P5, PT, R132.reuse, UR19, RZ ;  /* 0x0000001384ff7c10 */ /* 0x040fe2000ffbe0ff */
[----:B------:R0:W2:Y:S01]  /*5700*/  @P2 LDG.E.U8 R96, desc[UR20][R120.64] ;  /* 0x0000001478602981 */ /* 0x0000a2000c1e1100 */
[C---:B-1----:R-:W-:Y:S01]  /*5710*/  VIADD R52, R132.reuse, UR67 ;  /* 0x0000004384347c36 */ /* 0x042fe20008000000 */
[----:B------:R-:W-:Y:S02]  /*5720*/  PRMT R109, RZ, 0x7610, R109 ;  /* 0x00007610ff6d7816 */ /* 0x000fe4000000006d */
[----:B------:R-:W2:Y:S01]  /*5730*/  @P2 LDG.E.U8 R94, desc[UR20][R64.64] ;  /* 0x00000014405e2981 */ /* 0x000ea2000c1e1100 */
[----:B------:R-:W-:Y:S01]  /*5740*/  VIADD R50, R132, UR24 ;  /* 0x0000001884327c36 */ /* 0x000fe20008000000 */
[----:B------:R-:W-:Y:S02]  /*5750*/  PRMT R76, RZ, 0x7610, R76 ;  /* 0x00007610ff4c7816 */ /* 0x000fe4000000004c */
[----:B------:R-:W-:Y:S01]  /*5760*/  PRMT R70, RZ, 0x7610, R70 ;  /* 0x00007610ff467816 */ /* 0x000fe20000000046 */
[----:B------:R-:W2:Y:S01]  /*5770*/  @P2 LDG.E.U8 R109, desc[UR20][R68.64] ;  /* 0x00000014446d2981 */ /* 0x000ea2000c1e1100 */
[----:B------:R-:W-:-:S02]  /*5780*/  PRMT R73, RZ, 0x7610, R73 ;  /* 0x00007610ff497816 */ /* 0x000fc40000000049 */
[----:B------:R-:W-:Y:S02]  /*5790*/  PRMT R110, RZ, 0x7610, R110 ;  /* 0x00007610ff6e7816 */ /* 0x000fe4000000006e */
[----:B------:R-:W-:Y:S01]  /*57a0*/  PRMT R3, RZ, 0x7610, R3 ;  /* 0x00007610ff037816 */ /* 0x000fe20000000003 */
[----:B------:R-:W2:Y:S01]  /*57b0*/  @P2 LDG.E.U8 R70, desc[UR20][R58.64] ;  /* 0x000000143a462981 */ /* 0x000ea2000c1e1100 */
[----:B------:R-:W-:Y:S02]  /*57c0*/  PRMT R108, RZ, 0x7610, R108 ;  /* 0x00007610ff6c7816 */ /* 0x000fe4000000006c */
[----:B------:R-:W-:Y:S02]  /*57d0*/  PRMT R97, RZ, 0x7610, R97 ;  /* 0x00007610ff617816 */ /* 0x000fe40000000061 */
[----:B------:R-:W-:Y:S02]  /*57e0*/  PRMT R95, RZ, 0x7610, R95 ;  /* 0x00007610ff5f7816 */ /* 0x000fe4000000005f */
[----:B------:R-:W-:-:S02]  /*57f0*/  PRMT R93, RZ, 0x7610, R93 ;  /* 0x00007610ff5d7816 */ /* 0x000fc4000000005d */
[----:B------:R-:W-:Y:S02]  /*5800*/  PRMT R154, RZ, 0x7610, R154 ;  /* 0x00007610ff9a7816 */ /* 0x000fe4000000009a */
[----:B------:R-:W-:Y:S02]  /*5810*/  PRMT R159, RZ, 0x7610, R159 ;  /* 0x00007610ff9f7816 */ /* 0x000fe4000000009f */
        /* <DEDUP_REMOVED lines=42> */
[----:B------:R-:W-:Y:S01]  /*5ac0*/  PRMT R30, RZ, 0x7610, R30 ;  /* 0x00007610ff1e7816 */ /* 0x000fe2000000001e */
[----:B---3--:R-:W-:Y:S01]  /*5ad0*/  IMAD R79, R79, 0x6b, RZ ;  /* 0x0000006b4f4f7824 */ /* 0x008fe200078e02ff */
[----:B------:R-:W-:Y:S01]  /*5ae0*/  PRMT R75, RZ, 0x7610, R75 ;  /* 0x00007610ff4b7816 */ /* 0x000fe2000000004b */
[----:B------:R-:W-:Y:S01]  /*5af0*/  IMAD R83, R83, 0x7b, RZ ;  /* 0x0000007b53537824 */ /* 0x000fe200078e02ff */
[----:B------:R-:W-:Y:S01]  /*5b00*/  PRMT R82, RZ, 0x7610, R82 ;  /* 0x00007610ff527816 */ /* 0x000fe20000000052 */
[----:B0-----:R-:W0:Y:S03]  /*5b10*/  LDC R120, c[0x0][0x3c4] ;  /* 0x0000f100ff787b82 */ /* 0x001e260000000800 */
[----:B------:R-:W3:Y:S04]  /*5b20*/  @P2 LDG.E.U8 R75, desc[UR20][R130.64] ;  /* 0x00000014824b2981 */ /* 0x000ee8000c1e1100 */
[----:B------:R1:W-:Y:S04]  /*5b30*/  STL [R1+0x8c], R22 ;  /* 0x00008c1601007387 */ /* 0x0003e80000100800 */
[----:B------:R0:W-:Y:S01]  /*5b40*/  STL [R1+0x88], R21 ;  /* 0x0000881501007387 */ /* 0x0001e20000100800 */
[----:B-1----:R-:W1:Y:S08]  /*5b50*/  LDC R22, c[0x0][0x3c4] ;  /* 0x0000f100ff167b82 */ /* 0x002e700000000800 */
[----:B0-----:R-:W0:Y:S01]  /*5b60*/  LDC R21, c[0x0][0x3c4] ;  /* 0x0000f100ff157b82 */ /* 0x001e220000000800 */
[----:B----4-:R4:W-:Y:S04]  /*5b70*/  STL [R1+0x7c], R6 ;  /* 0x00007c0601007387 */ /* 0x0109e80000100800 */
[----:B--2---:R2:W-:Y:S01]  /*5b80*/  STL [R1+0x80], R7 ;  /* 0x0000800701007387 */ /* 0x0045e20000100800 */
[----:B----4-:R-:W-:Y:S01]  /*5b90*/  IADD3 R6, P3, PT, R134, UR16, RZ ;  /* 0x0000001086067c10 */ /* 0x010fe2000ff7e0ff */
[----:B------:R-:W-:-:S03]  /*5ba0*/  USHF.R.S32.HI UR16, URZ, 0x1f, UR26 ;  /* 0x0000001fff107899 */ /* 0x000fc6000801141a */
[----:B--2---:R-:W-:Y:S01]  /*5bb0*/  IADD3.X R7, PT, PT, R135, UR47, RZ, P3, !PT ;  /* 0x0000002f87077c10 */ /* 0x004fe20009ffe4ff */
[----:B------:R-:W-:Y:S01]  /*5bc0*/  USHF.R.S32.HI UR47, URZ, 0x1f, UR19 ;  /* 0x0000001fff2f7899 */ /* 0x000fe20008011413 */
[----:B------:R-:W-:Y:S01]  /*5bd0*/  IADD3 RZ, P3, PT, R134, UR12, RZ ;  /* 0x0000000c86ff7c10 */ /* 0x000fe2000ff7e0ff */
[----:B------:R-:W-:Y:S01]  /*5be0*/  USHF.R.S32.HI UR12, URZ, 0x1f, UR18 ;  /* 0x0000001fff0c7899 */ /* 0x000fe20008011412 */
[C---:B------:R-:W-:Y:S02]  /*5bf0*/  IADD3.X R51, PT, PT, R133.reuse, UR16, RZ, P4, !PT ;  /* 0x0000001085337c10 */ /* 0x040fe4000a7fe4ff */
[----:B------:R-:W-:Y:S01]  /*5c00*/  IADD3 R106, P4, PT, R132, UR18, RZ ;  /* 0x00000012846a7c10 */ /* 0x000fe2000ff9e0ff */
[----:B------:R-:W-:Y:S01]  /*5c10*/  STL.64 [R1+0xba0], R6 ;  /* 0x000ba00601007387 */ /* 0x000fe20000100a00 */
[C---:B------:R-:W-:Y:S02]  /*5c20*/  IADD3.X R53, PT, PT, R133.reuse, UR47, RZ, P5, !PT ;  /* 0x0000002f85357c10 */ /* 0x040fe4000affe4ff */
[----:B------:R-:W-:Y:S01]  /*5c30*/  IADD3.X R107, PT, PT, R133, UR12, RZ, P4, !PT ;  /* 0x0000000c856b7c10 */ /* 0x000fe2000a7fe4ff */
[----:B------:R2:W-:Y:S04]  /*5c40*/  STL [R1+0x84], R14 ;  /* 0x0000840e01007387 */ /* 0x0005e80000100800 */
[----:B------:R4:W-:Y:S04]  /*5c50*/  STL.64 [R1+0xf68], R50 ;  /* 0x000f683201007387 */ /* 0x0009e80000100a00 */
[----:B------:R-:W3:Y:S04]  /*5c60*/  @P2 LDG.E.U8 R13, desc[UR20][R50.64] ;  /* 0x00000014320d2981 */ /* 0x000ee8000c1e1100 */
[----:B------:R-:W3:Y:S01]  /*5c70*/  @P2 LDG.E.U8 R8, desc[UR20][R52.64] ;  /* 0x0000001434082981 */ /* 0x000ee2000c1e1100 */
[----:B------:R-:W-:Y:S01]  /*5c80*/  IADD3 RZ, P4, PT, R0, R134, RZ ;  /* 0x0000008600ff7210 */ /* 0x000fe20007f9e0ff */
[----:B--2---:R-:W2:Y:S02]  /*5c90*/  LDC R14, c[0x0][0x3c4] ;  /* 0x0000f100ff0e7b82 */ /* 0x004ea40000000800 */
[----:B------:R0:W2:Y:S04]  /*5ca0*/  @P2 LDG.E.U8 R4, desc[UR20][R106.64] ;  /* 0x000000146a042981 */ /* 0x0000a8000c1e1100 */
[----:B----4-:R-:W4:Y:S04]  /*5cb0*/  LDL.LU.64 R50, [R1+0x10b8] ;  /* 0x0010b80001327983 */ /* 0x010f280000300a00 */
[----:B------:R0:W-:Y:S04]  /*5cc0*/  STL.64 [R1+0xee8], R52 ;  /* 0x000ee83401007387 */ /* 0x0001e80000100a00 */
[----:B0-----:R-:W2:Y:S04]  /*5cd0*/  LDL.LU.64 R52, [R1+0x10b0] ;  /* 0x0010b00001347983 */ /* 0x001ea80000300a00 */
[----:B------:R0:W-:Y:S04]  /*5ce0*/  STL.64 [R1+0xe68], R106 ;  /* 0x000e686a01007387 */ /* 0x0001e80000100a00 */
[----:B0-----:R-:W2:Y:S04]  /*5cf0*/  LDL.LU.64 R106, [R1+0x10a8] ;  /* 0x0010a800016a7983 */ /* 0x001ea80000300a00 */
[----:B------:R-:W3:Y:S01]  /*5d00*/  LDL.LU.64 R104, [R1+0x10a0] ;  /* 0x0010a00001687983 */ /* 0x000ee20000300a00 */
[----:B--2---:R-:W-:-:S06]  /*5d10*/  PRMT R107, RZ, 0x7610, R107 ;  /* 0x00007610ff6b7816 */ /* 0x004fcc000000006b */
[----:B------:R0:W2:Y:S04]  /*5d20*/  @P2 LDG.E.U8 R107, desc[UR20][R102.64] ;  /* 0x00000014666b2981 */ /* 0x0000a8000c1e1100 */
[----:B------:R-:W0:Y:S01]  /*5d30*/  LDL.LU.64 R102, [R1+0x1098] ;  /* 0x0010980001667983 */ /* 0x000e220000300a00 */
[----:B---3--:R-:W-:-:S06]  /*5d40*/  PRMT R104, RZ, 0x7610, R104 ;  /* 0x00007610ff687816 */ /* 0x008fcc0000000068 */
[----:B------:R3:W2:Y:S04]  /*5d50*/  @P2 LDG.E.U8 R104, desc[UR20][R100.64] ;  /* 0x0000001464682981 */ /* 0x0006a8000c1e1100 */
[----:B------:R-:W3:Y:S01]  /*5d60*/  LDL.LU.64 R100, [R1+0x1090] ;  /* 0x0010900001647983 */ /* 0x000ee20000300a00 */
[----:B0-----:R-:W-:-:S06]  /*5d70*/  PRMT R102, RZ, 0x7610, R102 ;  /* 0x00007610ff667816 */ /* 0x001fcc0000000066 */
[----:B------:R0:W2:Y:S04]  /*5d80*/  @P2 LDG.E.U8 R102, desc[UR20][R98.64] ;  /* 0x0000001462662981 */ /* 0x0000a8000c1e1100 */
[----:B------:R-:W0:Y:S01]  /*5d90*/  LDL.LU.64 R98, [R1+0x1088] ;  /* 0x0010880001627983 */ /* 0x000e220000300a00 */
[----:B---3--:R-:W-:Y:S02]  /*5da0*/  PRMT R100, RZ, 0x7610, R100 ;  /* 0x00007610ff647816 */ /* 0x008fe40000000064 */
[----:B------:R-:W-:-:S04]  /*5db0*/  PRMT R106, RZ, 0x7610, R106 ;  /* 0x00007610ff6a7816 */ /* 0x000fc8000000006a */
[----:B------:R3:W2:Y:S01]  /*5dc0*/  @P2 LDG.E.U8 R100, desc[UR20][R54.64] ;  /* 0x0000001436642981 */ /* 0x0006a2000c1e1100 */
[----:B------:R-:W-:-:S03]  /*5dd0*/  IMAD.X R67, R2, 0x1, R135, P4 ;  /* 0x0000000102437824 */ /* 0x000fc600020e0687 */
[----:B------:R-:W2:Y:S04]  /*5de0*/  @P2 LDG.E.U8 R106, desc[UR20][R56.64] ;  /* 0x00000014386a2981 */ /* 0x000ea8000c1e1100 */
[----:B------:R0:W2:Y:S04]  /*5df0*/  @P2 LDG.E.U8 R76, desc[UR20][R66.64] ;  /* 0x00000014424c2981 */ /* 0x0000a8000c1e1100 */
[----:B------:R-:W3:Y:S01]  /*5e00*/  LDL.LU.64 R54, [R1+0x1080] ;  /* 0x0010800001367983 */ /* 0x000ee20000300a00 */
[----:B0-----:R-:W-:-:S06]  /*5e10*/  PRMT R98, RZ, 0x7610, R98 ;  /* 0x00007610ff627816 */ /* 0x001fcc0000000062 */
[----:B------:R-:W2:Y:S04]  /*5e20*/  @P2 LDG.E.U8 R98, desc[UR20][R122.64] ;  /* 0x000000147a622981 */ /* 0x000ea8000c1e1100 */
[----:B------:R-:W2:Y:S04]  /*5e30*/  LDL.LU.64 R122, [R1+0x1078] ;  /* 0x00107800017a7983 */ /* 0x000ea80000300a00 */
[----:B------:R0:W-:Y:S04]  /*5e40*/  STL [R1+0xac], R13 ;  /* 0x0000ac0d01007387 */ /* 0x0001e80000100800 */
[----:B------:R-:W2:Y:S04]  /*5e50*/  LDL.LU R121, [R1+0x1070] ;  /* 0x0010700001797983 */ /* 0x000ea80000300800 */
[----:B------:R-:W2:Y:S01]  /*5e60*/  LDL.LU.64 R64, [R1+0x1068] ;  /* 0x0010680001407983 */ /* 0x000ea20000300a00 */
[----:B---3--:R-:W-:Y:S01]  /*5e70*/  PRMT R54, RZ, 0x7610, R54 ;  /* 0x00007610ff367816 */ /* 0x008fe20000000036 */
[----:B0-----:R-:W0:Y:S02]  /*5e80*/  LDC R13, c[0x0][0x3c4] ;  /* 0x0000f100ff0d7b82 */ /* 0x001e240000000800 */
[----:B------:R3:W-:Y:S04]  /*5e90*/  STL [R1+0xa8], R8 ;  /* 0x0000a80801007387 */ /* 0x0007e80000100800 */
[----:B------:R-:W4:Y:S04]  /*5ea0*/  LDL.LU.64 R68, [R1+0x1060] ;  /* 0x0010600001447983 */ /* 0x000f280000300a00 */
[----:B------:R1:W-:Y:S01]  /*5eb0*/  STL [R1+0xb4], R4 ;  /* 0x0000b40401007387 */ /* 0x0003e20000100800 */
[----:B------:R-:W-:Y:S01]  /*5ec0*/  IADD3 RZ, P4, PT, R134, UR30, RZ ;  /* 0x0000001e86ff7c10 */ /* 0x000fe2000ff9e0ff */
[----:B---3--:R-:W3:Y:S02]  /*5ed0*/  LDC R8, c[0x0][0x3c4] ;  /* 0x0000f100ff087b82 */ /* 0x008ee40000000800 */
[----:B------:R-:W3:Y:S04]  /*5ee0*/  LDL.LU.64 R56, [R1+0x1058] ;  /* 0x0010580001387983 */ /* 0x000ee80000300a00 */
[----:B------:R1:W-:Y:S01]  /*5ef0*/  STL.64 [R1+0xfb0], R66 ;  /* 0x000fb04201007387 */ /* 0x0003e20000100a00 */
[----:B------:R-:W-:Y:S01]  /*5f00*/  PRMT R53, RZ, 0x7610, R53 ;  /* 0x00007610ff357816 */ /* 0x000fe20000000035 */
[----:B-1----:R-:W1:Y:S02]  /*5f10*/  LDC R4, c[0x0][0x3c4] ;  /* 0x0000f100ff047b82 */ /* 0x002e640000000800 */
[----:B------:R0:W3:Y:S04]  /*5f20*/  @P2 LDG.E.U8 R54, desc[UR20][R6.64] ;  /* 0x0000001406362981 */ /* 0x0000e8000c1e1100 */
[----:B------:R-:W3:Y:S04]  /*5f30*/  LDL.LU.64 R66, [R1+0x1050] ;  /* 0x0010500001427983 */ /* 0x000ee80000300a00 */
[----:B------:R-:W4:Y:S01]  /*5f40*/  LDL.LU.64 R58, [R1+0x1048] ;  /* 0x00104800013a7983 */ /* 0x000f220000300a00 */
[----:B--2---:R-:W-:-:S06]  /*5f50*/  PRMT R64, RZ, 0x7610, R64 ;  /* 0x00007610ff407816 */ /* 0x004fcc0000000040 */
[----:B------:R-:W2:Y:S01]  /*5f60*/  @P2 LDG.E.U8 R64, desc[UR20][R62.64] ;  /* 0x000000143e402981 */ /* 0x000ea2000c1e1100 */
[----:B---3--:R-:W-:-:S06]  /*5f70*/  PRMT R67, RZ, 0x7610, R67 ;  /* 0x00007610ff437816 */ /* 0x008fcc0000000043 */
[----:B------:R-:W3:Y:S04]  /*5f80*/  @P2 LDG.E.U8 R67, desc[UR20][R60.64] ;  /* 0x000000143c432981 */ /* 0x000ee8000c1e1100 */
[----:B------:R-:W2:Y:S04]  /*5f90*/  LDL.LU.64 R60, [R1+0x1040] ;  /* 0x00104000013c7983 */ /* 0x000ea80000300a00 */
[----:B------:R-:W3:Y:S01]  /*5fa0*/  LDL.LU.64 R62, [R1+0x1038] ;  /* 0x00103800013e7983 */ /* 0x000ee20000300a00 */
[----:B------:R-:W-:-:S06]  /*5fb0*/  PRMT R57, RZ, 0x7610, R57 ;  /* 0x00007610ff397816 */ /* 0x000fcc0000000039 */
[----:B------:R1:W3:Y:S01]  /*5fc0*/  @P2 LDG.E.U8 R57, desc[UR20][R80.64] ;  /* 0x0000001450392981 */ /* 0x0002e2000c1e1100 */
[----:B0-----:R-:W-:Y:S01]  /*5fd0*/  VIADD R6, R134, UR5 ;  /* 0x0000000586067c36 */ /* 0x001fe20008000000 */
[----:B------:R-:W-:Y:S01]  /*5fe0*/  IADD3.X R7, PT, PT, R135, UR61, RZ, P4, !PT ;  /* 0x0000003d87077c10 */ /* 0x000fe2000a7fe4ff */
[----:B------:R-:W0:Y:S01]  /*5ff0*/  LDCU UR5, c[0x0][0x3c4] ;  /* 0x00007880ff0577ac */ /* 0x000e220008000800 */
[----:B----4-:R-:W-:-:S03]  /*6000*/  PRMT R68, RZ, 0x7610, R68 ;  /* 0x00007610ff447816 */ /* 0x010fc60000000044 */
[----:B------:R-:W4:Y:S01]  /*6010*/  @P2 LDG.E.U8 R110, desc[UR20][R6.64] ;  /* 0x00000014066e2981 */ /* 0x000f22000c1e1100 */
[----:B-1----:R-:W-:Y:S01]  /*6020*/  IADD3.X R81, PT, PT, R135, UR64, RZ, P3, !PT ;  /* 0x0000004087517c10 */ /* 0x002fe20009ffe4ff */
[----:B------:R-:W-:Y:S01]  /*6030*/  VIADD R80, R134, UR6 ;  /* 0x0000000686507c36 */ /* 0x000fe20008000000 */
[----:B------:R-:W-:Y:S01]  /*6040*/  PRMT R65, RZ, 0x7610, R65 ;  /* 0x00007610ff417816 */ /* 0x000fe20000000041 */
[----:B------:R-:W1:Y:S03]  /*6050*/  LDCU UR6, c[0x0][0x3c4] ;  /* 0x00007880ff0677ac */ /* 0x000e660008000800 */
[----:B------:R0:W-:Y:S01]  /*6060*/  STL.64 [R1+0xf10], R80 ;  /* 0x000f105001007387 */ /* 0x0001e20000100a00 */
[----:B------:R-:W-:Y:S02]  /*6070*/  PRMT R56, RZ, 0x7610, R56 ;  /* 0x00007610ff387816 */ /* 0x000fe40000000038 */
[----:B------:R-:W-:Y:S01]  /*6080*/  PRMT R91, RZ, 0x7610, R91 ;  /* 0x00007610ff5b7816 */ /* 0x000fe2000000005b */
[----:B------:R-:W4:Y:S01]  /*6090*/  @P2 LDG.E.U8 R73, desc[UR20][R80.64] ;  /* 0x0000001450492981 */ /* 0x000f22000c1e1100 */
[----:B--2---:R-:W-:-:S02]  /*60a0*/  PRMT R61, RZ, 0x7610, R61 ;  /* 0x00007610ff3d7816 */ /* 0x004fc4000000003d */
[----:B------:R-:W-:Y:S02]  /*60b0*/  PRMT R60, RZ, 0x7610, R60 ;  /* 0x00007610ff3c7816 */ /* 0x000fe4000000003c */
[----:B---3--:R-:W-:Y:S02]  /*60c0*/  PRMT R62, RZ, 0x7610, R62 ;  /* 0x00007610ff3e7816 */ /* 0x008fe4000000003e */
[----:B------:R-:W-:Y:S01]  /*60d0*/  PRMT R59, RZ, 0x7610, R59 ;  /* 0x00007610ff3b7816 */ /* 0x000fe2000000003b */
[----:B------:R2:W3:Y:S01]  /*60e0*/  @P2 LDG.E.U8 R61, desc[UR20][R164.64] ;  /* 0x00000014a43d2981 */ /* 0x0004e2000c1e1100 */
[----:B------:R-:W-:Y:S02]  /*60f0*/  PRMT R105, RZ, 0x7610, R105 ;  /* 0x00007610ff697816 */ /* 0x000fe40000000069 */
[----:B------:R-:W-:Y:S01]  /*6100*/  PRMT R103, RZ, 0x7610, R103 ;  /* 0x00007610ff677816 */ /* 0x000fe20000000067 */
[----:B------:R0:W3:Y:S01]  /*6110*/  @P2 LDG.E.U8 R60, desc[UR20][R84.64] ;  /* 0x00000014543c2981 */ /* 0x0000e2000c1e1100 */
[----:B------:R-:W-:-:S02]  /*6120*/  PRMT R101, RZ, 0x7610, R101 ;  /* 0x00007610ff657816 */ /* 0x000fc40000000065 */
[----:B------:R-:W-:Y:S02]  /*6130*/  PRMT R2, RZ, 0x7610, R2 ;  /* 0x00007610ff027816 */ /* 0x000fe40000000002 */
[----:B------:R-:W-:Y:S02]  /*6140*/  PRMT R0, RZ, 0x7610, R0 ;  /* 0x00007610ff007816 */ /* 0x000fe40000000000 */
[----:B------:R-:W-:Y:S02]  /*6150*/  PRMT R63, RZ, 0x7610, R63 ;  /* 0x00007610ff3f7816 */ /* 0x000fe4000000003f */
[----:B------:R-:W-:Y:S02]  /*6160*/  PRMT R51, RZ, 0x7610, R51 ;  /* 0x00007610ff337816 */ /* 0x000fe40000000033 */
[----:B------:R-:W-:Y:S02]  /*6170*/  PRMT R99, RZ, 0x7610, R99 ;  /* 0x00007610ff637816 */ /* 0x000fe40000000063 */
[----:B------:R-:W-:Y:S01]  /*6180*/  PRMT R52, RZ, 0x7610, R52 ;  /* 0x00007610ff347816 */ /* 0x000fe20000000034 */
[----:B------:R1:W-:Y:S01]  /*6190*/  STL.64 [R1+0xf80], R6 ;  /* 0x000f800601007387 */ /* 0x0003e20000100a00 */
[C---:B--2---:R-:W-:Y:S01]  /*61a0*/  IADD3 R164, P3, PT, R134.reuse, UR22, RZ ;  /* 0x0000001686a47c10 */ /* 0x044fe2000ff7e0ff */
[----:B0-----:R-:W-:Y:S01]  /*61b0*/  USHF.R.S32.HI UR5, URZ, 0x1f, UR5 ;  /* 0x0000001fff057899 */ /* 0x001fe20008011405 */
[----:B------:R-:W-:Y:S01]  /*61c0*/  IADD3 R80, P4, PT, R134, UR42, RZ ;  /* 0x0000002a86507c10 */ /* 0x000fe2000ff9e0ff */
[----:B------:R-:W2:Y:S01]  /*61d0*/  @P2 LDG.E.U8 R63, desc[UR20][R86.64] ;  /* 0x00000014563f2981 */ /* 0x000ea2000c1e1100 */
[----:B------:R-:W-:-:S02]  /*61e0*/  IADD3.X R165, PT, PT, R135, UR74, RZ, P3, !PT ;  /* 0x0000004a87a57c10 */ /* 0x000fc40009ffe4ff */
[----:B------:R-:W-:Y:S02]  /*61f0*/  PRMT R92, RZ, 0x7610, R92 ;  /* 0x00007610ff5c7816 */ /* 0x000fe4000000005c */
[----:B------:R-:W-:Y:S02]  /*6200*/  PRMT R90, RZ, 0x7610, R90 ;  /* 0x00007610ff5a7816 */ /* 0x000fe4000000005a */
[----:B------:R-:W-:Y:S02]  /*6210*/  PRMT R89, RZ, 0x7610, R89 ;  /* 0x00007610ff597816 */ /* 0x000fe40000000059 */
[----:B------:R-:W-:Y:S02]  /*6220*/  PRMT R72, RZ, 0x7610, R72 ;  /* 0x00007610ff487816 */ /* 0x000fe40000000048 */
[----:B------:R-:W-:Y:S02]  /*6230*/  PRMT R88, RZ, 0x7610, R88 ;  /* 0x00007610ff587816 */ /* 0x000fe40000000058 */
[----:B------:R-:W-:-:S02]  /*6240*/  PRMT R116, RZ, 0x7610, R116 ;  /* 0x00007610ff747816 */ /* 0x000fc40000000074 */
[----:B------:R-:W-:Y:S01]  /*6250*/  PRMT R115, RZ, 0x7610, R115 ;  /* 0x00007610ff737816 */ /* 0x000fe20000000073 */
[----:B------:R-:W-:Y:S01]  /*6260*/  STL [R1+0xfdc], R164 ;  /* 0x000fdca401007387 */ /* 0x000fe20000100800 */
[C---:B------:R-:W-:Y:S02]  /*6270*/  IADD3 R84, P3, PT, R134.reuse, UR43, RZ ;  /* 0x0000002b86547c10 */ /* 0x040fe4000ff7e0ff */
[----:B------:R-:W-:Y:S01]  /*6280*/  PRMT R74, RZ, 0x7610, R74 ;  /* 0x00007610ff4a7816 */ /* 0x000fe2000000004a */
[----:B------:R-:W2:Y:S01]  /*6290*/  @P2 LDG.E.U8 R72, desc[UR20][R144.64] ;  /* 0x0000001490482981 */ /* 0x000ea2000c1e1100 */
[C---:B------:R-:W-:Y:S02]  /*62a0*/  IADD3.X R85, PT, PT, R135.reuse, UR41, RZ, P3, !PT ;  /* 0x0000002987557c10 */ /* 0x040fe40009ffe4ff */
[----:B------:R-:W-:Y:S02]  /*62b0*/  PRMT R125, RZ, 0x7610, R125 ;  /* 0x00007610ff7d7816 */ /* 0x000fe4000000007d */
[----:B------:R-:W-:Y:S01]  /*62c0*/  PRMT R126, RZ, 0x7610, R126 ;  /* 0x00007610ff7e7816 */ /* 0x000fe2000000007e */
[----:B------:R-:W-:Y:S01]  /*62d0*/  STL [R1+0xfd8], R165 ;  /* 0x000fd8a501007387 */ /* 0x000fe20000100800 */
[----:B-1----:R-:W-:Y:S01]  /*62e0*/  IADD3 R6, P3, PT, R134, UR11, RZ ;  /* 0x0000000b86067c10 */ /* 0x002fe2000ff7e0ff */
[----:B------:R-:W0:Y:S01]  /*62f0*/  LDCU UR11, c[0x0][0x3c4] ;  /* 0x00007880ff0b77ac */ /* 0x000e220008000800 */
[C---:B------:R-:W-:Y:S01]  /*6300*/  IADD3.X R81, PT, PT, R135.reuse, UR68, RZ, P4, !PT ;  /* 0x0000004487517c10 */ /* 0x040fe2000a7fe4ff */
[----:B------:R1:W-:Y:S01]  /*6310*/  STL.64 [R1+0xe10], R84 ;  /* 0x000e105401007387 */ /* 0x0003e20000100a00 */
[----:B------:R-:W-:-:S02]  /*6320*/  IADD3.X R7, PT, PT, R135, UR73, RZ, P3, !PT ;  /* 0x0000004987077c10 */ /* 0x000fc40009ffe4ff */
[----:B------:R-:W-:Y:S01]  /*6330*/  PRMT R124, RZ, 0x7610, R124 ;  /* 0x00007610ff7c7816 */ /* 0x000fe2000000007c */
[----:B------:R1:W2:Y:S01]  /*6340*/  @P2 LDG.E.U8 R68, desc[UR20][R84.64] ;  /* 0x0000001454442981 */ /* 0x0002a2000c1e1100 */
[----:B------:R-:W-:Y:S02]  /*6350*/  PRMT R50, RZ, 0x7610, R50 ;  /* 0x00007610ff327816 */ /* 0x000fe40000000032 */
[----:B------:R-:W-:Y:S01]  /*6360*/  PRMT R71, RZ, 0x7610, R71 ;  /* 0x00007610ff477816 */ /* 0x000fe20000000047 */
[----:B------:R0:W-:Y:S01]  /*6370*/  STL.64 [R1+0xd90], R80 ;  /* 0x000d905001007387 */ /* 0x0001e20000100a00 */
[----:B------:R-:W-:Y:S01]  /*6380*/  PRMT R66, RZ, 0x7610, R66 ;  /* 0x00007610ff427816 */ /* 0x000fe20000000042 */
[----:B------:R-:W-:Y:S01]  /*6390*/  VOTEU.ALL UP1, P1 ;  /* 0x0000000000ff7886 */ /* 0x000fe20000820000 */
[----:B------:R-:W-:Y:S01]  /*63a0*/  PRMT R69, RZ, 0x7610, R69 ;  /* 0x00007610ff457816 */ /* 0x000fe20000000045 */
[----:B------:R0:W2:Y:S01]  /*63b0*/  @P2 LDG.E.U8 R65, desc[UR20][R80.64] ;  /* 0x0000001450412981 */ /* 0x0000a2000c1e1100 */
[----:B------:R-:W-:Y:S01]  /*63c0*/  PRMT R122, RZ, 0x7610, R122 ;  /* 0x00007610ff7a7816 */ /* 0x000fe2000000007a */
[----:B------:R-:W2:Y:S01]  /*63d0*/  LDCU UR64, c[0x0][0x3d8] ;  /* 0x00007b00ff4077ac */ /* 0x000ea20008000800 */
[C---:B-1----:R-:W-:Y:S01]  /*63e0*/  IADD3 R84, P3, PT, R134.reuse, UR39, RZ ;  /* 0x0000002786547c10 */ /* 0x042fe2000ff7e0ff */
[----:B------:R1:W-:Y:S03]  /*63f0*/  STL.64 [R1+0xd10], R6 ;  /* 0x000d100601007387 */ /* 0x0003e60000100a00 */
[----:B------:R-:W-:Y:S01]  /*6400*/  IADD3.X R85, PT, PT, R135, UR66, RZ, P3, !PT ;  /* 0x0000004287557c10 */ /* 0x000fe20009ffe4ff */
[----:B------:R1:W2:Y:S01]  /*6410*/  @P2 LDG.E.U8 R62, desc[UR20][R6.64] ;  /* 0x00000014063e2981 */ /* 0x0002a2000c1e1100 */
[----:B0-----:R-:W-:-:S03]  /*6420*/  IADD3 R80, P4, PT, R134, UR37, RZ ;  /* 0x0000002586507c10 */ /* 0x001fc6000ff9e0ff */
[----:B------:R-:W2:Y:S01]  /*6430*/  @P2 LDG.E.U8 R59, desc[UR20][R84.64] ;  /* 0x00000014543b2981 */ /* 0x000ea2000c1e1100 */
[----:B------:R-:W-:-:S03]  /*6440*/  IADD3.X R81, PT, PT, R135, UR44, RZ, P4, !PT ;  /* 0x0000002c87517c10 */ /* 0x000fc6000a7fe4ff */
[----:B------:R-:W2:Y:S01]  /*6450*/  @P2 LDG.E.U8 R66, desc[UR20][R112.64] ;  /* 0x0000001470422981 */ /* 0x000ea2000c1e1100 */
[----:B-1----:R-:W-:-:S03]  /*6460*/  IADD3 R6, P3, PT, R134, UR38, RZ ;  /* 0x0000002686067c10 */ /* 0x002fc6000ff7e0ff */
[----:B------:R-:W-:Y:S01]  /*6470*/  STL.64 [R1+0xc90], R84 ;  /* 0x000c905401007387 */ /* 0x000fe20000100a00 */
[----:B------:R-:W-:Y:S02]  /*6480*/  IADD3.X R7, PT, PT, R135, UR75, RZ, P3, !PT ;  /* 0x0000004b87077c10 */ /* 0x000fe40009ffe4ff */
[C---:B------:R-:W-:Y:S01]  /*6490*/  IADD3 RZ, P3, PT, R134.reuse, UR54, RZ ;  /* 0x0000003686ff7c10 */ /* 0x040fe2000ff7e0ff */
[----:B------:R-:W-:Y:S04]  /*64a0*/  STL.64 [R1+0xc10], R80 ;  /* 0x000c105001007387 */ /* 0x000fe80000100a00 */
[----:B------:R0:W-:Y:S04]  /*64b0*/  STL.64 [R1+0xb90], R6 ;  /* 0x000b900601007387 */ /* 0x0001e80000100a00 */
[----:B------:R0:W2:Y:S01]  /*64c0*/  @P2 LDG.E.U8 R53, desc[UR20][R6.64] ;  /* 0x0000001406352981 */ /* 0x0000a2000c1e1100 */
[----:B------:R-:W-:-:S03]  /*64d0*/  IADD3 RZ, P4, PT, R134, UR34, RZ ;  /* 0x0000002286ff7c10 */ /* 0x000fc6000ff9e0ff */
[----:B------:R1:W2:Y:S04]  /*64e0*/  @P2 LDG.E.U8 R56, desc[UR20][R80.64] ;  /* 0x0000001450382981 */ /* 0x0002a8000c1e1100 */
[----:B------:R-:W2:Y:S01]  /*64f0*/  @P2 LDG.E.U8 R69, desc[UR20][R118.64] ;  /* 0x0000001476452981 */ /* 0x000ea2000c1e1100 */
[C---:B0-----:R-:W-:Y:S01]  /*6500*/  VIADD R6, R134.reuse, UR55 ;  /* 0x0000003786067c36 */ /* 0x041fe20008000000 */
[C---:B------:R-:W-:Y:S02]  /*6510*/  IADD3.X R7, PT, PT, R135.reuse, UR63, RZ, P3, !PT ;  /* 0x0000003f87077c10 */ /* 0x040fe40009ffe4ff */
[----:B------:R-:W2:Y:S04]  /*6520*/  @P2 LDG.E.U8 R74, desc[UR20][R148.64] ;  /* 0x00000014944a2981 */ /* 0x000ea8000c1e1100 */
[----:B------:R-:W2:Y:S01]  /*6530*/  @P2 LDG.E.U8 R3, desc[UR20][R6.64] ;  /* 0x0000001406032981 */ /* 0x000ea2000c1e1100 */
[----:B-1----:R-:W-:Y:S01]  /*6540*/  VIADD R80, R134, UR33 ;  /* 0x0000002186507c36 */ /* 0x002fe20008000000 */
[----:B------:R-:W-:-:S02]  /*6550*/  IADD3.X R81, PT, PT, R135, UR36, RZ, P4, !PT ;  /* 0x0000002487517c10 */ /* 0x000fc4000a7fe4ff */
[----:B------:R-:W-:Y:S01]  /*6560*/  IADD3 R84, P3, PT, R134, UR53, RZ ;  /* 0x0000003586547c10 */ /* 0x000fe2000ff7e0ff */
[----:B------:R-:W3:Y:S04]  /*6570*/  @P2 LDG.E.U8 R71, desc[UR20][R164.64] ;  /* 0x00000014a4472981 */ /* 0x000ee8000c1e1100 */
[----:B------:R0:W-:Y:S04]  /*6580*/  STL.64 [R1+0xf00], R80 ;  /* 0x000f005001007387 */ /* 0x0001e80000100a00 */
[----:B------:R0:W3:Y:S01]  /*6590*/  @P2 LDG.E.U8 R108, desc[UR20][R80.64] ;  /* 0x00000014506c2981 */ /* 0x0000e2000c1e1100 */
[----:B------:R-:W-:-:S03]  /*65a0*/  IADD3.X R85, PT, PT, R135, UR31, RZ, P3, !PT ;  /* 0x0000001f87557c10 */ /* 0x000fc60009ffe4ff */
[----:B------:R1:W-:Y:S01]  /*65b0*/  STL.64 [R1+0xf70], R6 ;  /* 0x000f700601007387 */ /* 0x0003e20000100a00 */
[----:B0-----:R-:W-:-:S03]  /*65c0*/  IADD3 R80, P4, PT, R134, UR52, RZ ;  /* 0x0000003486507c10 */ /* 0x001fc6000ff9e0ff */
[----:B------:R0:W3:Y:S01]  /*65d0*/  @P2 LDG.E.U8 R105, desc[UR20][R84.64] ;  /* 0x0000001454692981 */ /* 0x0000e2000c1e1100 */
[C---:B------:R-:W-:Y:S02]  /*65e0*/  IADD3.X R81, PT, PT, R135.reuse, UR29, RZ, P4, !PT ;  /* 0x0000001d87517c10 */ /* 0x040fe4000a7fe4ff */
[C---:B-1----:R-:W-:Y:S01]  /*65f0*/  IADD3 R6, P3, PT, R134.reuse, UR35, RZ ;  /* 0x0000002386067c10 */ /* 0x042fe2000ff7e0ff */
[----:B------:R0:W-:Y:S03]  /*6600*/  STL.64 [R1+0xe80], R84 ;  /* 0x000e805401007387 */ /* 0x0001e60000100a00 */
[----:B------:R-:W-:Y:S01]  /*6610*/  IADD3.X R7, PT, PT, R135, UR27, RZ, P3, !PT ;  /* 0x0000001b87077c10 */ /* 0x000fe20009ffe4ff */
[----:B------:R1:W-:Y:S04]  /*6620*/  STL.64 [R1+0xe00], R80 ;  /* 0x000e005001007387 */ /* 0x0003e80000100a00 */
[----:B------:R1:W3:Y:S01]  /*6630*/  @P2 LDG.E.U8 R103, desc[UR20][R80.64] ;  /* 0x0000001450672981 */ /* 0x0002e2000c1e1100 */
[----:B0-----:R-:W-:-:S03]  /*6640*/  IADD3 R84, P3, PT, R134, UR32, RZ ;  /* 0x0000002086547c10 */ /* 0x001fc6000ff7e0ff */
[----:B------:R0:W-:Y:S04]  /*6650*/  STL.64 [R1+0xd80], R6 ;  /* 0x000d800601007387 */ /* 0x0001e80000100a00 */
[----:B------:R0:W3:Y:S01]  /*6660*/  @P2 LDG.E.U8 R101, desc[UR20][R6.64] ;  /* 0x0000001406652981 */ /* 0x0000e2000c1e1100 */
[C---:B-1----:R-:W-:Y:S02]  /*6670*/  IADD3 R80, P4, PT, R134.reuse, UR62, RZ ;  /* 0x0000003e86507c10 */ /* 0x042fe4000ff9e0ff */
[C---:B------:R-:W-:Y:S02]  /*6680*/  IADD3.X R85, PT, PT, R135.reuse, UR28, RZ, P3, !PT ;  /* 0x0000001c87557c10 */ /* 0x040fe40009ffe4ff */
[C---:B------:R-:W-:Y:S02]  /*6690*/  IADD3.X R81, PT, PT, R135.reuse, UR72, RZ, P4, !PT ;  /* 0x0000004887517c10 */ /* 0x040fe4000a7fe4ff */
[C---:B0-----:R-:W-:Y:S01]  /*66a0*/  IADD3 R6, P3, PT, R134.reuse, UR51, RZ ;  /* 0x0000003386067c10 */ /* 0x041fe2000ff7e0ff */
[----:B------:R-:W-:Y:S03]  /*66b0*/  STL.64 [R1+0xd00], R84 ;  /* 0x000d005401007387 */ /* 0x000fe60000100a00 */
[----:B------:R-:W-:Y:S01]  /*66c0*/  IADD3.X R7, PT, PT, R135, UR25, RZ, P3, !PT ;  /* 0x0000001987077c10 */ /* 0x000fe20009ffe4ff */
[----:B------:R0:W-:Y:S01]  /*66d0*/  STL.64 [R1+0xc80], R80 ;  /* 0x000c805001007387 */ /* 0x0001e20000100a00 */
[----:B------:R-:W-:-:S03]  /*66e0*/  IADD3 RZ, P3, PT, R134, UR69, RZ ;  /* 0x0000004586ff7c10 */ /* 0x000fc6000ff7e0ff */
[----:B------:R0:W3:Y:S04]  /*66f0*/  @P2 LDG.E.U8 R97, desc[UR20][R80.64] ;  /* 0x0000001450612981 */ /* 0x0000e8000c1e1100 */
[----:B------:R1:W-:Y:S04]  /*6700*/  STL.64 [R1+0xc00], R6 ;  /* 0x000c000601007387 */ /* 0x0003e80000100a00 */
[----:B------:R1:W3:Y:S01]  /*6710*/  @P2 LDG.E.U8 R95, desc[UR20][R6.64] ;  /* 0x00000014065f2981 */ /* 0x0002e2000c1e1100 */
[----:B0-----:R-:W-:-:S03]  /*6720*/  IADD3 R80, P4, PT, R134, UR71, RZ ;  /* 0x0000004786507c10 */ /* 0x001fc6000ff9e0ff */
[----:B------:R-:W3:Y:S01]  /*6730*/  @P2 LDG.E.U8 R99, desc[UR20][R84.64] ;  /* 0x0000001454632981 */ /* 0x000ee2000c1e1100 */
[C---:B------:R-:W-:Y:S01]  /*6740*/  IADD3.X R81, PT, PT, R135.reuse, UR48, RZ, P4, !PT ;  /* 0x0000003087517c10 */ /* 0x040fe2000a7fe4ff */
[----:B------:R-:W0:Y:S01]  /*6750*/  LDCU UR48, c[0x0][0x3d8] ;  /* 0x00007b00ff3077ac */ /* 0x000e220008000800 */
[C---:B-1----:R-:W-:Y:S01]  /*6760*/  VIADD R6, R134.reuse, UR45 ;  /* 0x0000002d86067c36 */ /* 0x042fe20008000000 */
[----:B------:R-:W-:Y:S02]  /*6770*/  IADD3.X R7, PT, PT, R135, UR23, RZ, P3, !PT ;  /* 0x0000001787077c10 */ /* 0x000fe40009ffe4ff */
[----:B------:R1:W3:Y:S04]  /*6780*/  @P2 LDG.E.U8 R93, desc[UR20][R80.64] ;  /* 0x00000014505d2981 */ /* 0x0002e8000c1e1100 */
[----:B------:R0:W3:Y:S04]  /*6790*/  @P2 LDG.E.U8 R2, desc[UR20][R6.64] ;  /* 0x0000001406022981 */ /* 0x0000e8000c1e1100 */
[----:B--2---:R-:W-:Y:S04]  /*67a0*/  STL [R1+0x38], R3 ;  /* 0x0000380301007387 */ /* 0x004fe80000100800 */
[----:B------:R1:W-:Y:S02]  /*67b0*/  STL.64 [R1+0xb80], R80 ;  /* 0x000b805001007387 */ /* 0x0003e40000100a00 */
[----:B-1----:R-:W-:-:S04]  /*67c0*/  IADD3 R80, P3, PT, R134, UR65, RZ ;  /* 0x0000004186507c10 */ /* 0x002fc8000ff7e0ff */
[----:B------:R-:W-:-:S05]  /*67d0*/  IADD3.X R81, PT, PT, R135, UR14, RZ, P3, !PT ;  /* 0x0000000e87517c10 */ /* 0x000fca0009ffe4ff */
[----:B------:R1:W2:Y:S04]  /*67e0*/  @P2 LDG.E.U8 R0, desc[UR20][R80.64] ;  /* 0x0000001450002981 */ /* 0x0002a8000c1e1100 */
[----:B------:R0:W-:Y:S02]  /*67f0*/  STL.64 [R1+0xef0], R6 ;  /* 0x000ef00601007387 */ /* 0x0001e40000100a00 */
[----:B0-----:R-:W-:-:S04]  /*6800*/  IADD3 R6, P4, PT, R134, UR60, RZ ;  /* 0x0000003c86067c10 */ /* 0x001fc8000ff9e0ff */
[----:B------:R-:W-:-:S05]  /*6810*/  IADD3.X R7, PT, PT, R135, UR46, RZ, P4, !PT ;  /* 0x0000002e87077c10 */ /* 0x000fca000a7fe4ff */
[----:B------:R0:W4:Y:S04]  /*6820*/  @P2 LDG.E.U8 R159, desc[UR20][R6.64] ;  /* 0x00000014069f2981 */ /* 0x000128000c1e1100 */
[----:B---3--:R3:W-:Y:S04]  /*6830*/  STL [R1+0x20], R2 ;  /* 0x0000200201007387 */ /* 0x0087e80000100800 */
[----:B------:R1:W-:Y:S01]  /*6840*/  STL.64 [R1+0xe70], R80 ;  /* 0x000e705001007387 */ /* 0x0003e20000100a00 */
[----:B---3--:R-:W-:-:S03]  /*6850*/  IADD3 R2, P3, PT, R134, UR59, RZ ;  /* 0x0000003b86027c10 */ /* 0x008fc6000ff7e0ff */
[----:B------:R0:W-:Y:S01]  /*6860*/  STL.64 [R1+0xdf0], R6 ;  /* 0x000df00601007387 */ /* 0x0001e20000100a00 */
[----:B------:R-:W-:Y:S02]  /*6870*/  IADD3.X R3, PT, PT, R135, UR50, RZ, P3, !PT ;  /* 0x0000003287037c10 */ /* 0x000fe40009ffe4ff */
[----:B-1----:R-:W-:-:S03]  /*6880*/  IADD3 R80, P3, PT, R134, UR58, RZ ;  /* 0x0000003a86507c10 */ /* 0x002fc6000ff7e0ff */
[----:B------:R1:W3:Y:S01]  /*6890*/  @P2 LDG.E.U8 R154, desc[UR20][R2.64] ;  /* 0x00000014029a2981 */ /* 0x0002e2000c1e1100 */
[----:B------:R-:W-:Y:S02]  /*68a0*/  IADD3.X R81, PT, PT, R135, UR17, RZ, P3, !PT ;  /* 0x0000001187517c10 */ /* 0x000fe40009ffe4ff */
[----:B0-----:R-:W-:-:S03]  /*68b0*/  IADD3 R6, P3, PT, R134, UR56, RZ ;  /* 0x0000003886067c10 */ /* 0x001fc6000ff7e0ff */
[----:B------:R-:W3:Y:S01]  /*68c0*/  @P2 LDG.E.U8 R146, desc[UR20][R80.64] ;  /* 0x0000001450922981 */ /* 0x000ee2000c1e1100 */
[----:B------:R-:W-:Y:S02]  /*68d0*/  IADD3.X R7, PT, PT, R135, UR15, RZ, P3, !PT ;  /* 0x0000000f87077c10 */ /* 0x000fe40009ffe4ff */
[----:B------:R-:W-:-:S03]  /*68e0*/  IADD3 RZ, P3, PT, R134, UR26, RZ ;  /* 0x0000001a86ff7c10 */ /* 0x000fc6000ff7e0ff */
[----:B------:R0:W3:Y:S04]  /*68f0*/  @P2 LDG.E.U8 R136, desc[UR20][R6.64] ;  /* 0x0000001406882981 */ /* 0x0000e8000c1e1100 */
[----:B--2---:R2:W-:Y:S04]  /*6900*/  STL [R1+0xc], R0 ;  /* 0x00000c0001007387 */ /* 0x0045e80000100800 */
[----:B------:R1:W-:Y:S04]  /*6910*/  STL.64 [R1+0xd70], R2 ;  /* 0x000d700201007387 */ /* 0x0003e80000100a00 */
[----:B------:R-:W-:Y:S01]  /*6920*/  STL.64 [R1+0xcf0], R80 ;  /* 0x000cf05001007387 */ /* 0x000fe20000100a00 */
[----:B--2---:R-:W2:Y:S01]  /*6930*/  LDC R0, c[0x0][0x3c4] ;  /* 0x0000f100ff007b82 */ /* 0x004ea20000000800 */
[----:B-1----:R-:W-:-:S04]  /*6940*/  IADD3 R2, P4, PT, R134, UR57, RZ ;  /* 0x0000003986027c10 */ /* 0x002fc8000ff9e0ff */
[----:B------:R-:W-:-:S05]  /*6950*/  IADD3.X R3, PT, PT, R135, UR70, RZ, P4, !PT ;  /* 0x0000004687037c10 */ /* 0x000fca000a7fe4ff */
[----:B------:R-:W-:Y:S04]  /*6960*/  STL.64 [R1+0xc70], R2 ;  /* 0x000c700201007387 */ /* 0x000fe80000100a00 */
[----:B------:R0:W-:Y:S04]  /*6970*/  STL.64 [R1+0xbf0], R6 ;  /* 0x000bf00601007387 */ /* 0x0001e80000100a00 */
[----:B------:R1:W3:Y:S01]  /*6980*/  @P2 LDG.E.U8 R141, desc[UR20][R2.64] ;  /* 0x00000014028d2981 */ /* 0x0002e2000c1e1100 */
[C---:B0-----:R-:W-:Y:S01]  /*6990*/  VIADD R6, R134.reuse, UR24 ;  /* 0x0000001886067c36 */ /* 0x041fe20008000000 */
[C---:B------:R-:W-:Y:S01]  /*69a0*/  IADD3.X R7, PT, PT, R135.reuse, UR16, RZ, P3, !PT ;  /* 0x0000001087077c10 */ /* 0x040fe20009ffe4ff */
[----:B-1----:R-:W0:Y:S04]  /*69b0*/  LDC R3, c[0x0][0x3c4] ;  /* 0x0000f100ff037b82 */ /* 0x002e280000000800 */
[----:B------:R-:W3:Y:S01]  /*69c0*/  @P2 LDG.E.U8 R5, desc[UR20][R6.64] ;  /* 0x0000001406052981 */ /* 0x000ee2000c1e1100 */
[----:B------:R-:W-:Y:S01]  /*69d0*/  IADD3 R80, P4, PT, R134, UR13, RZ ;  /* 0x0000000d86507c10 */ /* 0x000fe2000ff9e0ff */
[----:B--2---:R-:W-:Y:S01]  /*69e0*/  IMAD R0, R0, 0x48, RZ ;  /* 0x0000004800007824 */ /* 0x004fe200078e02ff */
[----:B------:R-:W-:Y:S01]  /*69f0*/  PRMT R121, RZ, 0x7610, R121 ;  /* 0x00007610ff797816 */ /* 0x000fe20000000079 */
[----:B------:R-:W1:Y:S01]  /*6a00*/  LDCU UR13, c[0x0][0x3c4] ;  /* 0x00007880ff0d77ac */ /* 0x000e620008000800 */
[----:B------:R-:W-:-:S02]  /*6a10*/  IADD3.X R81, PT, PT, R135, UR40, RZ, P4, !PT ;  /* 0x0000002887517c10 */ /* 0x000fc4000a7fe4ff */
[----:B------:R-:W-:-:S03]  /*6a20*/  SHF.R.S32.HI R2, RZ, 0x1f, R0 ;  /* 0x0000001fff027819 */ /* 0x000fc60000011400 */
[----:B------:R2:W-:Y:S04]  /*6a30*/  STL.64 [R1+0xb70], R80 ;  /* 0x000b705001007387 */ /* 0x0005e80000100a00 */
[----:B------:R2:W4:Y:S04]  /*6a40*/  @P2 LDG.E.U8 R127, desc[UR20][R80.64] ;  /* 0x00000014507f2981 */ /* 0x000528000c1e1100 */
[----:B------:R1:W-:Y:S01]  /*6a50*/  STL.64 [R1+0xf60], R6 ;  /* 0x000f600601007387 */ /* 0x0003e20000100a00 */
[C---:B--2---:R-:W-:Y:S02]  /*6a60*/  IADD3 R80, P3, PT, R0.reuse, R132, RZ ;  /* 0x0000008400507210 */ /* 0x044fe40007f7e0ff */
[----:B-1----:R-:W-:-:S03]  /*6a70*/  IADD3 R6, P4, PT, R0, R134, RZ ;  /* 0x0000008600067210 */ /* 0x002fc60007f9e0ff */
[C---:B------:R-:W-:Y:S02]  /*6a80*/  IMAD.X R81, R2.reuse, 0x1, R133, P3 ;  /* 0x0000000102517824 */ /* 0x040fe400018e0685 */
[----:B0-----:R-:W-:Y:S02]  /*6a90*/  IMAD R0, R3, 0x50, RZ ;  /* 0x0000005003007824 */ /* 0x001fe400078e02ff */
[----:B------:R-:W-:Y:S01]  /*6aa0*/  IMAD.X R7, R2, 0x1, R135, P4 ;  /* 0x0000000102077824 */ /* 0x000fe200020e0687 */
[----:B------:R-:W2:Y:S01]  /*6ab0*/  @P2 LDG.E.U8 R52, desc[UR20][R80.64] ;  /* 0x0000001450342981 */ /* 0x000ea2000c1e1100 */
[----:B------:R-:W-:Y:S01]  /*6ac0*/  IMAD R3, R4, 0x58, RZ ;  /* 0x0000005804037824 */ /* 0x000fe200078e02ff */
[----:B------:R-:W-:Y:S01]  /*6ad0*/  SHF.R.S32.HI R2, RZ, 0x1f, R0 ;  /* 0x0000001fff027819 */ /* 0x000fe20000011400 */
[----:B------:R-:W0:Y:S01]  /*6ae0*/  LDC R4, c[0x0][0x3c4] ;  /* 0x0000f100ff047b82 */ /* 0x000e220000000800 */
[----:B------:R1:W2:Y:S01]  /*6af0*/  @P2 LDG.E.U8 R51, desc[UR20][R6.64] ;  /* 0x0000001406332981 */ /* 0x0002a2000c1e1100 */
[----:B------:R-:W-:-:S02]  /*6b00*/  IADD3 R86, P3, PT, R0, R132, RZ ;  /* 0x0000008400567210 */ /* 0x000fc40007f7e0ff */
[----:B------:R-:W-:Y:S02]  /*6b10*/  IADD3 R84, P4, PT, R0, R134, RZ ;  /* 0x0000008600547210 */ /* 0x000fe40007f9e0ff */
[----:B------:R-:W-:Y:S01]  /*6b20*/  SHF.R.S32.HI R0, RZ, 0x1f, R3 ;  /* 0x0000001fff007819 */ /* 0x000fe20000011403 */
[C---:B------:R-:W-:Y:S02]  /*6b30*/  IMAD.X R87, R2.reuse, 0x1, R133, P3 ;  /* 0x0000000102577824 */ /* 0x040fe400018e0685 */
[----:B------:R-:W-:-:S03]  /*6b40*/  IMAD.X R85, R2, 0x1, R135, P4 ;  /* 0x0000000102557824 */ /* 0x000fc600020e0687 */
[----:B------:R-:W2:Y:S04]  /*6b50*/  @P2 LDG.E.U8 R44, desc[UR20][R86.64] ;  /* 0x00000014562c2981 */ /* 0x000ea8000c1e1100 */
[----:B------:R0:W2:Y:S04]  /*6b60*/  @P2 LDG.E.U8 R43, desc[UR20][R84.64] ;  /* 0x00000014542b2981 */ /* 0x0000a8000c1e1100 */
[----:B---3--:R3:W-:Y:S02]  /*6b70*/  STL [R1+0x74], R5 ;  /* 0x0000740501007387 */ /* 0x0087e40000100800 */
[----:B---3--:R-:W3:Y:S02]  /*6b80*/  LDC R5, c[0x0][0x3c4] ;  /* 0x0000f100ff057b82 */ /* 0x008ee40000000800 */
[----:B------:R-:W-:Y:S04]  /*6b90*/  STL.64 [R1+0xb48], R80 ;  /* 0x000b485001007387 */ /* 0x000fe80000100a00 */
[----:B------:R1:W-:Y:S02]  /*6ba0*/  STL.64 [R1+0xb40], R6 ;  /* 0x000b400601007387 */ /* 0x0003e40000100a00 */
[----:B-1----:R-:W1:Y:S01]  /*6bb0*/  LDC R6, c[0x0][0x3c4] ;  /* 0x0000f100ff067b82 */ /* 0x002e620000000800 */
[----:B------:R-:W-:Y:S01]  /*6bc0*/  IADD3 R80, P3, PT, R3, R132, RZ ;  /* 0x0000008403507210 */ /* 0x000fe20007f7e0ff */
[----:B------:R-:W-:Y:S04]  /*6bd0*/  STL.64 [R1+0xac8], R86 ;  /* 0x000ac85601007387 */ /* 0x000fe80000100a00 */
[----:B------:R0:W-:Y:S01]  /*6be0*/  STL.64 [R1+0xac0], R84 ;  /* 0x000ac05401007387 */ /* 0x0001e20000100a00 */
[----:B------:R-:W-:Y:S01]  /*6bf0*/  IMAD.X R81, R0, 0x1, R133, P3 ;  /* 0x0000000100517824 */ /* 0x000fe200018e0685 */
[----:B------:R-:W2:Y:S01]  /*6c00*/  LDC R7, c[0x0][0x3c4] ;  /* 0x0000f100ff077b82 */ /* 0x000ea20000000800 */
[----:B---3--:R-:W-:-:S03]  /*6c10*/  IMAD R2, R5, 0x60, RZ ;  /* 0x0000006005027824 */ /* 0x008fc600078e02ff */
[----:B------:R3:W-:Y:S04]  /*6c20*/  STL.64 [R1+0xa48], R80 ;  /* 0x000a485001007387 */ /* 0x0007e80000100a00 */
[----:B------:R3:W4:Y:S01]  /*6c30*/  @P2 LDG.E.U8 R36, desc[UR20][R80.64] ;  /* 0x0000001450242981 */ /* 0x000722000c1e1100 */
[----:B------:R-:W2:Y:S01]  /*6c40*/  LDC R5, c[0x0][0x3c4] ;  /* 0x0000f100ff057b82 */ /* 0x000ea20000000800 */
[----:B0-----:R-:W-:Y:S02]  /*6c50*/  IADD3 R84, P3, PT, R3, R134, RZ ;  /* 0x0000008603547210 */ /* 0x001fe40007f7e0ff */
[----:B------:R-:W-:-:S03]  /*6c60*/  SHF.R.S32.HI R3, RZ, 0x1f, R2 ;  /* 0x0000001fff037819 */ /* 0x000fc60000011402 */
[----:B------:R-:W-:Y:S01]  /*6c70*/  IMAD.X R85, R0, 0x1, R135, P3 ;  /* 0x0000000100557824 */ /* 0x000fe200018e0687 */
[----:B---3--:R-:W-:-:S04]  /*6c80*/  IADD3 R80, P4, PT, R2, R132, RZ ;  /* 0x0000008402507210 */ /* 0x008fc80007f9e0ff */
[----:B------:R0:W-:Y:S01]  /*6c90*/  STL.64 [R1+0xa40], R84 ;  /* 0x000a405401007387 */ /* 0x0001e20000100a00 */
[----:B-1----:R-:W-:Y:S02]  /*6ca0*/  IMAD R0, R6, 0x68, RZ ;  /* 0x0000006806007824 */ /* 0x002fe400078e02ff */
[----:B------:R-:W-:Y:S01]  /*6cb0*/  IMAD.X R81, R3, 0x1, R133, P4 ;  /* 0x0000000103517824 */ /* 0x000fe200020e0685 */
[----:B------:R0:W3:Y:S04]  /*6cc0*/  @P2 LDG.E.U8 R35, desc[UR20][R84.64] ;  /* 0x0000001454232981 */ /* 0x0000e8000c1e1100 */
[----:B------:R1:W-:Y:S04]  /*6cd0*/  STL.64 [R1+0x9c8], R80 ;  /* 0x0009c85001007387 */ /* 0x0003e80000100a00 */
[----:B------:R1:W3:Y:S01]  /*6ce0*/  @P2 LDG.E.U8 R28, desc[UR20][R80.64] ;  /* 0x00000014501c2981 */ /* 0x0002e2000c1e1100 */
[----:B0-----:R-:W-:-:S02]  /*6cf0*/  IADD3 R84, P3, PT, R2, R134, RZ ;  /* 0x0000008602547210 */ /* 0x001fc40007f7e0ff */
[----:B------:R-:W-:-:S03]  /*6d00*/  SHF.R.S32.HI R2, RZ, 0x1f, R0 ;  /* 0x0000001fff027819 */ /* 0x000fc60000011400 */
[----:B------:R-:W-:Y:S01]  /*6d10*/  IMAD.X R85, R3, 0x1, R135, P3 ;  /* 0x0000000103557824 */ /* 0x000fe200018e0687 */
[----:B-1----:R-:W-:-:S04]  /*6d20*/  IADD3 R80, P4, PT, R0, R132, RZ ;  /* 0x0000008400507210 */ /* 0x002fc80007f9e0ff */
[----:B------:R0:W-:Y:S01]  /*6d30*/  STL.64 [R1+0x9c0], R84 ;  /* 0x0009c05401007387 */ /* 0x0001e20000100a00 */
[----:B------:R-:W-:-:S03]  /*6d40*/  IMAD.X R81, R2, 0x1, R133, P4 ;  /* 0x0000000102517824 */ /* 0x000fc600020e0685 */
[----:B------:R0:W3:Y:S04]  /*6d50*/  @P2 LDG.E.U8 R27, desc[UR20][R84.64] ;  /* 0x00000014541b2981 */ /* 0x0000e8000c1e1100 */
[----:B------:R1:W-:Y:S04]  /*6d60*/  STL.64 [R1+0x948], R80 ;  /* 0x0009485001007387 */ /* 0x0003e80000100a00 */
[----:B------:R1:W3:Y:S01]  /*6d70*/  @P2 LDG.E.U8 R20, desc[UR20][R80.64] ;  /* 0x0000001450142981 */ /* 0x0002e2000c1e1100 */
[----:B0-----:R-:W-:Y:S01]  /*6d80*/  IADD3 R84, P3, PT, R0, R134, RZ ;  /* 0x0000008600547210 */ /* 0x001fe20007f7e0ff */
[----:B------:R-:W-:-:S02]  /*6d90*/  IMAD R0, R4, 0x70, RZ ;  /* 0x0000007004007824 */ /* 0x000fc400078e02ff */
[----:B------:R-:W0:Y:S02]  /*6da0*/  LDC R4, c[0x0][0x3c4] ;  /* 0x0000f100ff047b82 */ /* 0x000e240000000800 */
[----:B------:R-:W-:Y:S01]  /*6db0*/  IMAD.X R85, R2, 0x1, R135, P3 ;  /* 0x0000000102557824 */ /* 0x000fe200018e0687 */
[----:B------:R-:W-:Y:S02]  /*6dc0*/  SHF.R.S32.HI R3, RZ, 0x1f, R0 ;  /* 0x0000001fff037819 */ /* 0x000fe40000011400 */
[C---:B-1----:R-:W-:Y:S01]  /*6dd0*/  IADD3 R80, P3, PT, R0.reuse, R132, RZ ;  /* 0x0000008400507210 */ /* 0x042fe20007f7e0ff */
[----:B--2---:R-:W-:Y:S01]  /*6de0*/  IMAD R2, R5, 0x78, RZ ;  /* 0x0000007805027824 */ /* 0x004fe200078e02ff */
[----:B------:R1:W2:Y:S03]  /*6df0*/  @P2 LDG.E.U8 R19, desc[UR20][R84.64] ;  /* 0x0000001454132981 */ /* 0x0002a6000c1e1100 */
[C---:B------:R-:W-:Y:S01]  /*6e00*/  IMAD.X R81, R3.reuse, 0x1, R133, P3 ;  /* 0x0000000103517824 */ /* 0x040fe200018e0685 */
[----:B------:R-:W-:Y:S01]  /*6e10*/  IADD3 R86, P3, PT, R0, R134, RZ ;  /* 0x0000008600567210 */ /* 0x000fe20007f7e0ff */
[----:B------:R1:W-:Y:S04]  /*6e20*/  STL.64 [R1+0x940], R84 ;  /* 0x0009405401007387 */ /* 0x0003e80000100a00 */
[----:B------:R-:W-:Y:S01]  /*6e30*/  IMAD.X R87, R3, 0x1, R135, P3 ;  /* 0x0000000103577824 */ /* 0x000fe200018e0687 */
[----:B------:R1:W2:Y:S01]  /*6e40*/  @P2 LDG.E.U8 R12, desc[UR20][R80.64] ;  /* 0x00000014500c2981 */ /* 0x0002a2000c1e1100 */
[----:B------:R-:W0:Y:S01]  /*6e50*/  LDC R3, c[0x0][0x3c4] ;  /* 0x0000f100ff037b82 */ /* 0x000e220000000800 */
[----:B------:R-:W-:-:S02]  /*6e60*/  SHF.R.S32.HI R0, RZ, 0x1f, R2 ;  /* 0x0000001fff007819 */ /* 0x000fc40000011402 */
[----:B------:R1:W-:Y:S02]  /*6e70*/  STL.64 [R1+0x8c8], R80 ;  /* 0x0008c85001007387 */ /* 0x0003e40000100a00 */
[----:B-1----:R-:W-:Y:S02]  /*6e80*/  IADD3 R84, P4, PT, R2, R132, RZ ;  /* 0x0000008402547210 */ /* 0x002fe40007f9e0ff */
[----:B------:R-:W-:Y:S01]  /*6e90*/  PRMT R6, RZ, 0x7610, R6 ;  /* 0x00007610ff067816 */ /* 0x000fe20000000006 */
[----:B------:R-:W2:Y:S01]  /*6ea0*/  @P2 LDG.E.U8 R11, desc[UR20][R86.64] ;  /* 0x00000014560b2981 */ /* 0x000ea2000c1e1100 */
[----:B------:R-:W-:Y:S01]  /*6eb0*/  PRMT R5, RZ, 0x7610, R5 ;  /* 0x00007610ff057816 */ /* 0x000fe20000000005 */
[----:B------:R-:W-:Y:S01]  /*6ec0*/  IMAD.X R85, R0, 0x1, R133, P4 ;  /* 0x0000000100557824 */ /* 0x000fe200020e0685 */
[----:B------:R-:W-:Y:S02]  /*6ed0*/  IADD3 R80, P5, PT, R2, R134, RZ ;  /* 0x0000008602507210 */ /* 0x000fe40007fbe0ff */
[----:B------:R-:W-:Y:S01]  /*6ee0*/  IADD3 RZ, P3, PT, R132, R7, RZ ;  /* 0x0000000784ff7210 */ /* 0x000fe20007f7e0ff */
[----:B------:R-:W-:Y:S01]  /*6ef0*/  STL.64 [R1+0x8c0], R86 ;  /* 0x0008c05601007387 */ /* 0x000fe20000100a00 */
[----:B0-----:R-:W-:Y:S01]  /*6f00*/  IADD3 RZ, P4, PT, R134, R4, RZ ;  /* 0x0000000486ff7210 */ /* 0x001fe20007f9e0ff */
[----:B------:R-:W-:Y:S01]  /*6f10*/  IMAD.X R81, R0, 0x1, R135, P5 ;  /* 0x0000000100517824 */ /* 0x000fe200028e0687 */
[----:B------:R-:W0:Y:S01]  /*6f20*/  LDC R4, c[0x0][0x3c4] ;  /* 0x0000f100ff047b82 */ /* 0x000e220000000800 */
[----:B------:R1:W-:Y:S01]  /*6f30*/  STL.64 [R1+0x848], R84 ;  /* 0x0008485401007387 */ /* 0x0003e20000100a00 */
[----:B------:R-:W-:-:S03]  /*6f40*/  IMAD R0, R8, 0x49, RZ ;  /* 0x0000004908007824 */ /* 0x000fc600078e02ff */
[----:B------:R1:W2:Y:S01]  /*6f50*/  @P2 LDG.E.U8 R6, desc[UR20][R84.64] ;  /* 0x0000001454062981 */ /* 0x0002a2000c1e1100 */
[----:B------:R-:W-:Y:S02]  /*6f60*/  IMAD R3, R3, 0x51, RZ ;  /* 0x0000005103037824 */ /* 0x000fe400078e02ff */
[----:B------:R-:W0:Y:S01]  /*6f70*/  LDC R7, c[0x0][0x3c4] ;  /* 0x0000f100ff077b82 */ /* 0x000e220000000800 */
[----:B------:R1:W-:Y:S04]  /*6f80*/  STL.64 [R1+0x840], R80 ;  /* 0x0008405001007387 */ /* 0x0003e80000100a00 */
[----:B------:R1:W2:Y:S02]  /*6f90*/  @P2 LDG.E.U8 R5, desc[UR20][R80.64] ;  /* 0x0000001450052981 */ /* 0x0002a4000c1e1100 */
[----:B-1----:R-:W-:Y:S01]  /*6fa0*/  VIADD R84, R132, UR6 ;  /* 0x0000000684547c36 */ /* 0x002fe20008000000 */
[----:B------:R-:W-:Y:S01]  /*6fb0*/  IADD3.X R85, PT, PT, R133, UR5, RZ, P3, !PT ;  /* 0x0000000585557c10 */ /* 0x000fe20009ffe4ff */
[----:B------:R-:W1:Y:S01]  /*6fc0*/  LDC R8, c[0x0][0x3c4] ;  /* 0x0000f100ff087b82 */ /* 0x000e620000000800 */
[----:B------:R-:W-:Y:S01]  /*6fd0*/  SHF.R.S32.HI R2, RZ, 0x1f, R0 ;  /* 0x0000001fff027819 */ /* 0x000fe20000011400 */
[----:B------:R-:W0:Y:S01]  /*6fe0*/  LDCU UR6, c[0x0][0x3c4] ;  /* 0x00007880ff0677ac */ /* 0x000e220008000800 */
[----:B------:R-:W-:Y:S01]  /*6ff0*/  VIADD R80, R134, UR11 ;  /* 0x0000000b86507c36 */ /* 0x000fe20008000000 */
[----:B------:R-:W-:Y:S01]  /*7000*/  IADD3.X R81, PT, PT, R135, UR5, RZ, P4, !PT ;  /* 0x0000000587517c10 */ /* 0x000fe2000a7fe4ff */
[----:B------:R-:W-:Y:S01]  /*7010*/  STL.64 [R1+0xf98], R84 ;  /* 0x000f985401007387 */ /* 0x000fe20000100a00 */
[----:B------:R-:W-:Y:S01]  /*7020*/  IADD3 R86, P3, PT, R0, R132, RZ ;  /* 0x0000008400567210 */ /* 0x000fe20007f7e0ff */
[----:B------:R-:W0:Y:S02]  /*7030*/  LDCU UR11, c[0x0][0x3c4] ;  /* 0x00007880ff0b77ac */ /* 0x000e240008000800 */
[----:B------:R0:W-:Y:S01]  /*7040*/  STL.64 [R1+0xf90], R80 ;  /* 0x000f905001007387 */ /* 0x0001e20000100a00 */
[----:B------:R-:W-:Y:S01]  /*7050*/  PRMT R58, RZ, 0x7610, R58 ;  /* 0x00007610ff3a7816 */ /* 0x000fe2000000003a */
[----:B------:R-:W0:Y:S02]  /*7060*/  LDCU UR5, c[0x0][0x3c4] ;  /* 0x00007880ff0577ac */ /* 0x000e240008000800 */
[----:B------:R0:W2:Y:S01]  /*7070*/  @P2 LDG.E.U8 R77, desc[UR20][R80.64] ;  /* 0x00000014504d2981 */ /* 0x0000a2000c1e1100 */
[----:B------:R-:W-:-:S03]  /*7080*/  IMAD.X R87, R2, 0x1, R133, P3 ;  /* 0x0000000102577824 */ /* 0x000fc600018e0685 */
[----:B------:R0:W2:Y:S04]  /*7090*/  @P2 LDG.E.U8 R78, desc[UR20][R84.64] ;  /* 0x00000014544e2981 */ /* 0x0000a8000c1e1100 */
[----:B------:R-:W2:Y:S01]  /*70a0*/  @P2 LDG.E.U8 R58, desc[UR20][R162.64] ;  /* 0x00000014a23a2981 */ /* 0x000ea2000c1e1100 */
[----:B0-----:R-:W-:Y:S02]  /*70b0*/  IADD3 R80, P4, PT, R0, R134, RZ ;  /* 0x0000008600507210 */ /* 0x001fe40007f9e0ff */
[----:B------:R-:W-:Y:S01]  /*70c0*/  SHF.R.S32.HI R0, RZ, 0x1f, R3 ;  /* 0x0000001fff007819 */ /* 0x000fe20000011403 */
[----:B------:R-:W2:Y:S01]  /*70d0*/  @P2 LDG.E.U8 R50, desc[UR20][R86.64] ;  /* 0x0000001456322981 */ /* 0x000ea2000c1e1100 */
[----:B------:R-:W-:Y:S01]  /*70e0*/  IADD3 R84, P3, PT, R3, R132, RZ ;  /* 0x0000008403547210 */ /* 0x000fe20007f7e0ff */
[----:B------:R-:W-:-:S02]  /*70f0*/  IMAD.X R81, R2, 0x1, R135, P4 ;  /* 0x0000000102517824 */ /* 0x000fc400020e0687 */
[----:B------:R-:W-:Y:S02]  /*7100*/  STL.64 [R1+0xb38], R86 ;  /* 0x000b385601007387 */ /* 0x000fe40000100a00 */
[----:B------:R-:W-:Y:S02]  /*7110*/  IMAD.X R85, R0, 0x1, R133, P3 ;  /* 0x0000000100557824 */ /* 0x000fe400018e0685 */
[----:B------:R0:W-:Y:S04]  /*7120*/  STL.64 [R1+0xb30], R80 ;  /* 0x000b305001007387 */ /* 0x0001e80000100a00 */
[----:B------:R0:W2:Y:S01]  /*7130*/  @P2 LDG.E.U8 R49, desc[UR20][R80.64] ;  /* 0x0000001450312981 */ /* 0x0000a2000c1e1100 */
[----:B------:R-:W-:Y:S02]  /*7140*/  IMAD R2, R4, 0x59, RZ ;  /* 0x0000005904027824 */ /* 0x000fe400078e02ff */
[----:B------:R-:W1:Y:S01]  /*7150*/  LDC R4, c[0x0][0x3c4] ;  /* 0x0000f100ff047b82 */ /* 0x000e620000000800 */
[----:B------:R0:W2:Y:S02]  /*7160*/  @P2 LDG.E.U8 R42, desc[UR20][R84.64] ;  /* 0x00000014542a2981 */ /* 0x0000a4000c1e1100 */
[----:B0-----:R-:W-:-:S05]  /*7170*/  IADD3 R80, P3, PT, R3, R134, RZ ;  /* 0x0000008603507210 */ /* 0x001fca0007f7e0ff */
[----:B------:R-:W0:Y:S01]  /*7180*/  LDC R3, c[0x0][0x3c4] ;  /* 0x0000f100ff037b82 */ /* 0x000e220000000800 */
[----:B------:R-:W-:Y:S01]  /*7190*/  IMAD.X R81, R0, 0x1, R135, P3 ;  /* 0x0000000100517824 */ /* 0x000fe200018e0687 */
[----:B------:R1:W-:Y:S01]  /*71a0*/  STL.64 [R1+0xab8], R84 ;  /* 0x000ab85401007387 */ /* 0x0003e20000100a00 */
[----:B------:R-:W-:-:S03]  /*71b0*/  SHF.R.S32.HI R0, RZ, 0x1f, R2 ;  /* 0x0000001fff007819 */ /* 0x000fc60000011402 */
[----:B------:R1:W-:Y:S04]  /*71c0*/  STL.64 [R1+0xab0], R80 ;  /* 0x000ab05001007387 */ /* 0x0003e80000100a00 */
[----:B------:R1:W2:Y:S02]  /*71d0*/  @P2 LDG.E.U8 R41, desc[UR20][R80.64] ;  /* 0x0000001450292981 */ /* 0x0002a4000c1e1100 */
[C---:B-1----:R-:W-:Y:S02]  /*71e0*/  IADD3 R84, P3, PT, R2.reuse, R132, RZ ;  /* 0x0000008402547210 */ /* 0x042fe40007f7e0ff */
[----:B------:R-:W-:-:S03]  /*71f0*/  IADD3 R80, P4, PT, R2, R134, RZ ;  /* 0x0000008602507210 */ /* 0x000fc60007f9e0ff */
[C---:B------:R-:W-:Y:S02]  /*7200*/  IMAD.X R85, R0.reuse, 0x1, R133, P3 ;  /* 0x0000000100557824 */ /* 0x040fe400018e0685 */
[----:B------:R-:W-:Y:S02]  /*7210*/  IMAD R2, R7, 0x61, RZ ;  /* 0x0000006107027824 */ /* 0x000fe400078e02ff */
[----:B------:R-:W-:Y:S01]  /*7220*/  IMAD.X R81, R0, 0x1, R135, P4 ;  /* 0x0000000100517824 */ /* 0x000fe200020e0687 */
[----:B------:R1:W-:Y:S01]  /*7230*/  STL.64 [R1+0xa38], R84 ;  /* 0x000a385401007387 */ /* 0x0003e20000100a00 */
[----:B------:R-:W0:Y:S01]  /*7240*/  LDC R7, c[0x0][0x3c4] ;  /* 0x0000f100ff077b82 */ /* 0x000e220000000800 */
[----:B------:R-:W-:Y:S02]  /*7250*/  SHF.R.S32.HI R0, RZ, 0x1f, R2 ;  /* 0x0000001fff007819 */ /* 0x000fe40000011402 */
[----:B------:R1:W2:Y:S04]  /*7260*/  @P2 LDG.E.U8 R34, desc[UR20][R84.64] ;  /* 0x0000001454222981 */ /* 0x0002a8000c1e1100 */
[----:B------:R1:W-:Y:S04]  /*7270*/  STL.64 [R1+0xa30], R80 ;  /* 0x000a305001007387 */ /* 0x0003e80000100a00 */
[----:B------:R1:W2:Y:S02]  /*7280*/  @P2 LDG.E.U8 R33, desc[UR20][R80.64] ;  /* 0x0000001450212981 */ /* 0x0002a4000c1e1100 */
[----:B-1----:R-:W-:-:S02]  /*7290*/  IADD3 R84, P3, PT, R2, R132, RZ ;  /* 0x0000008402547210 */ /* 0x002fc40007f7e0ff */
[----:B------:R-:W-:-:S03]  /*72a0*/  IADD3 R80, P4, PT, R2, R134, RZ ;  /* 0x0000008602507210 */ /* 0x000fc60007f9e0ff */
[C---:B------:R-:W-:Y:S02]  /*72b0*/  IMAD.X R85, R0.reuse, 0x1, R133, P3 ;  /* 0x0000000100557824 */ /* 0x040fe400018e0685 */
[----:B------:R-:W-:-:S03]  /*72c0*/  IMAD.X R81, R0, 0x1, R135, P4 ;  /* 0x0000000100517824 */ /* 0x000fc600020e0687 */
[----:B------:R1:W2:Y:S01]  /*72d0*/  @P2 LDG.E.U8 R26, desc[UR20][R84.64] ;  /* 0x00000014541a2981 */ /* 0x0002a2000c1e1100 */
[----:B0-----:R-:W-:-:S03]  /*72e0*/  IMAD R0, R3, 0x69, RZ ;  /* 0x0000006903007824 */ /* 0x001fc600078e02ff */
[----:B------:R1:W-:Y:S01]  /*72f0*/  STL.64 [R1+0x9b8], R84 ;  /* 0x0009b85401007387 */ /* 0x0003e20000100a00 */
[----:B------:R-:W-:Y:S01]  /*7300*/  IMAD R3, R4, 0x71, RZ ;  /* 0x0000007104037824 */ /* 0x000fe200078e02ff */
[----:B------:R-:W-:Y:S02]  /*7310*/  SHF.R.S32.HI R2, RZ, 0x1f, R0 ;  /* 0x0000001fff027819 */ /* 0x000fe40000011400 */
[----:B------:R0:W-:Y:S01]  /*7320*/  STL.64 [R1+0x9b0], R80 ;  /* 0x0009b05001007387 */ /* 0x0001e20000100a00 */
[----:B------:R-:W-:-:S03]  /*7330*/  IADD3 R86, P3, PT, R0, R132, RZ ;  /* 0x0000008400567210 */ /* 0x000fc60007f7e0ff */
[----:B------:R0:W2:Y:S02]  /*7340*/  @P2 LDG.E.U8 R25, desc[UR20][R80.64] ;  /* 0x0000001450192981 */ /* 0x0000a4000c1e1100 */
[----:B------:R-:W-:Y:S01]  /*7350*/  IMAD.X R87, R2, 0x1, R133, P3 ;  /* 0x0000000102577824 */ /* 0x000fe200018e0685 */
[----:B-1----:R-:W-:Y:S02]  /*7360*/  IADD3 R84, P3, PT, R3, R132, RZ ;  /* 0x0000008403547210 */ /* 0x002fe40007f7e0ff */
[----:B0-----:R-:W-:Y:S02]  /*7370*/  IADD3 R80, P4, PT, R0, R134, RZ ;  /* 0x0000008600507210 */ /* 0x001fe40007f9e0ff */
[----:B------:R-:W2:Y:S01]  /*7380*/  @P2 LDG.E.U8 R18, desc[UR20][R86.64] ;  /* 0x0000001456122981 */ /* 0x000ea2000c1e1100 */
[----:B------:R-:W-:Y:S02]  /*7390*/  SHF.R.S32.HI R0, RZ, 0x1f, R3 ;  /* 0x0000001fff007819 */ /* 0x000fe40000011403 */
[----:B------:R-:W-:Y:S01]  /*73a0*/  IMAD.X R81, R2, 0x1, R135, P4 ;  /* 0x0000000102517824 */ /* 0x000fe200020e0687 */
[----:B------:R-:W-:Y:S02]  /*73b0*/  STL.64 [R1+0x938], R86 ;  /* 0x0009385601007387 */ /* 0x000fe40000100a00 */
[----:B------:R-:W-:-:S02]  /*73c0*/  IMAD.X R85, R0, 0x1, R133, P3 ;  /* 0x0000000100557824 */ /* 0x000fc400018e0685 */
[----:B------:R0:W-:Y:S04]  /*73d0*/  STL.64 [R1+0x930], R80 ;  /* 0x0009305001007387 */ /* 0x0001e80000100a00 */
[----:B------:R0:W2:Y:S01]  /*73e0*/  @P2 LDG.E.U8 R17, desc[UR20][R80.64] ;  /* 0x0000001450112981 */ /* 0x0000a2000c1e1100 */
[----:B------:R-:W-:Y:S02]  /*73f0*/  IMAD R2, R7, 0x79, RZ ;  /* 0x0000007907027824 */ /* 0x000fe400078e02ff */
[----:B------:R-:W1:Y:S01]  /*7400*/  LDC R7, c[0x0][0x3c4] ;  /* 0x0000f100ff077b82 */ /* 0x000e620000000800 */
[----:B------:R4:W2:Y:S01]  /*7410*/  @P2 LDG.E.U8 R10, desc[UR20][R84.64] ;  /* 0x00000014540a2981 */ /* 0x0008a2000c1e1100 */
[----:B0-----:R-:W-:-:S03]  /*7420*/  IADD3 R80, P3, PT, R3, R134, RZ ;  /* 0x0000008603507210 */ /* 0x001fc60007f7e0ff */
[----:B------:R4:W-:Y:S02]  /*7430*/  STL.64 [R1+0x8b8], R84 ;  /* 0x0008b85401007387 */ /* 0x0009e40000100a00 */
[----:B------:R-:W-:Y:S01]  /*7440*/  IMAD.X R81, R0, 0x1, R135, P3 ;  /* 0x0000000100517824 */ /* 0x000fe200018e0687 */
[----:B------:R-:W-:-:S04]  /*7450*/  SHF.R.S32.HI R0, RZ, 0x1f, R2 ;  /* 0x0000001fff007819 */ /* 0x000fc80000011402 */
[----:B------:R0:W-:Y:S01]  /*7460*/  STL.64 [R1+0x8b0], R80 ;  /* 0x0008b05001007387 */ /* 0x0001e20000100a00 */
[----:B----4-:R-:W-:-:S03]  /*7470*/  IADD3 R84, P3, PT, R2, R132, RZ ;  /* 0x0000008402547210 */ /* 0x010fc60007f7e0ff */
[----:B------:R0:W4:Y:S01]  /*7480*/  @P2 LDG.E.U8 R9, desc[UR20][R80.64] ;  /* 0x0000001450092981 */ /* 0x000122000c1e1100 */
[----:B------:R-:W-:Y:S02]  /*7490*/  PRMT R4, RZ, 0x7610, R4 ;  /* 0x00007610ff047816 */ /* 0x000fe40000000004 */
[----:B------:R-:W-:Y:S01]  /*74a0*/  PRMT R3, RZ, 0x7610, R3 ;  /* 0x00007610ff037816 */ /* 0x000fe20000000003 */
[----:B------:R-:W-:Y:S01]  /*74b0*/  IMAD.X R85, R0, 0x1, R133, P3 ;  /* 0x0000000100557824 */ /* 0x000fe200018e0685 */
[----:B0-----:R-:W-:Y:S01]  /*74c0*/  IADD3 R80, P4, PT, R2, R134, RZ ;  /* 0x0000008602507210 */ /* 0x001fe20007f9e0ff */
[----:B------:R-:W-:-:S03]  /*74d0*/  IMAD R2, R8, 0x4a, RZ ;  /* 0x0000004a08027824 */ /* 0x000fc600078e02ff */
[----:B------:R0:W-:Y:S01]  /*74e0*/  STL.64 [R1+0x838], R84 ;  /* 0x0008385401007387 */ /* 0x0001e20000100a00 */
[----:B------:R-:W3:Y:S01]  /*74f0*/  LDC R8, c[0x0][0x3c4] ;  /* 0x0000f100ff087b82 */ /* 0x000ee20000000800 */
[----:B------:R-:W-:Y:S02]  /*7500*/  IMAD.X R81, R0, 0x1, R135, P4 ;  /* 0x0000000100517824 */ /* 0x000fe400020e0687 */
[----:B------:R0:W2:Y:S01]  /*7510*/  @P2 LDG.E.U8 R4, desc[UR20][R84.64] ;  /* 0x0000001454042981 */ /* 0x0000a2000c1e1100 */
[----:B------:R-:W-:-:S03]  /*7520*/  SHF.R.S32.HI R0, RZ, 0x1f, R2 ;  /* 0x0000001fff007819 */ /* 0x000fc60000011402 */
[----:B------:R1:W-:Y:S04]  /*7530*/  STL.64 [R1+0x830], R80 ;  /* 0x0008305001007387 */ /* 0x0003e80000100a00 */
[----:B------:R1:W2:Y:S01]  /*7540*/  @P2 LDG.E.U8 R3, desc[UR20][R80.64] ;  /* 0x0000001450032981 */ /* 0x0002a2000c1e1100 */
[C---:B0-----:R-:W-:Y:S02]  /*7550*/  IADD3 R84, P3, PT, R2.reuse, R132, RZ ;  /* 0x0000008402547210 */ /* 0x041fe40007f7e0ff */
[----:B-1----:R-:W-:-:S03]  /*7560*/  IADD3 R80, P4, PT, R2, R134, RZ ;  /* 0x0000008602507210 */ /* 0x002fc60007f9e0ff */
[C---:B------:R-:W-:Y:S02]  /*7570*/  IMAD.X R85, R0.reuse, 0x1, R133, P3 ;  /* 0x0000000100557824 */ /* 0x040fe400018e0685 */
[----:B------:R-:W-:-:S03]  /*7580*/  IMAD.X R81, R0, 0x1, R135, P4 ;  /* 0x0000000100517824 */ /* 0x000fc600020e0687 */
[----:B------:R0:W2:Y:S01]  /*7590*/  @P2 LDG.E.U8 R48, desc[UR20][R84.64] ;  /* 0x0000001454302981 */ /* 0x0000a2000c1e1100 */
[----:B------:R-:W-:-:S03]  /*75a0*/  IMAD R0, R7, 0x52, RZ ;  /* 0x0000005207007824 */ /* 0x000fc600078e02ff */
[----:B------:R0:W-:Y:S01]  /*75b0*/  STL.64 [R1+0xb28], R84 ;  /* 0x000b285401007387 */ /* 0x0001e20000100a00 */
[----:B------:R-:W-:Y:S01]  /*75c0*/  IMAD R7, R13, 0x5a, RZ ;  /* 0x0000005a0d077824 */ /* 0x000fe200078e02ff */
[----:B------:R-:W-:Y:S01]  /*75d0*/  SHF.R.S32.HI R2, RZ, 0x1f, R0 ;  /* 0x0000001fff027819 */ /* 0x000fe20000011400 */
[----:B------:R-:W1:Y:S01]  /*75e0*/  LDC R13, c[0x0][0x3c4] ;  /* 0x0000f100ff0d7b82 */ /* 0x000e620000000800 */
[----:B------:R3:W-:Y:S01]  /*75f0*/  STL.64 [R1+0xb20], R80 ;  /* 0x000b205001007387 */ /* 0x0007e20000100a00 */
[----:B------:R-:W-:-:S03]  /*7600*/  IADD3 R86, P3, PT, R0, R132, RZ ;  /* 0x0000008400567210 */ /* 0x000fc60007f7e0ff */
[----:B------:R3:W2:Y:S02]  /*7610*/  @P2 LDG.E.U8 R47, desc[UR20][R80.64] ;  /* 0x00000014502f2981 */ /* 0x0006a4000c1e1100 */
[----:B------:R-:W-:Y:S01]  /*7620*/  IMAD.X R87, R2, 0x1, R133, P3 ;  /* 0x0000000102577824 */ /* 0x000fe200018e0685 */
[----:B0-----:R-:W-:Y:S02]  /*7630*/  IADD3 R84, P3, PT, R7, R132, RZ ;  /* 0x0000008407547210 */ /* 0x001fe40007f7e0ff */
[----:B---3--:R-:W-:Y:S02]  /*7640*/  IADD3 R80, P4, PT, R0, R134, RZ ;  /* 0x0000008600507210 */ /* 0x008fe40007f9e0ff */
[----:B------:R-:W3:Y:S01]  /*7650*/  @P2 LDG.E.U8 R40, desc[UR20][R86.64] ;  /* 0x0000001456282981 */ /* 0x000ee2000c1e1100 */
[----:B------:R-:W-:Y:S02]  /*7660*/  SHF.R.S32.HI R0, RZ, 0x1f, R7 ;  /* 0x0000001fff007819 */ /* 0x000fe40000011407 */
[----:B------:R-:W-:Y:S01]  /*7670*/  IMAD.X R81, R2, 0x1, R135, P4 ;  /* 0x0000000102517824 */ /* 0x000fe200020e0687 */
[----:B------:R-:W-:Y:S02]  /*7680*/  STL.64 [R1+0xaa8], R86 ;  /* 0x000aa85601007387 */ /* 0x000fe40000100a00 */
[----:B------:R-:W-:-:S02]  /*7690*/  IMAD.X R85, R0, 0x1, R133, P3 ;  /* 0x0000000100557824 */ /* 0x000fc400018e0685 */
[----:B------:R0:W-:Y:S04]  /*76a0*/  STL.64 [R1+0xaa0], R80 ;  /* 0x000aa05001007387 */ /* 0x0001e80000100a00 */
[----:B------:R0:W2:Y:S01]  /*76b0*/  @P2 LDG.E.U8 R39, desc[UR20][R80.64] ;  /* 0x0000001450272981 */ /* 0x0000a2000c1e1100 */
[----:B------:R-:W-:-:S03]  /*76c0*/  IMAD R2, R8, 0x62, RZ ;  /* 0x0000006208027824 */ /* 0x000fc600078e02ff */
[----:B------:R1:W2:Y:S01]  /*76d0*/  @P2 LDG.E.U8 R32, desc[UR20][R84.64] ;  /* 0x0000001454202981 */ /* 0x0002a2000c1e1100 */
[----:B0-----:R-:W-:Y:S02]  /*76e0*/  IADD3 R80, P3, PT, R7, R134, RZ ;  /* 0x0000008607507210 */ /* 0x001fe40007f7e0ff */
[----:B------:R-:W0:Y:S03]  /*76f0*/  LDC R7, c[0x0][0x3c4] ;  /* 0x0000f100ff077b82 */ /* 0x000e260000000800 */
        /* <DEDUP_REMOVED lines=10> */
[----:B------:R1:W-:Y:S02]  /*77a0*/  STL.64 [R1+0x9a8], R84 ;  /* 0x0009a85401007387 */ /* 0x0003e40000100a00 */
[----:B------:R-:W-:Y:S02]  /*77b0*/  SHF.R.S32.HI R0, RZ, 0x1f, R2 ;  /* 0x0000001fff007819 */ /* 0x000fe40000011402 */
[----:B------:R1:W2:Y:S04]  /*77c0*/  @P2 LDG.E.U8 R24, desc[UR20][R84.64] ;  /* 0x0000001454182981 */ /* 0x0002a8000c1e1100 */
[----:B------:R0:W-:Y:S04]  /*77d0*/  STL.64 [R1+0x9a0], R80 ;  /* 0x0009a05001007387 */ /* 0x0001e80000100a00 */
[----:B------:R0:W2:Y:S01]  /*77e0*/  @P2 LDG.E.U8 R23, desc[UR20][R80.64] ;  /* 0x0000001450172981 */ /* 0x0000a2000c1e1100 */
[----:B-1----:R-:W-:-:S02]  /*77f0*/  IADD3 R84, P3, PT, R2, R132, RZ ;  /* 0x0000008402547210 */ /* 0x002fc40007f7e0ff */
[----:B0-----:R-:W-:-:S03]  /*7800*/  IADD3 R80, P4, PT, R2, R134, RZ ;  /* 0x0000008602507210 */ /* 0x001fc60007f9e0ff */
[C---:B------:R-:W-:Y:S02]  /*7810*/  IMAD.X R85, R0.reuse, 0x1, R133, P3 ;  /* 0x0000000100557824 */ /* 0x040fe400018e0685 */
[----:B------:R-:W-:-:S03]  /*7820*/  IMAD.X R81, R0, 0x1, R135, P4 ;  /* 0x0000000100517824 */ /* 0x000fc600020e0687 */
[----:B------:R0:W2:Y:S01]  /*7830*/  @P2 LDG.E.U8 R16, desc[UR20][R84.64] ;  /* 0x0000001454102981 */ /* 0x0000a2000c1e1100 */
[----:B------:R-:W-:-:S03]  /*7840*/  IMAD R0, R7, 0x72, RZ ;  /* 0x0000007207007824 */ /* 0x000fc600078e02ff */
[----:B------:R0:W-:Y:S01]  /*7850*/  STL.64 [R1+0x928], R84 ;  /* 0x0009285401007387 */ /* 0x0001e20000100a00 */
[----:B------:R-:W-:Y:S01]  /*7860*/  IMAD R13, R14, 0x7a, RZ ;  /* 0x0000007a0e0d7824 */ /* 0x000fe200078e02ff */
[----:B------:R-:W-:Y:S02]  /*7870*/  SHF.R.S32.HI R2, RZ, 0x1f, R0 ;  /* 0x0000001fff027819 */ /* 0x000fe40000011400 */
[----:B------:R1:W-:Y:S01]  /*7880*/  STL.64 [R1+0x920], R80 ;  /* 0x0009205001007387 */ /* 0x0003e20000100a00 */
[----:B------:R-:W-:-:S03]  /*7890*/  IADD3 R86, P3, PT, R0, R132, RZ ;  /* 0x0000008400567210 */ /* 0x000fc60007f7e0ff */
[----:B------:R1:W2:Y:S01]  /*78a0*/  @P2 LDG.E.U8 R15, desc[UR20][R80.64] ;  /* 0x00000014500f2981 */ /* 0x0002a2000c1e1100 */
[----:B------:R-:W-:Y:S01]  /*78b0*/  PRMT R7, RZ, 0x7610, R7 ;  /* 0x00007610ff077816 */ /* 0x000fe20000000007 */
[----:B------:R-:W-:Y:S01]  /*78c0*/  IMAD.X R87, R2, 0x1, R133, P3 ;  /* 0x0000000102577824 */ /* 0x000fe200018e0685 */
[----:B0-----:R-:W-:Y:S02]  /*78d0*/  IADD3 R84, P3, PT, R13, R132, RZ ;  /* 0x000000840d547210 */ /* 0x001fe40007f7e0ff */
[----:B-1----:R-:W-:Y:S02]  /*78e0*/  IADD3 R80, P4, PT, R0, R134, RZ ;  /* 0x0000008600507210 */ /* 0x002fe40007f9e0ff */
[----:B------:R-:W-:-:S03]  /*78f0*/  SHF.R.S32.HI R0, RZ, 0x1f, R13 ;  /* 0x0000001fff007819 */ /* 0x000fc6000001140d */
[----:B------:R-:W-:Y:S01]  /*7900*/  IMAD.X R81, R2, 0x1, R135, P4 ;  /* 0x0000000102517824 */ /* 0x000fe200020e0687 */
[----:B------:R-:W-:Y:S01]  /*7910*/  STL.64 [R1+0x8a8], R86 ;  /* 0x0008a85601007387 */ /* 0x000fe20000100a00 */
[----:B------:R-:W-:-:S03]  /*7920*/  IMAD.X R85, R0, 0x1, R133, P3 ;  /* 0x0000000100557824 */ /* 0x000fc600018e0685 */
[----:B------:R0:W-:Y:S04]  /*7930*/  STL.64 [R1+0x8a0], R80 ;  /* 0x0008a05001007387 */ /* 0x0001e80000100a00 */
[----:B------:R0:W2:Y:S01]  /*7940*/  @P2 LDG.E.U8 R7, desc[UR20][R80.64] ;  /* 0x0000001450072981 */ /* 0x0000a2000c1e1100 */
[----:B------:R-:W-:-:S03]  /*7950*/  PRMT R2, RZ, 0x7610, R2 ;  /* 0x00007610ff027816 */ /* 0x000fc60000000002 */
[----:B------:R1:W-:Y:S04]  /*7960*/  STL.64 [R1+0x828], R84 ;  /* 0x0008285401007387 */ /* 0x0003e80000100a00 */
[----:B------:R1:W2:Y:S01]  /*7970*/  @P2 LDG.E.U8 R2, desc[UR20][R84.64] ;  /* 0x0000001454022981 */ /* 0x0002a2000c1e1100 */
[----:B0-----:R-:W-:Y:S01]  /*7980*/  IADD3 R80, P3, PT, R13, R134, RZ ;  /* 0x000000860d507210 */ /* 0x001fe20007f7e0ff */
[----:B------:R-:W-:Y:S02]  /*7990*/  IMAD R13, R21, 0x4b, RZ ;  /* 0x0000004b150d7824 */ /* 0x000fe400078e02ff */
[----:B------:R-:W0:Y:S02]  /*79a0*/  LDC R21, c[0x0][0x3c4] ;  /* 0x0000f100ff157b82 */ /* 0x000e240000000800 */
[----:B------:R-:W-:Y:S01]  /*79b0*/  IMAD.X R81, R0, 0x1, R135, P3 ;  /* 0x0000000100517824 */ /* 0x000fe200018e0687 */
[----:B------:R-:W-:-:S02]  /*79c0*/  PRMT R0, RZ, 0x7610, R0 ;  /* 0x00007610ff007816 */ /* 0x000fc40000000000 */
[----:B------:R-:W-:Y:S02]  /*79d0*/  SHF.R.S32.HI R14, RZ, 0x1f, R13 ;  /* 0x0000001fff0e7819 */ /* 0x000fe4000001140d */
[C---:B-1----:R-:W-:Y:S01]  /*79e0*/  IADD3 R84, P3, PT, R13.reuse, R132, RZ ;  /* 0x000000840d547210 */ /* 0x042fe20007f7e0ff */
[----:B------:R1:W-:Y:S04]  /*79f0*/  STL.64 [R1+0x820], R80 ;  /* 0x0008205001007387 */ /* 0x0003e80000100a00 */
[----:B------:R1:W2:Y:S01]  /*7a00*/  @P2 LDG.E.U8 R0, desc[UR20][R80.64] ;  /* 0x0000001450002981 */ /* 0x0002a2000c1e1100 */
[----:B------:R-:W-:Y:S01]  /*7a10*/  IMAD.X R85, R14, 0x1, R133, P3 ;  /* 0x000000010e557824 */ /* 0x000fe200018e0685 */
[----:B-1----:R-:W-:Y:S01]  /*7a20*/  IADD3 R80, P4, PT, R13, R134, RZ ;  /* 0x000000860d507210 */ /* 0x002fe20007f9e0ff */
[----:B------:R-:W-:-:S03]  /*7a30*/  IMAD R13, R22, 0x53, RZ ;  /* 0x00000053160d7824 */ /* 0x000fc600078e02ff */
[----:B------:R1:W-:Y:S01]  /*7a40*/  STL.64 [R1+0xb18], R84 ;  /* 0x000b185401007387 */ /* 0x0003e20000100a00 */
[----:B------:R-:W-:-:S03]  /*7a50*/  IMAD.X R81, R14, 0x1, R135, P4 ;  /* 0x000000010e517824 */ /* 0x000fc600020e0687 */
[----:B------:R1:W2:Y:S01]  /*7a60*/  @P2 LDG.E.U8 R46, desc[UR20][R84.64] ;  /* 0x00000014542e2981 */ /* 0x0002a2000c1e1100 */
[----:B------:R-:W-:-:S03]  /*7a70*/  SHF.R.S32.HI R14, RZ, 0x1f, R13 ;  /* 0x0000001fff0e7819 */ /* 0x000fc6000001140d */
[----:B------:R0:W-:Y:S04]  /*7a80*/  STL.64 [R1+0xb10], R80 ;  /* 0x000b105001007387 */ /* 0x0001e80000100a00 */
[----:B------:R0:W2:Y:S01]  /*7a90*/  @P2 LDG.E.U8 R45, desc[UR20][R80.64] ;  /* 0x00000014502d2981 */ /* 0x0000a2000c1e1100 */
[----:B-1----:R-:W-:-:S05]  /*7aa0*/  IADD3 R84, P3, PT, R13, R132, RZ ;  /* 0x000000840d547210 */ /* 0x002fca0007f7e0ff */
[C---:B------:R-:W-:Y:S01]  /*7ab0*/  IMAD.X R85, R14.reuse, 0x1, R133, P3 ;  /* 0x000000010e557824 */ /* 0x040fe200018e0685 */
[----:B0-----:R-:W-:Y:S01]  /*7ac0*/  IADD3 R80, P4, PT, R13, R134, RZ ;  /* 0x000000860d507210 */ /* 0x001fe20007f9e0ff */
[----:B------:R-:W-:Y:S01]  /*7ad0*/  IMAD R13, R21, 0x5b, RZ ;  /* 0x0000005b150d7824 */ /* 0x000fe200078e02ff */
[----:B------:R-:W-:Y:S02]  /*7ae0*/  PRMT R8, RZ, 0x7610, R8 ;  /* 0x00007610ff087816 */ /* 0x000fe40000000008 */
[----:B------:R0:W-:Y:S01]  /*7af0*/  STL.64 [R1+0xa98], R84 ;  /* 0x000a985401007387 */ /* 0x0001e20000100a00 */
[----:B------:R-:W-:Y:S01]  /*7b00*/  IMAD.X R81, R14, 0x1, R135, P4 ;  /* 0x000000010e517824 */ /* 0x000fe200020e0687 */
[----:B------:R-:W-:Y:S02]  /*7b10*/  SHF.R.S32.HI R14, RZ, 0x1f, R13 ;  /* 0x0000001fff0e7819 */ /* 0x000fe4000001140d */
[----:B------:R0:W2:Y:S01]  /*7b20*/  @P2 LDG.E.U8 R38, desc[UR20][R84.64] ;  /* 0x0000001454262981 */ /* 0x0000a2000c1e1100 */
[----:B------:R-:W-:Y:S01]  /*7b30*/  IADD3 R112, P3, PT, R13, R132, RZ ;  /* 0x000000840d707210 */ /* 0x000fe20007f7e0ff */
[----:B------:R-:W-:Y:S01]  /*7b40*/  IMAD R21, R29, 0x63, RZ ;  /* 0x000000631d157824 */ /* 0x000fe200078e02ff */
[----:B------:R-:W-:Y:S01]  /*7b50*/  PRMT R29, RZ, 0x7610, R29 ;  /* 0x00007610ff1d7816 */ /* 0x000fe2000000001d */
[----:B------:R1:W2:Y:S02]  /*7b60*/  @P2 LDG.E.U8 R8, desc[UR20][R86.64] ;  /* 0x0000001456082981 */ /* 0x0002a4000c1e1100 */
[----:B------:R-:W-:-:S02]  /*7b70*/  IMAD.X R113, R14, 0x1, R133, P3 ;  /* 0x000000010e717824 */ /* 0x000fc400018e0685 */
[----:B------:R1:W2:Y:S01]  /*7b80*/  @P2 LDG.E.U8 R37, desc[UR20][R80.64] ;  /* 0x0000001450252981 */ /* 0x0002a2000c1e1100 */
[----:B0-----:R-:W-:-:S03]  /*7b90*/  IADD3 R84, P4, PT, R13, R134, RZ ;  /* 0x000000860d547210 */ /* 0x001fc60007f9e0ff */
[----:B------:R0:W-:Y:S01]  /*7ba0*/  STL.64 [R1+0xa90], R80 ;  /* 0x000a905001007387 */ /* 0x0001e20000100a00 */
[----:B------:R-:W-:Y:S02]  /*7bb0*/  SHF.R.S32.HI R13, RZ, 0x1f, R21 ;  /* 0x0000001fff0d7819 */ /* 0x000fe40000011415 */
[----:B-1----:R-:W-:Y:S01]  /*7bc0*/  IADD3 R86, P3, PT, R21, R132, RZ ;  /* 0x0000008415567210 */ /* 0x002fe20007f7e0ff */
[----:B------:R-:W-:Y:S01]  /*7bd0*/  IMAD.X R85, R14, 0x1, R135, P4 ;  /* 0x000000010e557824 */ /* 0x000fe200020e0687 */
[----:B------:R-:W-:Y:S01]  /*7be0*/  STL.64 [R1+0xa18], R112 ;  /* 0x000a187001007387 */ /* 0x000fe20000100a00 */
[----:B------:R-:W-:-:S03]  /*7bf0*/  PRMT R22, RZ, 0x7610, R22 ;  /* 0x00007610ff167816 */ /* 0x000fc60000000016 */
[----:B------:R-:W2:Y:S01]  /*7c00*/  @P2 LDG.E.U8 R30, desc[UR20][R112.64] ;  /* 0x00000014701e2981 */ /* 0x000ea2000c1e1100 */
[----:B0-----:R-:W0:Y:S01]  /*7c10*/  LDC R81, c[0x0][0x3c4] ;  /* 0x0000f100ff517b82 */ /* 0x001e220000000800 */
[----:B------:R-:W-:Y:S02]  /*7c20*/  IMAD.X R87, R13, 0x1, R133, P3 ;  /* 0x000000010d577824 */ /* 0x000fe400018e0685 */
[----:B------:R1:W-:Y:S04]  /*7c30*/  STL.64 [R1+0xa10], R84 ;  /* 0x000a105401007387 */ /* 0x0003e80000100a00 */
[----:B------:R1:W2:Y:S01]  /*7c40*/  @P2 LDG.E.U8 R29, desc[UR20][R84.64] ;  /* 0x00000014541d2981 */ /* 0x0002a2000c1e1100 */
[----:B------:R-:W-:Y:S02]  /*7c50*/  SHF.R.S32.HI R80, RZ, 0x1f, R79 ;  /* 0x0000001fff507819 */ /* 0x000fe4000001144f */
[----:B------:R-:W-:Y:S01]  /*7c60*/  PRMT R14, RZ, 0x7610, R14 ;  /* 0x00007610ff0e7816 */ /* 0x000fe2000000000e */
[----:B------:R4:W2:Y:S01]  /*7c70*/  @P2 LDG.E.U8 R22, desc[UR20][R86.64] ;  /* 0x0000001456162981 */ /* 0x0008a2000c1e1100 */
[----:B-1----:R-:W-:-:S02]  /*7c80*/  IADD3 R84, P3, PT, R21, R134, RZ ;  /* 0x0000008615547210 */ /* 0x002fc40007f7e0ff */
[----:B------:R-:W-:-:S03]  /*7c90*/  PRMT R21, RZ, 0x7610, R21 ;  /* 0x00007610ff157816 */ /* 0x000fc60000000015 */
[----:B------:R-:W-:Y:S01]  /*7ca0*/  IMAD.X R85, R13, 0x1, R135, P3 ;  /* 0x000000010d557824 */ /* 0x000fe200018e0687 */
[----:B------:R4:W-:Y:S01]  /*7cb0*/  STL.64 [R1+0x998], R86 ;  /* 0x0009985601007387 */ /* 0x0009e20000100a00 */
[----:B------:R-:W-:-:S03]  /*7cc0*/  IADD3 R112, P3, PT, R79, R132, RZ ;  /* 0x000000844f707210 */ /* 0x000fc60007f7e0ff */
[----:B------:R1:W-:Y:S04]  /*7cd0*/  STL.64 [R1+0x990], R84 ;  /* 0x0009905401007387 */ /* 0x0003e80000100a00 */
[----:B------:R1:W2:Y:S01]  /*7ce0*/  @P2 LDG.E.U8 R21, desc[UR20][R84.64] ;  /* 0x0000001454152981 */ /* 0x0002a2000c1e1100 */
[C---:B------:R-:W-:Y:S01]  /*7cf0*/  IMAD.X R113, R80.reuse, 0x1, R133, P3 ;  /* 0x0000000150717824 */ /* 0x040fe200018e0685 */
[----:B----4-:R-:W-:Y:S01]  /*7d00*/  IADD3 R86, P4, PT, R79, R134, RZ ;  /* 0x000000864f567210 */ /* 0x010fe20007f9e0ff */
[----:B-1----:R-:W1:Y:S01]  /*7d10*/  LDC R85, c[0x0][0x3c4] ;  /* 0x0000f100ff557b82 */ /* 0x002e620000000800 */
[----:B0-----:R-:W-:Y:S01]  /*7d20*/  IMAD R79, R81, 0x73, RZ ;  /* 0x00000073514f7824 */ /* 0x001fe200078e02ff */
[----:B------:R-:W-:Y:S02]  /*7d30*/  PRMT R13, RZ, 0x7610, R13 ;  /* 0x00007610ff0d7816 */ /* 0x000fe4000000000d */
[----:B------:R-:W-:Y:S01]  /*7d40*/  IMAD.X R87, R80, 0x1, R135, P4 ;  /* 0x0000000150577824 */ /* 0x000fe200020e0687 */
[----:B------:R0:W-:Y:S01]  /*7d50*/  STL.64 [R1+0x918], R112 ;  /* 0x0009187001007387 */ /* 0x0001e20000100a00 */
[----:B------:R-:W-:-:S03]  /*7d60*/  SHF.R.S32.HI R80, RZ, 0x1f, R79 ;  /* 0x0000001fff507819 */ /* 0x000fc6000001144f */
[----:B------:R0:W4:Y:S01]  /*7d70*/  @P2 LDG.E.U8 R14, desc[UR20][R112.64] ;  /* 0x00000014700e2981 */ /* 0x000122000c1e1100 */
[C---:B------:R-:W-:Y:S02]  /*7d80*/  IADD3 R118, P3, PT, R79.reuse, R132, RZ ;  /* 0x000000844f767210 */ /* 0x040fe40007f7e0ff */
[----:B------:R-:W-:Y:S01]  /*7d90*/  PRMT R81, RZ, 0x7610, R81 ;  /* 0x00007610ff517816 */ /* 0x000fe20000000051 */
[----:B------:R0:W-:Y:S02]  /*7da0*/  STL.64 [R1+0x910], R86 ;  /* 0x0009105601007387 */ /* 0x0001e40000100a00 */
[----:B------:R-:W-:Y:S02]  /*7db0*/  IMAD.X R119, R80, 0x1, R133, P3 ;  /* 0x0000000150777824 */ /* 0x000fe400018e0685 */
[----:B------:R0:W2:Y:S02]  /*7dc0*/  @P2 LDG.E.U8 R13, desc[UR20][R86.64] ;  /* 0x00000014560d2981 */ /* 0x0000a4000c1e1100 */
[----:B0-----:R-:W-:-:S02]  /*7dd0*/  IADD3 R112, P4, PT, R79, R134, RZ ;  /* 0x000000864f707210 */ /* 0x001fc40007f9e0ff */
[----:B------:R-:W-:Y:S01]  /*7de0*/  SHF.R.S32.HI R84, RZ, 0x1f, R83 ;  /* 0x0000001fff547819 */ /* 0x000fe20000011453 */
[----:B------:R0:W2:Y:S02]  /*7df0*/  @P2 LDG.E.U8 R82, desc[UR20][R118.64] ;  /* 0x0000001476522981 */ /* 0x0000a4000c1e1100 */
[----:B------:R-:W-:Y:S01]  /*7e00*/  IMAD.X R113, R80, 0x1, R135, P4 ;  /* 0x0000000150717824 */ /* 0x000fe200020e0687 */
[----:B------:R-:W3:Y:S01]  /*7e10*/  LDC R86, c[0x0][0x3c4] ;  /* 0x0000f100ff567b82 */ /* 0x000ee20000000800 */
[----:B------:R0:W-:Y:S01]  /*7e20*/  STL.64 [R1+0x898], R118 ;  /* 0x0008987601007387 */ /* 0x0001e20000100a00 */
[-C--:B------:R-:W-:Y:S01]  /*7e30*/  IADD3 R130, P3, PT, R83, R132.reuse, RZ ;  /* 0x0000008453827210 */ /* 0x080fe20007f7e0ff */
[----:B-1----:R-:W-:Y:S02]  /*7e40*/  IMAD R85, R85, 0x4c, RZ ;  /* 0x0000004c55557824 */ /* 0x002fe400078e02ff */
[----:B------:R1:W-:Y:S03]  /*7e50*/  STL.64 [R1+0x890], R112 ;  /* 0x0008907001007387 */ /* 0x0003e60000100a00 */
[----:B------:R-:W3:Y:S01]  /*7e60*/  LDC R87, c[0x0][0x3c4] ;  /* 0x0000f100ff577b82 */ /* 0x000ee20000000800 */
[----:B------:R1:W2:Y:S01]  /*7e70*/  @P2 LDG.E.U8 R81, desc[UR20][R112.64] ;  /* 0x0000001470512981 */ /* 0x0002a2000c1e1100 */
[----:B------:R-:W-:Y:S01]  /*7e80*/  PRMT R79, RZ, 0x7610, R79 ;  /* 0x00007610ff4f7816 */ /* 0x000fe2000000004f */
[----:B------:R-:W-:Y:S01]  /*7e90*/  IMAD.X R131, R84, 0x1, R133, P3 ;  /* 0x0000000154837824 */ /* 0x000fe200018e0685 */
[----:B0-----:R-:W-:-:S02]  /*7ea0*/  IADD3 R118, P3, PT, R85, R132, RZ ;  /* 0x0000008455767210 */ /* 0x001fc40007f7e0ff */
[----:B-1----:R-:W-:Y:S02]  /*7eb0*/  IADD3 R112, P4, PT, R83, R134, RZ ;  /* 0x0000008653707210 */ /* 0x002fe40007f9e0ff */
[----:B------:R-:W-:-:S03]  /*7ec0*/  SHF.R.S32.HI R83, RZ, 0x1f, R85 ;  /* 0x0000001fff537819 */ /* 0x000fc60000011455 */
[----:B------:R-:W-:Y:S01]  /*7ed0*/  IMAD.X R113, R84, 0x1, R135, P4 ;  /* 0x0000000154717824 */ /* 0x000fe200020e0687 */
[----:B------:R-:W-:Y:S01]  /*7ee0*/  STL.64 [R1+0x818], R130 ;  /* 0x0008188201007387 */ /* 0x000fe20000100a00 */
[----:B------:R-:W-:-:S03]  /*7ef0*/  IMAD.X R119, R83, 0x1, R133, P3 ;  /* 0x0000000153777824 */ /* 0x000fc600018e0685 */
[----:B------:R0:W-:Y:S04]  /*7f00*/  STL.64 [R1+0x810], R112 ;  /* 0x0008107001007387 */ /* 0x0001e80000100a00 */
[----:B------:R0:W2:Y:S01]  /*7f10*/  @P2 LDG.E.U8 R79, desc[UR20][R112.64] ;  /* 0x00000014704f2981 */ /* 0x0000a2000c1e1100 */
[----:B------:R-:W-:Y:S01]  /*7f20*/  PRMT R80, RZ, 0x7610, R80 ;  /* 0x00007610ff507816 */ /* 0x000fe20000000050 */
[----:B---3--:R-:W-:Y:S02]  /*7f30*/  IMAD R84, R86, 0x54, RZ ;  /* 0x0000005456547824 */ /* 0x008fe400078e02ff */
[----:B------:R1:W-:Y:S04]  /*7f40*/  STL.64 [R1+0xb08], R118 ;  /* 0x000b087601007387 */ /* 0x0003e80000100a00 */
[----:B------:R3:W2:Y:S01]  /*7f50*/  @P2 LDG.E.U8 R80, desc[UR20][R130.64] ;  /* 0x0000001482502981 */ /* 0x0006a2000c1e1100 */
[----:B0-----:R-:W-:-:S02]  /*7f60*/  IADD3 R112, P3, PT, R85, R134, RZ ;  /* 0x0000008655707210 */ /* 0x001fc40007f7e0ff */
[----:B------:R-:W0:Y:S01]  /*7f70*/  LDC R85, c[0x0][0x3c4] ;  /* 0x0000f100ff557b82 */ /* 0x000e220000000800 */
[----:B------:R1:W2:Y:S02]  /*7f80*/  @P2 LDG.E.U8 R92, desc[UR20][R118.64] ;  /* 0x00000014765c2981 */ /* 0x0002a4000c1e1100 */
[----:B------:R-:W-:Y:S01]  /*7f90*/  IMAD.X R113, R83, 0x1, R135, P3 ;  /* 0x0000000153717824 */ /* 0x000fe200018e0687 */
[----:B------:R-:W-:Y:S02]  /*7fa0*/  SHF.R.S32.HI R83, RZ, 0x1f, R84 ;  /* 0x0000001fff537819 */ /* 0x000fe40000011454 */
[C---:B---3--:R-:W-:Y:S02]  /*7fb0*/  IADD3 R130, P3, PT, R84.reuse, R132, RZ ;  /* 0x0000008454827210 */ /* 0x048fe40007f7e0ff */
[----:B------:R3:W-:Y:S04]  /*7fc0*/  STL.64 [R1+0xb00], R112 ;  /* 0x000b007001007387 */ /* 0x0007e80000100a00 */
[----:B------:R3:W2:Y:S01]  /*7fd0*/  @P2 LDG.E.U8 R91, desc[UR20][R112.64] ;  /* 0x00000014705b2981 */ /* 0x0006a2000c1e1100 */
[----:B-1----:R-:W-:Y:S01]  /*7fe0*/  IADD3 R118, P4, PT, R84, R134, RZ ;  /* 0x0000008654767210 */ /* 0x002fe20007f9e0ff */
[C---:B------:R-:W-:Y:S01]  /*7ff0*/  IMAD.X R131, R83.reuse, 0x1, R133, P3 ;  /* 0x0000000153837824 */ /* 0x040fe200018e0685 */
[----:B---3--:R-:W1:Y:S03]  /*8000*/  LDC R112, c[0x0][0x3c4] ;  /* 0x0000f100ff707b82 */ /* 0x008e660000000800 */
[----:B------:R-:W-:-:S02]  /*8010*/  IMAD.X R119, R83, 0x1, R135, P4 ;  /* 0x0000000153777824 */ /* 0x000fc400020e0687 */
[----:B------:R-:W-:Y:S01]  /*8020*/  IMAD R84, R87, 0x5c, RZ ;  /* 0x0000005c57547824 */ /* 0x000fe200078e02ff */
[----:B------:R3:W-:Y:S04]  /*8030*/  STL.64 [R1+0xa88], R130 ;  /* 0x000a888201007387 */ /* 0x0007e80000100a00 */
[----:B------:R3:W2:Y:S01]  /*8040*/  @P2 LDG.E.U8 R90, desc[UR20][R130.64] ;  /* 0x00000014825a2981 */ /* 0x0006a2000c1e1100 */
[----:B------:R-:W-:Y:S01]  /*8050*/  SHF.R.S32.HI R83, RZ, 0x1f, R84 ;  /* 0x0000001fff537819 */ /* 0x000fe20000011454 */
[----:B------:R-:W1:Y:S02]  /*8060*/  LDC R113, c[0x0][0x3c4] ;  /* 0x0000f100ff717b82 */ /* 0x000e640000000800 */
[----:B------:R0:W-:Y:S04]  /*8070*/  STL.64 [R1+0xa80], R118 ;  /* 0x000a807601007387 */ /* 0x0001e80000100a00 */
[----:B------:R0:W2:Y:S01]  /*8080*/  @P2 LDG.E.U8 R89, desc[UR20][R118.64] ;  /* 0x0000001476592981 */ /* 0x0000a2000c1e1100 */
[----:B---3--:R-:W-:-:S02]  /*8090*/  IADD3 R130, P3, PT, R84, R132, RZ ;  /* 0x0000008454827210 */ /* 0x008fc40007f7e0ff */
[----:B------:R-:W-:Y:S02]  /*80a0*/  PRMT R87, RZ, 0x7610, R87 ;  /* 0x00007610ff577816 */ /* 0x000fe40000000057 */
[----:B0-----:R-:W-:Y:S01]  /*80b0*/  IADD3 R118, P4, PT, R84, R134, RZ ;  /* 0x0000008654767210 */ /* 0x001fe20007f9e0ff */
[----:B------:R-:W-:-:S04]  /*80c0*/  IMAD.X R131, R83, 0x1, R133, P3 ;  /* 0x0000000153837824 */ /* 0x000fc800018e0685 */
[----:B------:R-:W-:Y:S01]  /*80d0*/  IMAD.X R119, R83, 0x1, R135, P4 ;  /* 0x0000000153777824 */ /* 0x000fe200020e0687 */
[----:B------:R0:W3:Y:S01]  /*80e0*/  @P2 LDG.E.U8 R88, desc[UR20][R130.64] ;  /* 0x0000001482582981 */ /* 0x0000e2000c1e1100 */
[----:B------:R-:W-:-:S03]  /*80f0*/  IMAD R83, R85, 0x64, RZ ;  /* 0x0000006455537824 */ /* 0x000fc600078e02ff */
[----:B------:R0:W-:Y:S01]  /*8100*/  STL.64 [R1+0xa08], R130 ;  /* 0x000a088201007387 */ /* 0x0001e20000100a00 */
[----:B-1----:R-:W-:Y:S01]  /*8110*/  IMAD R112, R112, 0x6c, RZ ;  /* 0x0000006c70707824 */ /* 0x002fe200078e02ff */
        /* <DEDUP_REMOVED lines=14> */
[----:B------:R-:W-:Y:S02]  /*8200*/  PRMT R86, RZ, 0x7610, R86 ;  /* 0x00007610ff567816 */ /* 0x000fe40000000056 */
[----:B------:R-:W-:Y:S01]  /*8210*/  PRMT R84, RZ, 0x7610, R84 ;  /* 0x00007610ff547816 */ /* 0x000fe20000000054 */
[----:B------:R1:W-:Y:S04]  /*8220*/  STL.64 [R1+0x908], R130 ;  /* 0x0009088201007387 */ /* 0x0003e80000100a00 */
[----:B------:R1:W2:Y:S01]  /*8230*/  @P2 LDG.E.U8 R86, desc[UR20][R144.64] ;  /* 0x0000001490562981 */ /* 0x0002a2000c1e1100 */
[----:B0-----:R-:W-:Y:S01]  /*8240*/  IADD3 R118, P3, PT, R112, R134, RZ ;  /* 0x0000008670767210 */ /* 0x001fe20007f7e0ff */
[----:B------:R-:W-:-:S02]  /*8250*/  IMAD R112, R113, 0x74, RZ ;  /* 0x0000007471707824 */ /* 0x000fc400078e02ff */
[----:B------:R0:W2:Y:S02]  /*8260*/  @P2 LDG.E.U8 R84, desc[UR20][R130.64] ;  /* 0x0000001482542981 */ /* 0x0000a4000c1e1100 */
[----:B------:R-:W-:Y:S01]  /*8270*/  IMAD.X R119, R83, 0x1, R135, P3 ;  /* 0x0000000153777824 */ /* 0x000fe200018e0687 */
[----:B------:R-:W-:Y:S02]  /*8280*/  PRMT R83, RZ, 0x7610, R83 ;  /* 0x00007610ff537816 */ /* 0x000fe40000000053 */
[----:B------:R-:W-:Y:S02]  /*8290*/  SHF.R.S32.HI R113, RZ, 0x1f, R112 ;  /* 0x0000001fff717819 */ /* 0x000fe40000011470 */
[----:B------:R0:W-:Y:S01]  /*82a0*/  STL.64 [R1+0x900], R118 ;  /* 0x0009007601007387 */ /* 0x0001e20000100a00 */
[----:B-1----:R-:W-:-:S03]  /*82b0*/  IADD3 R144, P3, PT, R112, R132, RZ ;  /* 0x0000008470907210 */ /* 0x002fc60007f7e0ff */
[----:B------:R1:W2:Y:S01]  /*82c0*/  @P2 LDG.E.U8 R83, desc[UR20][R118.64] ;  /* 0x0000001476532981 */ /* 0x0002a2000c1e1100 */
[----:B0-----:R-:W-:Y:S01]  /*82d0*/  IADD3 R130, P4, PT, R112, R134, RZ ;  /* 0x0000008670827210 */ /* 0x001fe20007f9e0ff */
[C---:B------:R-:W-:Y:S01]  /*82e0*/  IMAD.X R145, R113.reuse, 0x1, R133, P3 ;  /* 0x0000000171917824 */ /* 0x040fe200018e0685 */
[----:B-1----:R-:W0:Y:S03]  /*82f0*/  LDC R118, c[0x0][0x3c4] ;  /* 0x0000f100ff767b82 */ /* 0x002e260000000800 */
[----:B------:R-:W-:Y:S02]  /*8300*/  IMAD.X R131, R113, 0x1, R135, P4 ;  /* 0x0000000171837824 */ /* 0x000fe400020e0687 */
[----:B------:R-:W-:Y:S01]  /*8310*/  IMAD R112, R114, 0x7c, RZ ;  /* 0x0000007c72707824 */ /* 0x000fe200078e02ff */
[----:B------:R1:W-:Y:S04]  /*8320*/  STL.64 [R1+0x888], R144 ;  /* 0x0008889001007387 */ /* 0x0003e80000100a00 */
[----:B------:R1:W2:Y:S01]  /*8330*/  @P2 LDG.E.U8 R116, desc[UR20][R144.64] ;  /* 0x0000001490742981 */ /* 0x0002a2000c1e1100 */
[----:B------:R-:W-:Y:S01]  /*8340*/  SHF.R.S32.HI R114, RZ, 0x1f, R112 ;  /* 0x0000001fff727819 */ /* 0x000fe20000011470 */
[----:B------:R-:W0:Y:S02]  /*8350*/  LDC R119, c[0x0][0x3c4] ;  /* 0x0000f100ff777b82 */ /* 0x000e240000000800 */
[----:B------:R1:W-:Y:S04]  /*8360*/  STL.64 [R1+0x880], R130 ;  /* 0x0008808201007387 */ /* 0x0003e80000100a00 */
[----:B------:R1:W2:Y:S02]  /*8370*/  @P2 LDG.E.U8 R115, desc[UR20][R130.64] ;  /* 0x0000001482732981 */ /* 0x0002a4000c1e1100 */
[----:B-1----:R-:W-:-:S02]  /*8380*/  IADD3 R144, P3, PT, R112, R132, RZ ;  /* 0x0000008470907210 */ /* 0x002fc40007f7e0ff */
[----:B------:R-:W-:-:S03]  /*8390*/  IADD3 R130, P4, PT, R112, R134, RZ ;  /* 0x0000008670827210 */ /* 0x000fc60007f9e0ff */
[C---:B------:R-:W-:Y:S01]  /*83a0*/  IMAD.X R145, R114.reuse, 0x1, R133, P3 ;  /* 0x0000000172917824 */ /* 0x040fe200018e0685 */
[----:B------:R-:W-:Y:S01]  /*83b0*/  PRMT R112, RZ, 0x7610, R112 ;  /* 0x00007610ff707816 */ /* 0x000fe20000000070 */
[----:B------:R-:W-:Y:S02]  /*83c0*/  IMAD.X R131, R114, 0x1, R135, P4 ;  /* 0x0000000172837824 */ /* 0x000fe400020e0687 */
[----:B------:R-:W-:Y:S01]  /*83d0*/  IMAD R114, R117, 0x4d, RZ ;  /* 0x0000004d75727824 */ /* 0x000fe200078e02ff */
[----:B------:R-:W-:Y:S01]  /*83e0*/  PRMT R113, RZ, 0x7610, R113 ;  /* 0x00007610ff717816 */ /* 0x000fe20000000071 */
[----:B------:R-:W-:Y:S01]  /*83f0*/  STL.64 [R1+0x808], R144 ;  /* 0x0008089001007387 */ /* 0x000fe20000100a00 */
[----:B0-----:R-:W-:Y:S02]  /*8400*/  IMAD R118, R118, 0x55, RZ ;  /* 0x0000005576767824 */ /* 0x001fe400078e02ff */
[----:B------:R-:W-:Y:S01]  /*8410*/  SHF.R.S32.HI R117, RZ, 0x1f, R114 ;  /* 0x0000001fff757819 */ /* 0x000fe20000011472 */
[----:B------:R0:W-:Y:S01]  /*8420*/  STL.64 [R1+0x800], R130 ;  /* 0x0008008201007387 */ /* 0x0001e20000100a00 */
[----:B------:R-:W-:-:S03]  /*8430*/  IADD3 R148, P3, PT, R114, R132, RZ ;  /* 0x0000008472947210 */ /* 0x000fc60007f7e0ff */
[----:B------:R0:W2:Y:S02]  /*8440*/  @P2 LDG.E.U8 R112, desc[UR20][R130.64] ;  /* 0x0000001482702981 */ /* 0x0000a4000c1e1100 */
[----:B------:R-:W-:Y:S02]  /*8450*/  IMAD.X R149, R117, 0x1, R133, P3 ;  /* 0x0000000175957824 */ /* 0x000fe400018e0685 */
[----:B------:R1:W2:Y:S01]  /*8460*/  @P2 LDG.E.U8 R113, desc[UR20][R144.64] ;  /* 0x0000001490712981 */ /* 0x0002a2000c1e1100 */
[----:B0-----:R-:W-:-:S03]  /*8470*/  IADD3 R130, P4, PT, R114, R134, RZ ;  /* 0x0000008672827210 */ /* 0x001fc60007f9e0ff */
[----:B------:R-:W2:Y:S01]  /*8480*/  @P2 LDG.E.U8 R126, desc[UR20][R148.64] ;  /* 0x00000014947e2981 */ /* 0x000ea2000c1e1100 */
[----:B------:R-:W-:Y:S02]  /*8490*/  SHF.R.S32.HI R114, RZ, 0x1f, R118 ;  /* 0x0000001fff727819 */ /* 0x000fe40000011476 */
[----:B-1----:R-:W-:Y:S01]  /*84a0*/  IADD3 R144, P3, PT, R118, R132, RZ ;  /* 0x0000008476907210 */ /* 0x002fe20007f7e0ff */
[----:B------:R-:W-:Y:S01]  /*84b0*/  IMAD.X R131, R117, 0x1, R135, P4 ;  /* 0x0000000175837824 */ /* 0x000fe200020e0687 */
[----:B------:R-:W-:Y:S03]  /*84c0*/  STL.64 [R1+0xaf8], R148 ;  /* 0x000af89401007387 */ /* 0x000fe60000100a00 */
[----:B------:R-:W-:Y:S01]  /*84d0*/  IMAD.X R145, R114, 0x1, R133, P3 ;  /* 0x0000000172917824 */ /* 0x000fe200018e0685 */
[----:B------:R0:W-:Y:S01]  /*84e0*/  STL.64 [R1+0xaf0], R130 ;  /* 0x000af08201007387 */ /* 0x0001e20000100a00 */
[----:B------:R-:W-:-:S03]  /*84f0*/  IMAD R117, R119, 0x5d, RZ ;  /* 0x0000005d77757824 */ /* 0x000fc600078e02ff */
[----:B------:R0:W2:Y:S04]  /*8500*/  @P2 LDG.E.U8 R125, desc[UR20][R130.64] ;  /* 0x00000014827d2981 */ /* 0x0000a8000c1e1100 */
[----:B------:R1:W2:Y:S01]  /*8510*/  @P2 LDG.E.U8 R124, desc[UR20][R144.64] ;  /* 0x00000014907c2981 */ /* 0x0002a2000c1e1100 */
[----:B0-----:R-:W-:Y:S02]  /*8520*/  IADD3 R130, P3, PT, R118, R134, RZ ;  /* 0x0000008676827210 */ /* 0x001fe40007f7e0ff */
[----:B------:R-:W0:Y:S01]  /*8530*/  LDC R118, c[0x0][0x3c4] ;  /* 0x0000f100ff767b82 */ /* 0x000e220000000800 */
[----:B------:R1:W-:Y:S02]  /*8540*/  STL.64 [R1+0xa78], R144 ;  /* 0x000a789001007387 */ /* 0x0003e40000100a00 */
[----:B------:R-:W-:Y:S01]  /*8550*/  IMAD.X R131, R114, 0x1, R135, P3 ;  /* 0x0000000172837824 */ /* 0x000fe200018e0687 */
[----:B------:R-:W-:-:S02]  /*8560*/  SHF.R.S32.HI R114, RZ, 0x1f, R117 ;  /* 0x0000001fff727819 */ /* 0x000fc40000011475 */
[C---:B------:R-:W-:Y:S02]  /*8570*/  IADD3 R148, P3, PT, R117.reuse, R132, RZ ;  /* 0x0000008475947210 */ /* 0x040fe40007f7e0ff */
[----:B-1----:R-:W-:-:S03]  /*8580*/  IADD3 R144, P4, PT, R117, R134, RZ ;  /* 0x0000008675907210 */ /* 0x002fc60007f9e0ff */
[----:B------:R-:W-:Y:S02]  /*8590*/  IMAD.X R149, R114, 0x1, R133, P3 ;  /* 0x0000000172957824 */ /* 0x000fe400018e0685 */
[----:B------:R-:W-:Y:S02]  /*85a0*/  IMAD R117, R120, 0x65, RZ ;  /* 0x0000006578757824 */ /* 0x000fe400078e02ff */
[----:B------:R-:W-:Y:S01]  /*85b0*/  IMAD.X R145, R114, 0x1, R135, P4 ;  /* 0x0000000172917824 */ /* 0x000fe200020e0687 */
[----:B------:R-:W-:Y:S02]  /*85c0*/  STL.64 [R1+0xa70], R130 ;  /* 0x000a708201007387 */ /* 0x000fe40000100a00 */
[----:B------:R-:W-:Y:S02]  /*85d0*/  SHF.R.S32.HI R114, RZ, 0x1f, R117 ;  /* 0x0000001fff727819 */ /* 0x000fe40000011475 */
[----:B------:R1:W-:Y:S04]  /*85e0*/  STL.64 [R1+0x9f8], R148 ;  /* 0x0009f89401007387 */ /* 0x0003e80000100a00 */
[----:B------:R1:W2:Y:S04]  /*85f0*/  @P2 LDG.E.U8 R122, desc[UR20][R148.64] ;  /* 0x00000014947a2981 */ /* 0x0002a8000c1e1100 */
[----:B------:R4:W-:Y:S04]  /*8600*/  STL.64 [R1+0x9f0], R144 ;  /* 0x0009f09001007387 */ /* 0x0009e80000100a00 */
[----:B------:R4:W2:Y:S01]  /*8610*/  @P2 LDG.E.U8 R121, desc[UR20][R144.64] ;  /* 0x0000001490792981 */ /* 0x0008a2000c1e1100 */
[----:B-1----:R-:W-:-:S02]  /*8620*/  IADD3 R148, P3, PT, R117, R132, RZ ;  /* 0x0000008475947210 */ /* 0x002fc40007f7e0ff */
[----:B------:R-:W-:Y:S02]  /*8630*/  PRMT R120, RZ, 0x7610, R120 ;  /* 0x00007610ff787816 */ /* 0x000fe40000000078 */
[----:B----4-:R-:W-:Y:S01]  /*8640*/  IADD3 R144, P4, PT, R117, R134, RZ ;  /* 0x0000008675907210 */ /* 0x010fe20007f9e0ff */
[----:B------:R-:W-:-:S04]  /*8650*/  IMAD.X R149, R114, 0x1, R133, P3 ;  /* 0x0000000172957824 */ /* 0x000fc800018e0685 */
[----:B------:R-:W-:Y:S01]  /*8660*/  IMAD.X R145, R114, 0x1, R135, P4 ;  /* 0x0000000172917824 */ /* 0x000fe200020e0687 */
[----:B------:R1:W4:Y:S01]  /*8670*/  @P2 LDG.E.U8 R120, desc[UR20][R148.64] ;  /* 0x0000001494782981 */ /* 0x000322000c1e1100 */
[----:B0-----:R-:W-:-:S03]  /*8680*/  IMAD R114, R118, 0x6d, RZ ;  /* 0x0000006d76727824 */ /* 0x001fc600078e02ff */
[----:B------:R1:W-:Y:S02]  /*8690*/  STL.64 [R1+0x978], R148 ;  /* 0x0009789401007387 */ /* 0x0003e40000100a00 */
[----:B------:R-:W-:Y:S02]  /*86a0*/  SHF.R.S32.HI R163, RZ, 0x1f, R114 ;  /* 0x0000001fffa37819 */ /* 0x000fe40000011472 */
[----:B------:R-:W-:Y:S02]  /*86b0*/  PRMT R118, RZ, 0x7610, R118 ;  /* 0x00007610ff767816 */ /* 0x000fe40000000076 */
[----:B-1----:R-:W-:Y:S01]  /*86c0*/  IADD3 R148, P3, PT, R114, R132, RZ ;  /* 0x0000008472947210 */ /* 0x002fe20007f7e0ff */
[----:B------:R-:W-:Y:S04]  /*86d0*/  STL.64 [R1+0x970], R144 ;  /* 0x0009709001007387 */ /* 0x000fe80000100a00 */
[----:B------:R-:W-:-:S05]  /*86e0*/  IMAD.X R149, R163, 0x1, R133, P3 ;  /* 0x00000001a3957824 */ /* 0x000fca00018e0685 */
[----:B------:R0:W-:Y:S04]  /*86f0*/  STL.64 [R1+0x8f8], R148 ;  /* 0x0008f89401007387 */ /* 0x0001e80000100a00 */
[----:B------:R-:W2:Y:S04]  /*8700*/  @P2 LDG.E.U8 R118, desc[UR20][R148.64] ;  /* 0x0000001494762981 */ /* 0x000ea8000c1e1100 */
[----:B0-----:R-:W2:Y:S01]  /*8710*/  LDL.LU.64 R148, [R1+0x1030] ;  /* 0x0010300001947983 */ /* 0x001ea20000300a00 */
[----:B------:R-:W-:-:S06]  /*8720*/  PRMT R123, RZ, 0x7610, R123 ;  /* 0x00007610ff7b7816 */ /* 0x000fcc000000007b */
[----:B------:R0:W3:Y:S01]  /*8730*/  @P2 LDG.E.U8 R123, desc[UR20][R130.64] ;  /* 0x00000014827b2981 */ /* 0x0000e2000c1e1100 */
[----:B------:R-:W-:-:S06]  /*8740*/  PRMT R55, RZ, 0x7610, R55 ;  /* 0x00007610ff377816 */ /* 0x000fcc0000000037 */
[----:B------:R1:W3:Y:S01]  /*8750*/  @P2 LDG.E.U8 R55, desc[UR20][R152.64] ;  /* 0x0000001498372981 */ /* 0x0002e2000c1e1100 */
[----:B0-----:R-:W0:Y:S08]  /*8760*/  LDC R130, c[0x0][0x3c4] ;  /* 0x0000f100ff827b82 */ /* 0x001e300000000800 */
[----:B-1----:R-:W1:Y:S01]  /*8770*/  LDC R152, c[0x0][0x3c4] ;  /* 0x0000f100ff987b82 */ /* 0x002e620000000800 */
[----:B------:R-:W-:-:S02]  /*8780*/  PRMT R119, RZ, 0x7610, R119 ;  /* 0x00007610ff777816 */ /* 0x000fc40000000077 */
[----:B------:R-:W-:-:S04]  /*8790*/  PRMT R117, RZ, 0x7610, R117 ;  /* 0x00007610ff757816 */ /* 0x000fc80000000075 */
[----:B------:R0:W3:Y:S02]  /*87a0*/  @P2 LDG.E.U8 R119, desc[UR20][R144.64] ;  /* 0x0000001490772981 */ /* 0x0000e4000c1e1100 */
[----:B0-----:R-:W-:Y:S01]  /*87b0*/  IMAD R162, R130, 0x75, RZ ;  /* 0x0000007582a27824 */ /* 0x001fe200078e02ff */
[----:B------:R-:W-:-:S04]  /*87c0*/  IADD3 R130, P4, PT, R114, R134, RZ ;  /* 0x0000008672827210 */ /* 0x000fc80007f9e0ff */
[----:B------:R-:W-:Y:S02]  /*87d0*/  SHF.R.S32.HI R153, RZ, 0x1f, R162 ;  /* 0x0000001fff997819 */ /* 0x000fe400000114a2 */
[----:B------:R-:W-:Y:S01]  /*87e0*/  IADD3 R144, P3, PT, R162, R132, RZ ;  /* 0x00000084a2907210 */ /* 0x000fe20007f7e0ff */
[----:B------:R-:W-:Y:S01]  /*87f0*/  IMAD.X R131, R163, 0x1, R135, P4 ;  /* 0x00000001a3837824 */ /* 0x000fe200020e0687 */
[----:B------:R-:W-:-:S03]  /*8800*/  PRMT R114, RZ, 0x7610, R114 ;  /* 0x00007610ff727816 */ /* 0x000fc60000000072 */
[----:B------:R-:W-:Y:S01]  /*8810*/  IMAD.X R145, R153, 0x1, R133, P3 ;  /* 0x0000000199917824 */ /* 0x000fe200018e0685 */
[----:B------:R0:W-:Y:S01]  /*8820*/  STL.64 [R1+0x8f0], R130 ;  /* 0x0008f08201007387 */ /* 0x0001e20000100a00 */
[C---:B-1----:R-:W-:Y:S02]  /*8830*/  IMAD R153, R152.reuse, 0x7d, RZ ;  /* 0x0000007d98997824 */ /* 0x042fe400078e02ff */
[----:B------:R-:W-:Y:S01]  /*8840*/  IMAD R163, R152, 0x7d, RZ ;  /* 0x0000007d98a37824 */ /* 0x000fe200078e02ff */
[----:B------:R-:W3:Y:S04]  /*8850*/  @P2 LDG.E.U8 R117, desc[UR20][R130.64] ;  /* 0x0000001482752981 */ /* 0x000ee8000c1e1100 */
[----:B------:R1:W3:Y:S04]  /*8860*/  @P2 LDG.E.U8 R114, desc[UR20][R144.64] ;  /* 0x0000001490722981 */ /* 0x0002e8000c1e1100 */
[----:B0-----:R-:W3:Y:S04]  /*8870*/  LDL.LU.64 R130, [R1+0x1028] ;  /* 0x0010280001827983 */ /* 0x001ee80000300a00 */
[----:B------:R1:W-:Y:S01]  /*8880*/  STL.64 [R1+0x878], R144 ;  /* 0x0008789001007387 */ /* 0x0003e20000100a00 */
[----:B------:R-:W-:-:S02]  /*8890*/  PRMT R150, RZ, 0x7610, R150 ;  /* 0x00007610ff967816 */ /* 0x000fc40000000096 */
[-C--:B------:R-:W-:Y:S02]  /*88a0*/  IADD3 R152, P5, PT, R163, R134.reuse, RZ ;  /* 0x00000086a3987210 */ /* 0x080fe40007fbe0ff */
[----:B-1----:R-:W-:Y:S02]  /*88b0*/  IADD3 R144, P3, PT, R162, R134, RZ ;  /* 0x00000086a2907210 */ /* 0x002fe40007f7e0ff */
[----:B------:R-:W-:Y:S02]  /*88c0*/  SHF.R.S32.HI R145, RZ, 0x1f, R162 ;  /* 0x0000001fff917819 */ /* 0x000fe400000114a2 */
[----:B------:R-:W-:Y:S02]  /*88d0*/  IADD3 R162, P4, PT, R153, R132, RZ ;  /* 0x0000008499a27210 */ /* 0x000fe40007f9e0ff */
[----:B------:R-:W-:Y:S01]  /*88e0*/  SHF.R.S32.HI R153, RZ, 0x1f, R163 ;  /* 0x0000001fff997819 */ /* 0x000fe200000114a3 */
[----:B------:R-:W-:-:S04]  /*88f0*/  IMAD.X R145, R145, 0x1, R135, P3 ;  /* 0x0000000191917824 */ /* 0x000fc800018e0687 */
[C---:B------:R-:W-:Y:S01]  /*8900*/  IMAD.X R163, R153.reuse, 0x1, R133, P4 ;  /* 0x0000000199a37824 */ /* 0x040fe200020e0685 */
[----:B------:R-:W4:Y:S01]  /*8910*/  @P2 LDG.E.U8 R150, desc[UR20][R144.64] ;  /* 0x0000001490962981 */ /* 0x000f22000c1e1100 */
[----:B------:R-:W-:-:S03]  /*8920*/  IMAD.X R153, R153, 0x1, R135, P5 ;  /* 0x0000000199997824 */ /* 0x000fc600028e0687 */
[----:B------:R0:W-:Y:S04]  /*8930*/  STL.64 [R1+0x870], R144 ;  /* 0x0008709001007387 */ /* 0x0001e80000100a00 */
[----:B0-----:R-:W4:Y:S01]  /*8940*/  LDL.LU.64 R144, [R1+0x1020] ;  /* 0x0010200001907983 */ /* 0x001f220000300a00 */
[----:B--2---:R-:W-:Y:S02]  /*8950*/  PRMT R148, RZ, 0x7610, R148 ;  /* 0x00007610ff947816 */ /* 0x004fe40000000094 */
[----:B------:R-:W-:-:S04]  /*8960*/  PRMT R149, RZ, 0x7610, R149 ;  /* 0x00007610ff957816 */ /* 0x000fc80000000095 */
[----:B------:R-:W2:Y:S04]  /*8970*/  @P2 LDG.E.U8 R148, desc[UR20][R152.64] ;  /* 0x0000001498942981 */ /* 0x000ea8000c1e1100 */
[----:B------:R0:W2:Y:S01]  /*8980*/  @P2 LDG.E.U8 R149, desc[UR20][R162.64] ;  /* 0x00000014a2952981 */ /* 0x0000a2000c1e1100 */
[----:B------:R-:W-:Y:S01]  /*8990*/  UIMAD UR11, UR11, 0x1e, URZ ;  /* 0x0000001e0b0b78a4 */ /* 0x000fe2000f8e02ff */
[----:B------:R-:W-:-:S03]  /*89a0*/  IADD3 RZ, P3, PT, R134, UR19, RZ ;  /* 0x0000001386ff7c10 */ /* 0x000fc6000ff7e0ff */
[----:B------:R-:W-:Y:S01]  /*89b0*/  USHF.R.S32.HI UR16, URZ, 0x1f, UR11 ;  /* 0x0000001fff107899 */ /* 0x000fe2000801140b */
[----:B---3--:R-:W-:Y:S02]  /*89c0*/  PRMT R130, RZ, 0x7610, R130 ;  /* 0x00007610ff827816 */ /* 0x008fe40000000082 */
[----:B------:R-:W-:Y:S01]  /*89d0*/  PRMT R131, RZ, 0x7610, R131 ;  /* 0x00007610ff837816 */ /* 0x000fe20000000083 */
[----:B----4-:R1:W-:Y:S04]  /*89e0*/  STL [R1+0x50], R150 ;  /* 0x0000509601007387 */ /* 0x0103e80000100800 */
[----:B-1----:R-:W3:Y:S04]  /*89f0*/  LDL.LU R150, [R1+0x1018] ;  /* 0x0010180001967983 */ /* 0x002ee80000300800 */
[----:B------:R0:W-:Y:S04]  /*8a00*/  STL.64 [R1+0x7f8], R162 ;  /* 0x0007f8a201007387 */ /* 0x0001e80000100a00 */
[----:B------:R1:W-:Y:S01]  /*8a10*/  STL.64 [R1+0x7f0], R152 ;  /* 0x0007f09801007387 */ /* 0x0003e20000100a00 */
[----:B------:R-:W-:-:S02]  /*8a20*/  PRMT R145, RZ, 0x7610, R145 ;  /* 0x00007610ff917816 */ /* 0x000fc40000000091 */
[C---:B0-----:R-:W-:Y:S02]  /*8a30*/  IADD3 R162, P4, PT, R134.reuse, UR18, RZ ;  /* 0x0000001286a27c10 */ /* 0x041fe4000ff9e0ff */
[C---:B-1----:R-:W-:Y:S02]  /*8a40*/  IADD3.X R153, PT, PT, R135.reuse, UR47, RZ, P3, !PT ;  /* 0x0000002f87997c10 */ /* 0x042fe40009ffe4ff */
[----:B------:R-:W-:Y:S01]  /*8a50*/  IADD3.X R163, PT, PT, R135, UR12, RZ, P4, !PT ;  /* 0x0000000c87a37c10 */ /* 0x000fe2000a7fe4ff */
[----:B------:R-:W-:Y:S01]  /*8a60*/  VIADD R152, R134, UR67 ;  /* 0x0000004386987c36 */ /* 0x000fe20008000000 */
[----:B------:R-:W0:Y:S03]  /*8a70*/  LDCU UR12, c[0x0][0x3c4] ;  /* 0x00007880ff0c77ac */ /* 0x000e260008000800 */
[----:B------:R-:W4:Y:S04]  /*8a80*/  @P2 LDG.E.U8 R131, desc[UR20][R162.64] ;  /* 0x00000014a2832981 */ /* 0x000f28000c1e1100 */
[----:B------:R-:W4:Y:S04]  /*8a90*/  @P2 LDG.E.U8 R145, desc[UR20][R152.64] ;  /* 0x0000001498912981 */ /* 0x000f28000c1e1100 */
[----:B--2---:R1:W-:Y:S04]  /*8aa0*/  STL [R1+0x48], R148 ;  /* 0x0000489401007387 */ /* 0x0043e80000100800 */
[----:B------:R2:W-:Y:S01]  /*8ab0*/  STL [R1+0x4c], R149 ;  /* 0x00004c9501007387 */ /* 0x0005e20000100800 */
[----:B-1----:R-:W-:-:S04]  /*8ac0*/  IADD3 R148, P3, PT, R132, UR11, RZ ;  /* 0x0000000b84947c10 */ /* 0x002fc8000ff7e0ff */
[----:B--2---:R-:W-:-:S05]  /*8ad0*/  IADD3.X R149, PT, PT, R133, UR16, RZ, P3, !PT ;  /* 0x0000001085957c10 */ /* 0x004fca0009ffe4ff */
[----:B------:R1:W2:Y:S01]  /*8ae0*/  @P2 LDG.E.U8 R130, desc[UR20][R148.64] ;  /* 0x0000001494822981 */ /* 0x0002a2000c1e1100 */
[----:B------:R-:W-:Y:S02]  /*8af0*/  UIMAD UR5, UR5, 0x7, URZ ;  /* 0x00000007050578a4 */ /* 0x000fe4000f8e02ff */
[----:B------:R-:W-:Y:S01]  /*8b00*/  UIMAD UR6, UR6, 0xf, URZ ;  /* 0x0000000f060678a4 */ /* 0x000fe2000f8e02ff */
[----:B------:R1:W-:Y:S01]  /*8b10*/  STL.64 [R1+0xee0], R152 ;  /* 0x000ee09801007387 */ /* 0x0003e20000100a00 */
[----:B0-----:R-:W-:Y:S02]  /*8b20*/  UIMAD UR12, UR12, 0x7, URZ ;  /* 0x000000070c0c78a4 */ /* 0x001fe4000f8e02ff */
[----:B------:R-:W-:Y:S02]  /*8b30*/  USHF.R.S32.HI UR14, URZ, 0x1f, UR5 ;  /* 0x0000001fff0e7899 */ /* 0x000fe40008011405 */
[----:B------:R-:W-:Y:S01]  /*8b40*/  IADD3 RZ, P3, PT, R132, UR5, RZ ;  /* 0x0000000584ff7c10 */ /* 0x000fe2000ff7e0ff */
[----:B------:R-:W-:-:S02]  /*8b50*/  UIMAD UR13, UR13, 0xf, URZ ;  /* 0x0000000f0d0d78a4 */ /* 0x000fc4000f8e02ff */
[----:B------:R-:W-:Y:S02]  /*8b60*/  USHF.R.S32.HI UR15, URZ, 0x1f, UR6 ;  /* 0x0000001fff0f7899 */ /* 0x000fe40008011406 */
[C---:B------:R-:W-:Y:S01]  /*8b70*/  IADD3 RZ, P4, PT, R132.reuse, UR6, RZ ;  /* 0x0000000684ff7c10 */ /* 0x040fe2000ff9e0ff */
[----:B-1----:R-:W4:Y:S04]  /*8b80*/  LDL.LU R152, [R1+0x1014] ;  /* 0x0010140001987983 */ /* 0x002f280000300800 */
[----:B------:R0:W-:Y:S01]  /*8b90*/  STL.64 [R1+0xe60], R162 ;  /* 0x000e60a201007387 */ /* 0x0001e20000100a00 */
[----:B------:R-:W-:Y:S02]  /*8ba0*/  PRMT R144, RZ, 0x7610, R144 ;  /* 0x00007610ff907816 */ /* 0x000fe40000000090 */
[----:B------:R-:W-:Y:S01]  /*8bb0*/  PRMT R164, RZ, 0x7610, R164 ;  /* 0x00007610ffa47816 */ /* 0x000fe200000000a4 */
[----:B0-----:R-:W4:Y:S04]  /*8bc0*/  LDL.LU R162, [R1+0x1010] ;  /* 0x0010100001a27983 */ /* 0x001f280000300800 */
[----:B------:R0:W-:Y:S04]  /*8bd0*/  STL.64 [R1+0xde8], R148 ;  /* 0x000de89401007387 */ /* 0x0001e80000100a00 */
[----:B------:R-:W4:Y:S04]  /*8be0*/  LDL.LU R153, [R1+0x34] ;  /* 0x0000340001997983 */ /* 0x000f280000300800 */
[----:B------:R-:W4:Y:S01]  /*8bf0*/  LDL.LU R163, [R1+0x1c] ;  /* 0x00001c0001a37983 */ /* 0x000f220000300800 */
[----:B0-----:R-:W-:Y:S01]  /*8c00*/  VIADD R148, R132, UR12 ;  /* 0x0000000c84947c36 */ /* 0x001fe20008000000 */
[----:B------:R-:W-:-:S02]  /*8c10*/  IADD3.X R149, PT, PT, R133, UR14, RZ, P3, !PT ;  /* 0x0000000e85957c10 */ /* 0x000fc40009ffe4ff */
[----:B------:R-:W-:Y:S01]  /*8c20*/  IADD3 RZ, P3, PT, R134, UR5, RZ ;  /* 0x0000000586ff7c10 */ /* 0x000fe2000ff7e0ff */
[----:B------:R-:W0:Y:S02]  /*8c30*/  LDCU UR5, c[0x0][0x3c4] ;  /* 0x00007880ff0577ac */ /* 0x000e240008000800 */
[----:B------:R-:W4:Y:S01]  /*8c40*/  @P2 LDG.E.U8 R144, desc[UR20][R148.64] ;  /* 0x0000001494902981 */ /* 0x000f22000c1e1100 */
[----:B---3--:R-:W-:-:S03]  /*8c50*/  PRMT R150, RZ, 0x7610, R150 ;  /* 0x00007610ff967816 */ /* 0x008fc60000000096 */
[----:B--2---:R1:W-:Y:S04]  /*8c60*/  STL [R1+0xb0], R130 ;  /* 0x0000b08201007387 */ /* 0x0043e80000100800 */
[----:B----4-:R2:W-:Y:S04]  /*8c70*/  STL [R1+0xa0], R131 ;  /* 0x0000a08301007387 */ /* 0x0105e80000100800 */
[----:B------:R3:W-:Y:S01]  /*8c80*/  STL.64 [R1+0xf58], R148 ;  /* 0x000f589401007387 */ /* 0x0007e20000100a00 */
[----:B-1----:R-:W-:Y:S01]  /*8c90*/  VIADD R130, R132, UR13 ;  /* 0x0000000d84827c36 */ /* 0x002fe20008000000 */
[----:B--2---:R-:W-:-:S02]  /*8ca0*/  IADD3.X R131, PT, PT, R133, UR15, RZ, P4, !PT ;  /* 0x0000000f85837c10 */ /* 0x004fc4000a7fe4ff */
[----:B------:R-:W-:Y:S04]  /*8cb0*/  STL [R1+0xa4], R145 ;  /* 0x0000a49101007387 */ /* 0x000fe80000100800 */
[----:B------:R1:W2:Y:S04]  /*8cc0*/  @P2 LDG.E.U8 R164, desc[UR20][R130.64] ;  /* 0x0000001482a42981 */ /* 0x0002a8000c1e1100 */
[----:B---3--:R-:W3:Y:S04]  /*8cd0*/  LDL.LU.64 R148, [R1+0x1008] ;  /* 0x0010080001947983 */ /* 0x008ee80000300a00 */
[----:B------:R1:W-:Y:S02]  /*8ce0*/  STL.64 [R1+0xed8], R130 ;  /* 0x000ed88201007387 */ /* 0x0003e40000100a00 */
[----:B-1----:R-:W-:Y:S01]  /*8cf0*/  VIADD R130, R134, UR12 ;  /* 0x0000000c86827c36 */ /* 0x002fe20008000000 */
[----:B------:R-:W-:Y:S01]  /*8d00*/  IADD3.X R131, PT, PT, R135, UR14, RZ, P3, !PT ;  /* 0x0000000e87837c10 */ /* 0x000fe20009ffe4ff */
[----:B------:R-:W-:-:S04]  /*8d10*/  @!UP0 UIADD3 UR18, UPT, UPT, -UR4, 0x100000, URZ ;  /* 0x0010000004128890 */ /* 0x000fc8000fffe1ff */
[----:B------:R-:W-:Y:S02]  /*8d20*/  @!UP0 USHF.L.U32 UR19, UR18, 0xb, URZ ;  /* 0x0000000b12138899 */ /* 0x000fe400080006ff */
[----:B------:R-:W-:Y:S01]  /*8d30*/  @!UP0 USHF.L.U32 UR18, UR18, 0x1, URZ ;  /* 0x0000000112128899 */ /* 0x000fe200080006ff */
[----:B------:R-:W-:Y:S01]  /*8d40*/  PRMT R165, RZ, 0x7610, R165 ;  /* 0x00007610ffa57816 */ /* 0x000fe200000000a5 */
[----:B------:R-:W4:Y:S01]  /*8d50*/  @P2 LDG.E.U8 R150, desc[UR20][R130.64] ;  /* 0x0000001482962981 */ /* 0x000f22000c1e1100 */
[C---:B------:R-:W-:Y:S02]  /*8d60*/  IADD3 RZ, P4, PT, R134.reuse, UR6, RZ ;  /* 0x0000000686ff7c10 */ /* 0x040fe4000ff9e0ff */
[----:B------:R-:W-:Y:S01]  /*8d70*/  PRMT R111, RZ, 0x7610, R111 ;  /* 0x00007610ff6f7816 */ /* 0x000fe2000000006f */
[----:B0-----:R-:W-:Y:S01]  /*8d80*/  UIMAD UR5, UR5, 0x17, URZ ;  /* 0x00000017050578a4 */ /* 0x001fe2000f8e02ff */
[----:B------:R-:W-:Y:S05]  /*8d90*/  STL [R1+0xc4], R144 ;  /* 0x0000c49001007387 */ /* 0x000fea0000100800 */
[----:B------:R0:W1:Y:S01]  /*8da0*/  @!UP1 SYNCS.EXCH.64 URZ, [UR7+0x1e008], UR18 ;  /* 0x01e0081207ff95b2 */ /* 0x0000620008000100 */
[----:B------:R-:W0:Y:S01]  /*8db0*/  LDCU UR6, c[0x0][0x3c4] ;  /* 0x00007880ff0677ac */ /* 0x000e220008000800 */
[----:B------:R0:W-:Y:S01]  /*8dc0*/  STL.64 [R1+0xf50], R130 ;  /* 0x000f508201007387 */ /* 0x0001e20000100a00 */
[----:B------:R-:W-:Y:S01]  /*8dd0*/  IADD3.X R145, PT, PT, R135, UR15, RZ, P4, !PT ;  /* 0x0000000f87917c10 */ /* 0x000fe2000a7fe4ff */
[----:B------:R-:W1:Y:S02]  /*8de0*/  LDCU UR12, c[0x0][0x3c4] ;  /* 0x00007880ff0c77ac */ /* 0x000e640008000800 */
[----:B------:R-:W2:Y:S04]  /*8df0*/  @P2 LDG.E.U8 R111, desc[UR20][R134.64] ;  /* 0x00000014866f2981 */ /* 0x000ea8000c1e1100 */
[----:B0-----:R-:W2:Y:S04]  /*8e00*/  LDL.LU.64 R130, [R1+0x1000] ;  /* 0x0010000001827983 */ /* 0x001ea80000300a00 */
[----:B----4-:R0:W-:Y:S04]  /*8e10*/  STL [R1+0xc0], R150 ;  /* 0x0000c09601007387 */ /* 0x0101e80000100800 */
[----:B0-----:R-:W4:Y:S01]  /*8e20*/  LDL.LU R150, [R1+0xff8] ;  /* 0x000ff80001967983 */ /* 0x001f220000300800 */
[----:B------:R-:W-:Y:S01]  /*8e30*/  VIADD R144, R134, UR13 ;  /* 0x0000000d86907c36 */ /* 0x000fe20008000000 */
[----:B------:R-:W-:Y:S01]  /*8e40*/  USHF.R.S32.HI UR14, URZ, 0x1f, UR5 ;  /* 0x0000001fff0e7899 */ /* 0x000fe20008011405 */
[----:B------:R-:W0:Y:S03]  /*8e50*/  LDCU UR13, c[0x0][0x3c4] ;  /* 0x00007880ff0d77ac */ /* 0x000e260008000800 */
[----:B------:R1:W-:Y:S04]  /*8e60*/  STL.64 [R1+0xed0], R144 ;  /* 0x000ed09001007387 */ /* 0x0003e80000100a00 */
[----:B------:R-:W2:Y:S04]  /*8e70*/  @P2 LDG.E.U8 R165, desc[UR20][R144.64] ;  /* 0x0000001490a52981 */ /* 0x000ea8000c1e1100 */
[----:B-1----:R-:W2:Y:S04]  /*8e80*/  LDL.LU.64 R144, [R1+0xff0] ;  /* 0x000ff00001907983 */ /* 0x002ea80000300a00 */
[----:B----4-:R1:W-:Y:S04]  /*8e90*/  STS.U8 [R150+UR7+0x400], R153 ;  /* 0x0004009996007988 */ /* 0x0103e80008000007 */
[----:B------:R4:W-:Y:S04]  /*8ea0*/  STS.U8 [R150+UR7+0x4400], R158 ;  /* 0x0044009e96007988 */ /* 0x0009e80008000007 */
[----:B------:R0:W-:Y:S04]  /*8eb0*/  STS.U8 [R150+UR7+0x800], R163 ;  /* 0x000800a396007988 */ /* 0x0001e80008000007 */
[----:B-1----:R-:W2:Y:S04]  /*8ec0*/  LDL.LU R153, [R1+0xfe8] ;  /* 0x000fe80001997983 */ /* 0x002ea80000300800 */
[----:B----4-:R-:W4:Y:S04]  /*8ed0*/  LDL.LU R158, [R1+0xfe4] ;  /* 0x000fe400019e7983 */ /* 0x010f280000300800 */
[----:B0-----:R-:W2:Y:S04]  /*8ee0*/  LDL.LU R163, [R1+0xfe0] ;  /* 0x000fe00001a37983 */ /* 0x001ea80000300800 */
[----:B------:R0:W-:Y:S04]  /*8ef0*/  STS.U8 [R150+UR7+0x4800], R107 ;  /* 0x0048006b96007988 */ /* 0x0001e80008000007 */
[----:B0-----:R-:W2:Y:S04]  /*8f00*/  LDL.LU R107, [R1+0x44] ;  /* 0x00004400016b7983 */ /* 0x001ea80000300800 */
[----:B--2---:R0:W-:Y:S04]  /*8f10*/  STS.U8 [R150+UR7], R107 ;  /* 0x0000006b96007988 */ /* 0x0041e80008000007 */
[----:B0-----:R-:W2:Y:S04]  /*8f20*/  LDL.LU R107, [R1+0x2c] ;  /* 0x00002c00016b7983 */ /* 0x001ea80000300800 */
[----:B------:R0:W-:Y:S02]  /*8f30*/  STS.U8 [R150+UR7+0x4000], R111 ;  /* 0x0040006f96007988 */ /* 0x0001e40008000007 */
[----:B0-----:R-:W0:Y:S02]  /*8f40*/  S2R R111, SR_TID.X ;  /* 0x00000000006f7919 */ /* 0x001e240000002100 */
[----:B------:R1:W-:Y:S02]  /*8f50*/  STS.U8 [R150+UR7+0xc00], R163 ;  /* 0x000c00a396007988 */ /* 0x0003e40008000007 */
[----:B-1----:R-:W1:Y:S01]  /*8f60*/  S2R R150, SR_TID.X ;  /* 0x0000000000967919 */ /* 0x002e620000002100 */
[----:B0-----:R-:W-:-:S02]  /*8f70*/  LOP3.LUT R163, R111, 0x7f, RZ, 0xc0, !PT ;  /* 0x0000007f6fa37812 */ /* 0x001fc400078ec0ff */
[----:B------:R-:W3:Y:S04]  /*8f80*/  LDL.LU R111, [R1+0x40] ;  /* 0x00004000016f7983 */ /* 0x000ee80000300800 */
        /* <DEDUP_REMOVED lines=11> */
[----:B------:R0:W-:Y:S04]  /*9040*/  STS.U8 [R163+UR7+0x2400], R52 ;  /* 0x00240034a3007988 */ /* 0x0001e80008000007 */
[----:B------:R-:W-:Y:S01]  /*9050*/  STS.U8 [R163+UR7+0x6400], R51 ;  /* 0x00640033a3007988 */ /* 0x000fe20008000007 */
[----:B-1----:R-:W-:-:S03]  /*9060*/  LOP3.LUT R150, R150, 0x7f, RZ, 0xc0, !PT ;  /* 0x0000007f96967812 */ /* 0x002fc600078ec0ff */
[----:B------:R-:W-:Y:S04]  /*9070*/  STS.U8 [R163+UR7+0x2800], R44 ;  /* 0x0028002ca3007988 */ /* 0x000fe80008000007 */
[----:B------:R-:W-:Y:S04]  /*9080*/  STS.U8 [R163+UR7+0x6800], R43 ;  /* 0x0068002ba3007988 */ /* 0x000fe80008000007 */
[----:B------:R-:W-:Y:S04]  /*9090*/  STS.U8 [R163+UR7+0x2c00], R36 ;  /* 0x002c0024a3007988 */ /* 0x000fe80008000007 */
[----:B------:R-:W-:Y:S01]  /*90a0*/  STS.U8 [R163+UR7+0x6c00], R35 ;  /* 0x006c0023a3007988 */ /* 0x000fe20008000007 */
[----:B------:R-:W-:-:S03]  /*90b0*/  LOP3.LUT R150, R150, 0x10, RZ, 0x3c, !PT ;  /* 0x0000001096967812 */ /* 0x000fc600078e3cff */
[----:B------:R1:W-:Y:S04]  /*90c0*/  STS.U8 [R163+UR7+0x3000], R28 ;  /* 0x0030001ca3007988 */ /* 0x0003e80008000007 */
[----:B------:R-:W-:Y:S04]  /*90d0*/  STS.U8 [R163+UR7+0x7000], R27 ;  /* 0x0070001ba3007988 */ /* 0x000fe80008000007 */
[----:B------:R4:W-:Y:S01]  /*90e0*/  STS.U8 [R163+UR7+0x3400], R20 ;  /* 0x00340014a3007988 */ /* 0x0009e20008000007 */
[----:B0-----:R-:W-:Y:S01]  /*90f0*/  PRMT R52, RZ, 0x7610, R52 ;  /* 0x00007610ff347816 */ /* 0x001fe20000000034 */
[----:B-1----:R-:W0:Y:S02]  /*9100*/  LDC R28, c[0x0][0x3c4] ;  /* 0x0000f100ff1c7b82 */ /* 0x002e240000000800 */
[----:B------:R1:W-:Y:S04]  /*9110*/  STS.U8 [R163+UR7+0x7400], R19 ;  /* 0x00740013a3007988 */ /* 0x0003e80008000007 */
[----:B------:R-:W-:Y:S04]  /*9120*/  STS.U8 [R163+UR7+0x3800], R12 ;  /* 0x0038000ca3007988 */ /* 0x000fe80008000007 */
[----:B------:R-:W-:Y:S04]  /*9130*/  STS.U8 [R163+UR7+0x7800], R11 ;  /* 0x0078000ba3007988 */ /* 0x000fe80008000007 */
[----:B------:R1:W-:Y:S04]  /*9140*/  STS.U8 [R163+UR7+0x3c00], R6 ;  /* 0x003c0006a3007988 */ /* 0x0003e80008000007 */
[----:B------:R-:W-:Y:S01]  /*9150*/  STS.U8 [R163+UR7+0x7c00], R5 ;  /* 0x007c0005a3007988 */ /* 0x000fe20008000007 */
[----:B------:R-:W-:-:S02]  /*9160*/  PRMT R51, RZ, 0x7610, R51 ;  /* 0x00007610ff337816 */ /* 0x000fc40000000033 */
[----:B----4-:R-:W-:Y:S02]  /*9170*/  PRMT R20, RZ, 0x7610, R20 ;  /* 0x00007610ff147816 */ /* 0x010fe40000000014 */
[----:B-1----:R-:W-:Y:S01]  /*9180*/  PRMT R19, RZ, 0x7610, R19 ;  /* 0x00007610ff137816 */ /* 0x002fe20000000013 */
[----:B------:R-:W1:Y:S01]  /*9190*/  LDC R6, c[0x0][0x3c4] ;  /* 0x0000f100ff067b82 */ /* 0x000e620000000800 */
[----:B--2---:R2:W-:Y:S04]  /*91a0*/  STS.U8 [R150+UR7+0x480], R107 ;  /* 0x0004806b96007988 */ /* 0x0045e80008000007 */
[----:B--2---:R-:W2:Y:S04]  /*91b0*/  LDL.LU R107, [R1+0x28] ;  /* 0x00002800016b7983 */ /* 0x004ea80000300800 */
[----:B---3--:R3:W-:Y:S04]  /*91c0*/  STS.U8 [R150+UR7+0x880], R149 ;  /* 0x0008809596007988 */ /* 0x0087e80008000007 */
[----:B------:R-:W-:Y:S04]  /*91d0*/  STS.U8 [R150+UR7+0x80], R78 ;  /* 0x0000804e96007988 */ /* 0x000fe80008000007 */
[----:B------:R-:W-:Y:S01]  /*91e0*/  STS.U8 [R150+UR7+0x4080], R77 ;  /* 0x0040804d96007988 */ /* 0x000fe20008000007 */
[----:B---3--:R-:W3:Y:S03]  /*91f0*/  S2R R149, SR_TID.X ;  /* 0x0000000000957919 */ /* 0x008ee60000002100 */
[----:B------:R-:W-:Y:S04]  /*9200*/  STS.U8 [R150+UR7+0x4480], R109 ;  /* 0x0044806d96007988 */ /* 0x000fe80008000007 */
[----:B------:R-:W-:Y:S04]  /*9210*/  STS.U8 [R150+UR7+0x4880], R106 ;  /* 0x0048806a96007988 */ /* 0x000fe80008000007 */
[----:B------:R-:W-:Y:S04]  /*9220*/  STS.U8 [R150+UR7+0xc80], R162 ;  /* 0x000c80a296007988 */ /* 0x000fe80008000007 */
[----:B------:R4:W-:Y:S04]  /*9230*/  STS.U8 [R150+UR7+0x4c80], R70 ;  /* 0x004c804696007988 */ /* 0x0009e80008000007 */
[----:B------:R-:W-:Y:S04]  /*9240*/  STS.U8 [R150+UR7+0x1080], R157 ;  /* 0x0010809d96007988 */ /* 0x000fe80008000007 */
[----:B------:R-:W-:Y:S01]  /*9250*/  STS.U8 [R150+UR7+0x5080], R67 ;  /* 0x0050804396007988 */ /* 0x000fe20008000007 */
[----:B------:R-:W-:Y:S01]  /*9260*/  PRMT R44, RZ, 0x7610, R44 ;  /* 0x00007610ff2c7816 */ /* 0x000fe2000000002c */
[----:B----4-:R-:W4:Y:S02]  /*9270*/  LDC R70, c[0x0][0x3d8] ;  /* 0x0000f600ff467b82 */ /* 0x010f240000000800 */
[----:B------:R-:W-:Y:S01]  /*9280*/  STS.U8 [R150+UR7+0x1480], R152 ;  /* 0x0014809896007988 */ /* 0x000fe20008000007 */
[----:B---3--:R-:W-:-:S03]  /*9290*/  LOP3.LUT R149, R149, 0x7f, RZ, 0xc0, !PT ;  /* 0x0000007f95957812 */ /* 0x008fc600078ec0ff */
[----:B------:R-:W-:Y:S01]  /*92a0*/  STS.U8 [R150+UR7+0x5480], R64 ;  /* 0x0054804096007988 */ /* 0x000fe20008000007 */
[----:B------:R-:W-:-:S03]  /*92b0*/  LOP3.LUT R149, R149, 0x20, RZ, 0x3c, !PT ;  /* 0x0000002095957812 */ /* 0x000fc600078e3cff */
[----:B------:R-:W-:Y:S04]  /*92c0*/  STS.U8 [R150+UR7+0x1880], R144 ;  /* 0x0018809096007988 */ /* 0x000fe80008000007 */
[----:B------:R-:W-:Y:S04]  /*92d0*/  STS.U8 [R150+UR7+0x5880], R61 ;  /* 0x0058803d96007988 */ /* 0x000fe80008000007 */
[----:B------:R-:W-:Y:S04]  /*92e0*/  STS.U8 [R150+UR7+0x1c80], R139 ;  /* 0x001c808b96007988 */ /* 0x000fe80008000007 */
[----:B------:R-:W-:Y:S04]  /*92f0*/  STS.U8 [R150+UR7+0x5c80], R58 ;  /* 0x005c803a96007988 */ /* 0x000fe80008000007 */
[----:B------:R-:W-:Y:S04]  /*9300*/  STS.U8 [R150+UR7+0x2080], R130 ;  /* 0x0020808296007988 */ /* 0x000fe80008000007 */
[----:B------:R3:W-:Y:S04]  /*9310*/  STS.U8 [R150+UR7+0x6080], R55 ;  /* 0x0060803796007988 */ /* 0x0007e80008000007 */
[----:B------:R-:W-:Y:S04]  /*9320*/  STS.U8 [R150+UR7+0x2480], R50 ;  /* 0x0024803296007988 */ /* 0x000fe80008000007 */
[----:B------:R-:W-:Y:S01]  /*9330*/  STS.U8 [R150+UR7+0x6480], R49 ;  /* 0x0064803196007988 */ /* 0x000fe20008000007 */
[----:B------:R-:W-:Y:S01]  /*9340*/  PRMT R43, RZ, 0x7610, R43 ;  /* 0x00007610ff2b7816 */ /* 0x000fe2000000002b */
[----:B---3--:R-:W3:Y:S02]  /*9350*/  LDC R55, c[0x0][0x3c4] ;  /* 0x0000f100ff377b82 */ /* 0x008ee40000000800 */
        /* <DEDUP_REMOVED lines=13> */
[----:B------:R-:W3:Y:S04]  /*9430*/  LDL.LU R104, [R1+0x3c] ;  /* 0x00003c0001687983 */ /* 0x000ee80000300800 */
[----:B0-----:R-:W3:Y:S04]  /*9440*/  LDL.LU R111, [R1+0x24] ;  /* 0x00002400016f7983 */ /* 0x001ee80000300800 */
[----:B--2---:R0:W-:Y:S04]  /*9450*/  STS.U8 [R149+UR7+0x500], R107 ;  /* 0x0005006b95007988 */ /* 0x0041e80008000007 */
[----:B0-----:R-:W2:Y:S04]  /*9460*/  LDL.LU R107, [R1+0x10] ;  /* 0x00001000016b7983 */ /* 0x001ea80000300800 */
[----:B------:R-:W4:Y:S04]  /*9470*/  LDL.LU R98, [R1+0x78] ;  /* 0x0000780001627983 */ /* 0x000f280000300800 */
[----:B------:R-:W4:Y:S04]  /*9480*/  LDL.LU R145, [R1+0x70] ;  /* 0x0000700001917983 */ /* 0x000f280000300800 */
[----:B------:R0:W-:Y:S04]  /*9490*/  STS.U8 [R149+UR7+0x900], R148 ;  /* 0x0009009495007988 */ /* 0x0001e80008000007 */
[----:B------:R-:W4:Y:S04]  /*94a0*/  LDL.LU R100, [R1+0x6c] ;  /* 0x00006c0001647983 */ /* 0x000f280000300800 */
[----:B------:R-:W4:Y:S01]  /*94b0*/  LDL.LU R153, [R1+0x68] ;  /* 0x0000680001997983 */ /* 0x000f220000300800 */
[----:B0-----:R-:W0:Y:S03]  /*94c0*/  S2R R148, SR_TID.X ;  /* 0x0000000000947919 */ /* 0x001e260000002100 */
[----:B------:R-:W-:Y:S04]  /*94d0*/  STS.U8 [R149+UR7+0x4100], R76 ;  /* 0x0041004c95007988 */ /* 0x000fe80008000007 */
[----:B------:R-:W-:Y:S04]  /*94e0*/  STS.U8 [R149+UR7+0x4500], R74 ;  /* 0x0045004a95007988 */ /* 0x000fe80008000007 */
[----:B------:R-:W-:Y:S04]  /*94f0*/  STS.U8 [R149+UR7+0x4900], R72 ;  /* 0x0049004895007988 */ /* 0x000fe80008000007 */
[----:B------:R-:W-:Y:S04]  /*9500*/  STS.U8 [R149+UR7+0xd00], R161 ;  /* 0x000d00a195007988 */ /* 0x000fe80008000007 */
[----:B------:R-:W-:Y:S04]  /*9510*/  STS.U8 [R149+UR7+0x4d00], R69 ;  /* 0x004d004595007988 */ /* 0x000fe80008000007 */
[----:B------:R-:W-:Y:S04]  /*9520*/  STS.U8 [R149+UR7+0x1100], R156 ;  /* 0x0011009c95007988 */ /* 0x000fe80008000007 */
[----:B------:R-:W-:Y:S01]  /*9530*/  STS.U8 [R149+UR7+0x5100], R66 ;  /* 0x0051004295007988 */ /* 0x000fe20008000007 */
[----:B------:R-:W-:-:S02]  /*9540*/  IADD3 R4, P3, PT, R132, UR5, RZ ;  /* 0x0000000584047c10 */ /* 0x000fc4000ff7e0ff */
[----:B------:R-:W-:Y:S01]  /*9550*/  PRMT R50, RZ, 0x7610, R50 ;  /* 0x00007610ff327816 */ /* 0x000fe20000000032 */
[----:B------:R1:W-:Y:S01]  /*9560*/  STS.U8 [R149+UR7+0x1500], R151 ;  /* 0x0015009795007988 */ /* 0x0003e20008000007 */
[----:B0-----:R-:W-:Y:S02]  /*9570*/  LOP3.LUT R148, R148, 0x7f, RZ, 0xc0, !PT ;  /* 0x0000007f94947812 */ /* 0x001fe400078ec0ff */
[----:B------:R-:W-:Y:S01]  /*9580*/  PRMT R49, RZ, 0x7610, R49 ;  /* 0x00007610ff317816 */ /* 0x000fe20000000031 */
[----:B------:R-:W-:Y:S01]  /*9590*/  STS.U8 [R149+UR7+0x5500], R63 ;  /* 0x0055003f95007988 */ /* 0x000fe20008000007 */
[----:B------:R-:W-:Y:S02]  /*95a0*/  LOP3.LUT R148, R148, 0x30, RZ, 0x3c, !PT ;  /* 0x0000003094947812 */ /* 0x000fe400078e3cff */
[----:B------:R-:W-:Y:S01]  /*95b0*/  PRMT R12, RZ, 0x7610, R12 ;  /* 0x00007610ff0c7816 */ /* 0x000fe2000000000c */
[----:B------:R-:W-:Y:S01]  /*95c0*/  STS.U8 [R149+UR7+0x1900], R143 ;  /* 0x0019008f95007988 */ /* 0x000fe20008000007 */
[----:B------:R-:W-:-:S02]  /*95d0*/  PRMT R18, RZ, 0x7610, R18 ;  /* 0x00007610ff127816 */ /* 0x000fc40000000012 */
[----:B------:R-:W-:Y:S01]  /*95e0*/  PRMT R11, RZ, 0x7610, R11 ;  /* 0x00007610ff0b7816 */ /* 0x000fe2000000000b */
        /* <DEDUP_REMOVED lines=13> */
[----:B------:R-:W-:Y:S04]  /*96c0*/  STS.U8 [R149+UR7+0x3500], R16 ;  /* 0x0035001095007988 */ /* 0x000fe80008000007 */
[----:B------:R-:W-:Y:S04]  /*96d0*/  STS.U8 [R149+UR7+0x7500], R15 ;  /* 0x0075000f95007988 */ /* 0x000fe80008000007 */
[----:B------:R-:W-:Y:S04]  /*96e0*/  STS.U8 [R149+UR7+0x3900], R8 ;  /* 0x0039000895007988 */ /* 0x000fe80008000007 */
[----:B------:R-:W-:Y:S04]  /*96f0*/  STS.U8 [R149+UR7+0x7900], R7 ;  /* 0x0079000795007988 */ /* 0x000fe80008000007 */
[----:B------:R-:W-:Y:S04]  /*9700*/  STS.U8 [R149+UR7+0x3d00], R2 ;  /* 0x003d000295007988 */ /* 0x000fe80008000007 */
[----:B------:R-:W-:Y:S04]  /*9710*/  STS.U8 [R149+UR7+0x7d00], R0 ;  /* 0x007d000095007988 */ /* 0x000fe80008000007 */
[----:B------:R-:W4:Y:S01]  /*9720*/  LDL.LU R102, [R1+0x64] ;  /* 0x0000640001667983 */ /* 0x000f220000300800 */
[----:B-1----:R-:W-:Y:S01]  /*9730*/  LOP3.LUT R151, R163, 0x40, RZ, 0x3c, !PT ;  /* 0x00000040a3977812 */ /* 0x002fe200078e3cff */
[----:B0-----:R-:W0:Y:S02]  /*9740*/  LDC R23, c[0x0][0x3c4] ;  /* 0x0000f100ff177b82 */ /* 0x001e240000000800 */
[----:B---3--:R1:W-:Y:S04]  /*9750*/  STS.U8 [R148+UR7+0x180], R104 ;  /* 0x0001806894007988 */ /* 0x0083e80008000007 */
[----:B------:R-:W3:Y:S01]  /*9760*/  LDL.LU R158, [R1+0x60] ;  /* 0x00006000019e7983 */ /* 0x000ee20000300800 */
[----:B------:R-:W-:-:S02]  /*9770*/  PRMT R17, RZ, 0x7610, R17 ;  /* 0x00007610ff117816 */ /* 0x000fc40000000011 */
[----:B------:R-:W-:Y:S01]  /*9780*/  PRMT R36, RZ, 0x7610, R36 ;  /* 0x00007610ff247816 */ /* 0x000fe20000000024 */
[----:B------:R1:W-:Y:S01]  /*9790*/  STS.U8 [R148+UR7+0x580], R111 ;  /* 0x0005806f94007988 */ /* 0x0003e20008000007 */
[----:B------:R-:W-:Y:S02]  /*97a0*/  PRMT R41, RZ, 0x7610, R41 ;  /* 0x00007610ff297816 */ /* 0x000fe40000000029 */
[----:B------:R-:W-:Y:S01]  /*97b0*/  PRMT R35, RZ, 0x7610, R35 ;  /* 0x00007610ff237816 */ /* 0x000fe20000000023 */
[----:B-1----:R-:W3:Y:S01]  /*97c0*/  LDL.LU R104, [R1+0x5c] ;  /* 0x00005c0001687983 */ /* 0x002ee20000300800 */
[----:B------:R-:W-:Y:S01]  /*97d0*/  PRMT R10, RZ, 0x7610, R10 ;  /* 0x00007610ff0a7816 */ /* 0x000fe2000000000a */
[----:B------:R-:W-:Y:S01]  /*97e0*/  IMAD R55, R55, 0x77, RZ ;  /* 0x0000007737377824 */ /* 0x000fe200078e02ff */
[----:B------:R-:W-:Y:S01]  /*97f0*/  PRMT R42, RZ, 0x7610, R42 ;  /* 0x00007610ff2a7816 */ /* 0x000fe2000000002a */
[----:B------:R-:W1:Y:S01]  /*9800*/  LDC R69, c[0x0][0x3d8] ;  /* 0x0000f600ff457b82 */ /* 0x000e620000000800 */
[----:B------:R-:W3:Y:S04]  /*9810*/  LDL.LU R111, [R1+0x58] ;  /* 0x00005800016f7983 */ /* 0x000ee80000300800 */
[----:B------:R-:W-:Y:S04]  /*9820*/  STS.U8 [R148+UR7+0x4180], R75 ;  /* 0x0041804b94007988 */ /* 0x000fe80008000007 */
[----:B------:R-:W-:Y:S04]  /*9830*/  STS.U8 [R148+UR7+0x4580], R73 ;  /* 0x0045804994007988 */ /* 0x000fe80008000007 */
[----:B------:R0:W-:Y:S04]  /*9840*/  STS.U8 [R148+UR7+0x4980], R71 ;  /* 0x0049804794007988 */ /* 0x0001e80008000007 */
[----:B------:R-:W-:Y:S04]  /*9850*/  STS.U8 [R148+UR7+0xd80], R160 ;  /* 0x000d80a094007988 */ /* 0x000fe80008000007 */
[----:B------:R0:W-:Y:S01]  /*9860*/  STS.U8 [R148+UR7+0x4d80], R68 ;  /* 0x004d804494007988 */ /* 0x0001e20008000007 */
[----:B------:R-:W-:Y:S01]  /*9870*/  LOP3.LUT R0, R163, 0x50, RZ, 0x3c, !PT ;  /* 0x00000050a3007812 */ /* 0x000fe200078e3cff */
[----:B0-----:R-:W0:Y:S02]  /*9880*/  LDC R71, c[0x0][0x3d8] ;  /* 0x0000f600ff477b82 */ /* 0x001e240000000800 */
[----:B------:R-:W-:Y:S04]  /*9890*/  STS.U8 [R148+UR7+0x1180], R155 ;  /* 0x0011809b94007988 */ /* 0x000fe80008000007 */
[----:B------:R-:W-:Y:S01]  /*98a0*/  STS.U8 [R148+UR7+0x5180], R65 ;  /* 0x0051804194007988 */ /* 0x000fe20008000007 */
[----:B------:R-:W-:Y:S01]  /*98b0*/  PRMT R54, RZ, 0x7610, R54 ;  /* 0x00007610ff367816 */ /* 0x000fe20000000036 */
[----:B------:R-:W0:Y:S02]  /*98c0*/  LDC R68, c[0x0][0x3d8] ;  /* 0x0000f600ff447b82 */ /* 0x000e240000000800 */
[----:B------:R-:W-:Y:S04]  /*98d0*/  STS.U8 [R148+UR7+0x1580], R147 ;  /* 0x0015809394007988 */ /* 0x000fe80008000007 */
[----:B------:R-:W-:Y:S04]  /*98e0*/  STS.U8 [R148+UR7+0x5580], R62 ;  /* 0x0055803e94007988 */ /* 0x000fe80008000007 */
[----:B------:R-:W-:Y:S04]  /*98f0*/  STS.U8 [R148+UR7+0x1980], R142 ;  /* 0x0019808e94007988 */ /* 0x000fe80008000007 */
[----:B------:R-:W-:Y:S04]  /*9900*/  STS.U8 [R148+UR7+0x5980], R59 ;  /* 0x0059803b94007988 */ /* 0x000fe80008000007 */
[----:B------:R-:W-:Y:S04]  /*9910*/  STS.U8 [R148+UR7+0x1d80], R137 ;  /* 0x001d808994007988 */ /* 0x000fe80008000007 */
[----:B------:R-:W-:Y:S04]  /*9920*/  STS.U8 [R148+UR7+0x5d80], R56 ;  /* 0x005d803894007988 */ /* 0x000fe80008000007 */
[----:B--2---:R2:W-:Y:S04]  /*9930*/  STS.U8 [R148+UR7+0x980], R107 ;  /* 0x0009806b94007988 */ /* 0x0045e80008000007 */
[----:B--2---:R-:W2:Y:S04]  /*9940*/  LDL.LU R107, [R1+0x54] ;  /* 0x00005400016b7983 */ /* 0x004ea80000300800 */
        /* <DEDUP_REMOVED lines=16> */
[----:B------:R-:W2:Y:S04]  /*9a50*/  LDL.LU R131, [R1+0x9c] ;  /* 0x00009c0001837983 */ /* 0x000ea80000300800 */
[----:B----4-:R4:W-:Y:S04]  /*9a60*/  STS.U8 [R151+UR7+0x200], R98 ;  /* 0x0002006297007988 */ /* 0x0109e80008000007 */
[----:B------:R-:W2:Y:S04]  /*9a70*/  LDL.LU R140, [R1+0x38] ;  /* 0x00003800018c7983 */ /* 0x000ea80000300800 */
[----:B------:R0:W-:Y:S04]  /*9a80*/  STS.U8 [R151+UR7+0x600], R145 ;  /* 0x0006009197007988 */ /* 0x0001e80008000007 */
[----:B----4-:R-:W4:Y:S04]  /*9a90*/  LDL.LU R98, [R1+0x98] ;  /* 0x0000980001627983 */ /* 0x010f280000300800 */
[----:B0-----:R-:W4:Y:S04]  /*9aa0*/  LDL.LU R145, [R1+0x20] ;  /* 0x0000200001917983 */ /* 0x001f280000300800 */
[----:B------:R0:W-:Y:S04]  /*9ab0*/  STS.U8 [R151+UR7+0xa00], R100 ;  /* 0x000a006497007988 */ /* 0x0001e80008000007 */
[----:B------:R1:W-:Y:S04]  /*9ac0*/  STS.U8 [R151+UR7+0xe00], R153 ;  /* 0x000e009997007988 */ /* 0x0003e80008000007 */
[----:B0-----:R-:W4:Y:S04]  /*9ad0*/  LDL.LU R100, [R1+0x94] ;  /* 0x0000940001647983 */ /* 0x001f280000300800 */
[----:B-1----:R-:W4:Y:S04]  /*9ae0*/  LDL.LU R153, [R1+0xc] ;  /* 0x00000c0001997983 */ /* 0x002f280000300800 */
[----:B------:R0:W-:Y:S04]  /*9af0*/  STS.U8 [R151+UR7+0x1200], R102 ;  /* 0x0012006697007988 */ /* 0x0001e80008000007 */
[----:B---3--:R1:W-:Y:S04]  /*9b00*/  STS.U8 [R151+UR7+0x1600], R158 ;  /* 0x0016009e97007988 */ /* 0x0083e80008000007 */
[----:B0-----:R-:W3:Y:S04]  /*9b10*/  LDL.LU R102, [R1+0x90] ;  /* 0x0000900001667983 */ /* 0x001ee80000300800 */
[----:B------:R0:W-:Y:S04]  /*9b20*/  STS.U8 [R151+UR7+0x1a00], R104 ;  /* 0x001a006897007988 */ /* 0x0001e80008000007 */
[----:B-1----:R-:W3:Y:S04]  /*9b30*/  LDL.LU R158, [R1+0x8c] ;  /* 0x00008c00019e7983 */ /* 0x002ee80000300800 */
[----:B------:R1:W-:Y:S04]  /*9b40*/  STS.U8 [R151+UR7+0x1e00], R111 ;  /* 0x001e006f97007988 */ /* 0x0003e80008000007 */
[----:B0-----:R-:W3:Y:S04]  /*9b50*/  LDL.LU R104, [R1+0x88] ;  /* 0x0000880001687983 */ /* 0x001ee80000300800 */
[----:B-1----:R-:W3:Y:S04]  /*9b60*/  LDL.LU R111, [R1+0x84] ;  /* 0x00008400016f7983 */ /* 0x002ee80000300800 */
        /* <DEDUP_REMOVED lines=13> */
[----:B--2---:R0:W-:Y:S04]  /*9c40*/  STS.U8 [R151+UR7+0x2200], R107 ;  /* 0x0022006b97007988 */ /* 0x0041e80008000007 */
[----:B0-----:R-:W2:Y:S04]  /*9c50*/  LDL.LU R107, [R1+0x80] ;  /* 0x00008000016b7983 */ /* 0x001ea80000300800 */
        /* <DEDUP_REMOVED lines=11> */
[----:B------:R0:W-:Y:S04]  /*9d10*/  STS.U8 [R0+UR7+0x4280], R140 ;  /* 0x0042808c00007988 */ /* 0x0001e80008000007 */
[----:B----4-:R1:W-:Y:S04]  /*9d20*/  STS.U8 [R0+UR7+0x680], R98 ;  /* 0x0006806200007988 */ /* 0x0103e80008000007 */
[----:B0-----:R-:W4:Y:S04]  /*9d30*/  LDL.LU R140, [R1+0x50] ;  /* 0x00005000018c7983 */ /* 0x001f280000300800 */
[----:B------:R0:W-:Y:S04]  /*9d40*/  STS.U8 [R0+UR7+0x4680], R145 ;  /* 0x0046809100007988 */ /* 0x0001e80008000007 */
[----:B-1----:R-:W4:Y:S04]  /*9d50*/  LDL.LU R98, [R1+0x4c] ;  /* 0x00004c0001627983 */ /* 0x002f280000300800 */
[----:B0-----:R-:W4:Y:S01]  /*9d60*/  LDL.LU R145, [R1+0x48] ;  /* 0x0000480001917983 */ /* 0x001f220000300800 */
[----:B------:R-:W-:-:S03]  /*9d70*/  IADD3.X R5, PT, PT, R133, UR14, RZ, P3, !PT ;  /* 0x0000000e85057c10 */ /* 0x000fc60009ffe4ff */
[----:B------:R0:W-:Y:S04]  /*9d80*/  STS.U8 [R0+UR7+0xa80], R100 ;  /* 0x000a806400007988 */ /* 0x0001e80008000007 */
[----:B------:R1:W-:Y:S01]  /*9d90*/  STS.U8 [R0+UR7+0x4a80], R153 ;  /* 0x004a809900007988 */ /* 0x0003e20008000007 */
[----:B------:R-:W-:-:S03]  /*9da0*/  IADD3 R24, P3, PT, R134, UR5, RZ ;  /* 0x0000000586187c10 */ /* 0x000fc6000ff7e0ff */
[----:B------:R2:W4:Y:S04]  /*9db0*/  @P2 LDG.E.U8 R54, desc[UR20][R4.64] ;  /* 0x0000001404362981 */ /* 0x000528000c1e1100 */
[----:B0-----:R-:W4:Y:S04]  /*9dc0*/  LDL.LU R100, [R1+0xac] ;  /* 0x0000ac0001647983 */ /* 0x001f280000300800 */
[----:B-1----:R-:W4:Y:S01]  /*9dd0*/  LDL.LU R153, [R1+0x74] ;  /* 0x0000740001997983 */ /* 0x002f220000300800 */
[----:B------:R-:W-:Y:S01]  /*9de0*/  PRMT R53, RZ, 0x7610, R53 ;  /* 0x00007610ff357816 */ /* 0x000fe20000000035 */
[----:B------:R-:W-:Y:S01]  /*9df0*/  UIMAD UR5, UR6, 0x1f, URZ ;  /* 0x0000001f060578a4 */ /* 0x000fe2000f8e02ff */
[----:B------:R-:W-:Y:S01]  /*9e00*/  IADD3.X R25, PT, PT, R135, UR14, RZ, P3, !PT ;  /* 0x0000000e87197c10 */ /* 0x000fe20009ffe4ff */
[----:B------:R-:W0:Y:S01]  /*9e10*/  LDCU UR6, c[0x0][0x3c4] ;  /* 0x00007880ff0677ac */ /* 0x000e220008000800 */
[----:B------:R-:W-:-:S03]  /*9e20*/  PRMT R22, RZ, 0x7610, R22 ;  /* 0x00007610ff167816 */ /* 0x000fc60000000016 */
[----:B------:R1:W4:Y:S04]  /*9e30*/  @P2 LDG.E.U8 R53, desc[UR20][R24.64] ;  /* 0x0000001418352981 */ /* 0x000328000c1e1100 */
[----:B---3--:R3:W-:Y:S04]  /*9e40*/  STS.U8 [R0+UR7+0xe80], R102 ;  /* 0x000e806600007988 */ /* 0x0087e80008000007 */
[----:B------:R0:W-:Y:S04]  /*9e50*/  STS.U8 [R0+UR7+0x1280], R158 ;  /* 0x0012809e00007988 */ /* 0x0001e80008000007 */
[----:B---3--:R-:W3:Y:S04]  /*9e60*/  LDL.LU R102, [R1+0xa8] ;  /* 0x0000a80001667983 */ /* 0x008ee80000300800 */
[----:B------:R1:W-:Y:S04]  /*9e70*/  STS.U8 [R0+UR7+0x1680], R104 ;  /* 0x0016806800007988 */ /* 0x0003e80008000007 */
[----:B0-----:R-:W3:Y:S04]  /*9e80*/  LDL.LU R158, [R1+0xa4] ;  /* 0x0000a400019e7983 */ /* 0x001ee80000300800 */
[----:B------:R0:W-:Y:S04]  /*9e90*/  STS.U8 [R0+UR7+0x1a80], R111 ;  /* 0x001a806f00007988 */ /* 0x0001e80008000007 */
[----:B-1----:R-:W3:Y:S04]  /*9ea0*/  LDL.LU R104, [R1+0xb4] ;  /* 0x0000b40001687983 */ /* 0x002ee80000300800 */
[----:B0-----:R-:W3:Y:S01]  /*9eb0*/  LDL.LU R111, [R1+0xa0] ;  /* 0x0000a000016f7983 */ /* 0x001ee20000300800 */
[----:B------:R-:W-:-:S02]  /*9ec0*/  PRMT R21, RZ, 0x7610, R21 ;  /* 0x00007610ff157816 */ /* 0x000fc40000000015 */
[----:B------:R-:W-:Y:S02]  /*9ed0*/  PRMT R48, RZ, 0x7610, R48 ;  /* 0x00007610ff307816 */ /* 0x000fe40000000030 */
[----:B------:R-:W-:Y:S02]  /*9ee0*/  PRMT R47, RZ, 0x7610, R47 ;  /* 0x00007610ff2f7816 */ /* 0x000fe4000000002f */
[----:B------:R-:W-:Y:S01]  /*9ef0*/  PRMT R16, RZ, 0x7610, R16 ;  /* 0x00007610ff107816 */ /* 0x000fe20000000010 */
        /* <DEDUP_REMOVED lines=9> */
[----:B0-----:R-:W0:Y:S02]  /*9f90*/  LDC.64 R136, c[0x0][0x390] ;  /* 0x0000e400ff887b82 */ /* 0x001e240000000a00 */
[----:B------:R-:W-:Y:S04]  /*9fa0*/  STS.U8 [R0+UR7+0x6680], R125 ;  /* 0x0066807d00007988 */ /* 0x000fe80008000007 */
[----:B------:R-:W-:Y:S04]  /*9fb0*/  STS.U8 [R0+UR7+0x2a80], R124 ;  /* 0x002a807c00007988 */ /* 0x000fe80008000007 */
[----:B------:R-:W-:Y:S04]  /*9fc0*/  STS.U8 [R0+UR7+0x6a80], R123 ;  /* 0x006a807b00007988 */ /* 0x000fe80008000007 */
[----:B--2---:R1:W-:Y:S04]  /*9fd0*/  STS.U8 [R0+UR7+0x1e80], R107 ;  /* 0x001e806b00007988 */ /* 0x0043e80008000007 */
[----:B-1----:R-:W2:Y:S04]  /*9fe0*/  LDL.LU R107, [R1+0xb0] ;  /* 0x0000b000016b7983 */ /* 0x002ea80000300800 */
[----:B------:R1:W-:Y:S04]  /*9ff0*/  STL.64 [R1+0xe58], R4 ;  /* 0x000e580401007387 */ /* 0x0003e80000100a00 */
[----:B------:R0:W-:Y:S01]  /*a000*/  STL.64 [R1+0xe50], R24 ;  /* 0x000e501801007387 */ /* 0x0001e20000100a00 */
[----:B-1----:R-:W-:Y:S01]  /*a010*/  IADD3 R4, P4, PT, R134, UR11, RZ ;  /* 0x0000000b86047c10 */ /* 0x002fe2000ff9e0ff */
[----:B------:R-:W-:-:S03]  /*a020*/  USHF.R.S32.HI UR11, URZ, 0x1f, UR5 ;  /* 0x0000001fff0b7899 */ /* 0x000fc60008011405 */
[----:B------:R-:W-:Y:S02]  /*a030*/  IADD3.X R5, PT, PT, R135, UR16, RZ, P4, !PT ;  /* 0x0000001087057c10 */ /* 0x000fe4000a7fe4ff */
[----:B0-----:R-:W-:-:S03]  /*a040*/  IADD3 R24, P3, PT, R132, UR5, RZ ;  /* 0x0000000584187c10 */ /* 0x001fc6000ff7e0ff */
[----:B------:R0:W-:Y:S04]  /*a050*/  STL.64 [R1+0xde0], R4 ;  /* 0x000de00401007387 */ /* 0x0001e80000100a00 */
[----:B------:R0:W2:Y:S01]  /*a060*/  @P2 LDG.E.U8 R22, desc[UR20][R4.64] ;  /* 0x0000001404162981 */ /* 0x0000a2000c1e1100 */
[----:B------:R-:W-:Y:S02]  /*a070*/  IADD3.X R25, PT, PT, R133, UR11, RZ, P3, !PT ;  /* 0x0000000b85197c10 */ /* 0x000fe40009ffe4ff */
[----:B0-----:R-:W-:Y:S01]  /*a080*/  IADD3 R4, P4, PT, R134, UR5, RZ ;  /* 0x0000000586047c10 */ /* 0x001fe2000ff9e0ff */
[----:B------:R-:W-:Y:S02]  /*a090*/  UIMAD UR5, UR12, 0x26, URZ ;  /* 0x000000260c0578a4 */ /* 0x000fe4000f8e02ff */
[----:B------:R0:W2:Y:S01]  /*a0a0*/  @P2 LDG.E.U8 R52, desc[UR20][R24.64] ;  /* 0x0000001418342981 */ /* 0x0000a2000c1e1100 */
[----:B------:R-:W-:Y:S01]  /*a0b0*/  IADD3.X R5, PT, PT, R135, UR11, RZ, P4, !PT ;  /* 0x0000000b87057c10 */ /* 0x000fe2000a7fe4ff */
[----:B------:R-:W-:-:S02]  /*a0c0*/  USHF.R.S32.HI UR12, URZ, 0x1f, UR5 ;  /* 0x0000001fff0c7899 */ /* 0x000fc40008011405 */
[----:B------:R0:W-:Y:S01]  /*a0d0*/  STL.64 [R1+0xdd8], R24 ;  /* 0x000dd81801007387 */ /* 0x0001e20000100a00 */
[----:B------:R-:W1:Y:S03]  /*a0e0*/  LDCU UR11, c[0x0][0x3c4] ;  /* 0x00007880ff0b77ac */ /* 0x000e660008000800 */
[----:B------:R1:W-:Y:S04]  /*a0f0*/  STL.64 [R1+0xdd0], R4 ;  /* 0x000dd00401007387 */ /* 0x0003e80000100a00 */
[----:B------:R1:W2:Y:S01]  /*a100*/  @P2 LDG.E.U8 R51, desc[UR20][R4.64] ;  /* 0x0000001404332981 */ /* 0x0002a2000c1e1100 */
[----:B0-----:R-:W-:Y:S02]  /*a110*/  IADD3 R24, P3, PT, R132, UR5, RZ ;  /* 0x0000000584187c10 */ /* 0x001fe4000ff7e0ff */
[----:B-1----:R-:W-:Y:S01]  /*a120*/  IADD3 R4, P4, PT, R134, UR5, RZ ;  /* 0x0000000586047c10 */ /* 0x002fe2000ff9e0ff */
[----:B------:R-:W-:Y:S01]  /*a130*/  UIMAD UR5, UR13, 0x27, URZ ;  /* 0x000000270d0578a4 */ /* 0x000fe2000f8e02ff */
[----:B------:R-:W-:-:S02]  /*a140*/  IADD3.X R25, PT, PT, R133, UR12, RZ, P3, !PT ;  /* 0x0000000c85197c10 */ /* 0x000fc40009ffe4ff */
[----:B------:R-:W-:Y:S01]  /*a150*/  IADD3.X R5, PT, PT, R135, UR12, RZ, P4, !PT ;  /* 0x0000000c87057c10 */ /* 0x000fe2000a7fe4ff */
[----:B------:R-:W-:Y:S02]  /*a160*/  USHF.R.S32.HI UR13, URZ, 0x1f, UR5 ;  /* 0x0000001fff0d7899 */ /* 0x000fe40008011405 */
[----:B------:R0:W-:Y:S01]  /*a170*/  STL.64 [R1+0xd68], R24 ;  /* 0x000d681801007387 */ /* 0x0001e20000100a00 */
[----:B------:R-:W1:Y:S03]  /*a180*/  LDCU UR12, c[0x0][0x3c4] ;  /* 0x00007880ff0c77ac */ /* 0x000e660008000800 */
[----:B------:R0:W2:Y:S04]  /*a190*/  @P2 LDG.E.U8 R21, desc[UR20][R24.64] ;  /* 0x0000001418152981 */ /* 0x0000a8000c1e1100 */
[----:B------:R1:W-:Y:S04]  /*a1a0*/  STL.64 [R1+0xd60], R4 ;  /* 0x000d600401007387 */ /* 0x0003e80000100a00 */
[----:B------:R1:W2:Y:S01]  /*a1b0*/  @P2 LDG.E.U8 R20, desc[UR20][R4.64] ;  /* 0x0000001404142981 */ /* 0x0002a2000c1e1100 */
[----:B0-----:R-:W-:-:S04]  /*a1c0*/  IADD3 R24, P3, PT, R132, UR5, RZ ;  /* 0x0000000584187c10 */ /* 0x001fc8000ff7e0ff */
[----:B------:R-:W-:Y:S02]  /*a1d0*/  IADD3.X R25, PT, PT, R133, UR13, RZ, P3, !PT ;  /* 0x0000000d85197c10 */ /* 0x000fe40009ffe4ff */
[----:B-1----:R-:W-:Y:S01]  /*a1e0*/  IADD3 R4, P4, PT, R134, UR5, RZ ;  /* 0x0000000586047c10 */ /* 0x002fe2000ff9e0ff */
[----:B------:R-:W-:Y:S02]  /*a1f0*/  UIMAD UR5, UR6, 0x2e, URZ ;  /* 0x0000002e060578a4 */ /* 0x000fe4000f8e02ff */
[----:B------:R0:W2:Y:S01]  /*a200*/  @P2 LDG.E.U8 R50, desc[UR20][R24.64] ;  /* 0x0000001418322981 */ /* 0x0000a2000c1e1100 */
[----:B------:R-:W-:Y:S01]  /*a210*/  IADD3.X R5, PT, PT, R135, UR13, RZ, P4, !PT ;  /* 0x0000000d87057c10 */ /* 0x000fe2000a7fe4ff */
[----:B------:R-:W-:Y:S02]  /*a220*/  USHF.R.S32.HI UR6, URZ, 0x1f, UR5 ;  /* 0x0000001fff067899 */ /* 0x000fe40008011405 */
[----:B------:R0:W-:Y:S01]  /*a230*/  STL.64 [R1+0xd58], R24 ;  /* 0x000d581801007387 */ /* 0x0001e20000100a00 */
[----:B------:R-:W1:Y:S03]  /*a240*/  LDCU UR13, c[0x0][0x3c4] ;  /* 0x00007880ff0d77ac */ /* 0x000e660008000800 */
[----:B------:R4:W-:Y:S04]  /*a250*/  STL.64 [R1+0xd50], R4 ;  /* 0x000d500401007387 */ /* 0x0009e80000100a00 */
[----:B------:R4:W2:Y:S01]  /*a260*/  @P2 LDG.E.U8 R49, desc[UR20][R4.64] ;  /* 0x0000001404312981 */ /* 0x0008a2000c1e1100 */
[----:B0-----:R-:W-:-:S02]  /*a270*/  IADD3 R24, P3, PT, R132, UR5, RZ ;  /* 0x0000000584187c10 */ /* 0x001fc4000ff7e0ff */
[----:B----4-:R-:W-:Y:S01]  /*a280*/  IADD3 R4, P4, PT, R134, UR5, RZ ;  /* 0x0000000586047c10 */ /* 0x010fe2000ff9e0ff */
[----:B------:R-:W-:Y:S01]  /*a290*/  UIMAD UR5, UR11, 0x2f, URZ ;  /* 0x0000002f0b0578a4 */ /* 0x000fe2000f8e02ff */
[----:B------:R-:W-:Y:S02]  /*a2a0*/  IADD3.X R25, PT, PT, R133, UR6, RZ, P3, !PT ;  /* 0x0000000685197c10 */ /* 0x000fe40009ffe4ff */
[----:B------:R-:W-:Y:S01]  /*a2b0*/  IADD3.X R5, PT, PT, R135, UR6, RZ, P4, !PT ;  /* 0x0000000687057c10 */ /* 0x000fe2000a7fe4ff */
[----:B------:R-:W-:Y:S02]  /*a2c0*/  USHF.R.S32.HI UR11, URZ, 0x1f, UR5 ;  /* 0x0000001fff0b7899 */ /* 0x000fe40008011405 */
[----:B------:R0:W-:Y:S04]  /*a2d0*/  STL.64 [R1+0xce8], R24 ;  /* 0x000ce81801007387 */ /* 0x0001e80000100a00 */
[----:B------:R0:W4:Y:S04]  /*a2e0*/  @P2 LDG.E.U8 R19, desc[UR20][R24.64] ;  /* 0x0000001418132981 */ /* 0x000128000c1e1100 */
        /* <DEDUP_REMOVED lines=8> */
[----:B------:R-:W1:Y:S01]  /*a370*/  LDCU UR11, c[0x0][0x3c4] ;  /* 0x00007880ff0b77ac */ /* 0x000e620008000800 */
[----:B------:R-:W-:Y:S01]  /*a380*/  USHF.R.S32.HI UR12, URZ, 0x1f, UR6 ;  /* 0x0000001fff0c7899 */ /* 0x000fe20008011406 */
[----:B------:R0:W-:Y:S01]  /*a390*/  STL.64 [R1+0xcd8], R24 ;  /* 0x000cd81801007387 */ /* 0x0001e20000100a00 */
[----:B------:R-:W-:-:S03]  /*a3a0*/  UIMAD UR5, UR13, 0x37, URZ ;  /* 0x000000370d0578a4 */ /* 0x000fc6000f8e02ff */
[----:B------:R1:W-:Y:S04]  /*a3b0*/  STL.64 [R1+0xcd0], R4 ;  /* 0x000cd00401007387 */ /* 0x0003e80000100a00 */
[----:B------:R1:W2:Y:S01]  /*a3c0*/  @P2 LDG.E.U8 R47, desc[UR20][R4.64] ;  /* 0x00000014042f2981 */ /* 0x0002a2000c1e1100 */
[----:B0-----:R-:W-:Y:S01]  /*a3d0*/  IADD3 R24, P3, PT, R132, UR6, RZ ;  /* 0x0000000684187c10 */ /* 0x001fe2000ff7e0ff */
[----:B------:R-:W-:Y:S01]  /*a3e0*/  USHF.R.S32.HI UR13, URZ, 0x1f, UR5 ;  /* 0x0000001fff0d7899 */ /* 0x000fe20008011405 */
[----:B-1----:R-:W-:Y:S01]  /*a3f0*/  IADD3 R4, P4, PT, R134, UR6, RZ ;  /* 0x0000000686047c10 */ /* 0x002fe2000ff9e0ff */
[----:B------:R-:W-:Y:S01]  /*a400*/  UIMAD UR6, UR11, 0x3e, URZ ;  /* 0x0000003e0b0678a4 */ /* 0x000fe2000f8e02ff */
[----:B------:R-:W-:Y:S02]  /*a410*/  IADD3.X R25, PT, PT, R133, UR12, RZ, P3, !PT ;  /* 0x0000000c85197c10 */ /* 0x000fe40009ffe4ff */
[----:B------:R-:W-:Y:S01]  /*a420*/  IADD3.X R5, PT, PT, R135, UR12, RZ, P4, !PT ;  /* 0x0000000c87057c10 */ /* 0x000fe2000a7fe4ff */
[----:B------:R-:W0:Y:S01]  /*a430*/  LDCU UR12, c[0x0][0x3c4] ;  /* 0x00007880ff0c77ac */ /* 0x000e220008000800 */
[----:B------:R-:W-:Y:S01]  /*a440*/  IADD3 R26, P3, PT, R132, UR5, RZ ;  /* 0x00000005841a7c10 */ /* 0x000fe2000ff7e0ff */
[----:B------:R-:W-:Y:S01]  /*a450*/  STS.U8 [R0+UR7+0x2280], R96 ;  /* 0x0022806000007988 */ /* 0x000fe20008000007 */
[----:B------:R-:W-:-:S02]  /*a460*/  USHF.R.S32.HI UR11, URZ, 0x1f, UR6 ;  /* 0x0000001fff0b7899 */ /* 0x000fc40008011406 */
[----:B------:R-:W-:Y:S01]  /*a470*/  IADD3.X R27, PT, PT, R133, UR13, RZ, P3, !PT ;  /* 0x0000000d851b7c10 */ /* 0x000fe20009ffe4ff */
        /* <DEDUP_REMOVED lines=10> */
[----:B------:R0:W-:Y:S04]  /*a520*/  STL.64 [R1+0xc68], R24 ;  /* 0x000c681801007387 */ /* 0x0001e80000100a00 */
[----:B------:R0:W2:Y:S01]  /*a530*/  @P2 LDG.E.U8 R17, desc[UR20][R24.64] ;  /* 0x0000001418112981 */ /* 0x0000a2000c1e1100 */
[----:B-1----:R-:W1:Y:S03]  /*a540*/  LDC R0, c[0x0][0x3c4] ;  /* 0x0000f100ff007b82 */ /* 0x002e660000000800 */
[----:B------:R3:W-:Y:S04]  /*a550*/  STL.64 [R1+0xc60], R4 ;  /* 0x000c600401007387 */ /* 0x0007e80000100a00 */
[----:B------:R3:W2:Y:S01]  /*a560*/  @P2 LDG.E.U8 R16, desc[UR20][R4.64] ;  /* 0x0000001404102981 */ /* 0x0006a2000c1e1100 */
[----:B0-----:R-:W-:-:S02]  /*a570*/  IADD3 R24, P4, PT, R134, UR5, RZ ;  /* 0x0000000586187c10 */ /* 0x001fc4000ff9e0ff */
[----:B------:R-:W-:Y:S02]  /*a580*/  PRMT R15, RZ, 0x7610, R15 ;  /* 0x00007610ff0f7816 */ /* 0x000fe4000000000f */
[----:B------:R-:W-:Y:S02]  /*a590*/  IADD3.X R25, PT, PT, R135, UR13, RZ, P4, !PT ;  /* 0x0000000d87197c10 */ /* 0x000fe4000a7fe4ff */
[----:B---3--:R-:W-:Y:S01]  /*a5a0*/  IADD3 R4, P3, PT, R132, UR6, RZ ;  /* 0x0000000684047c10 */ /* 0x008fe2000ff7e0ff */
[----:B------:R-:W-:Y:S03]  /*a5b0*/  STL.64 [R1+0xc58], R26 ;  /* 0x000c581a01007387 */ /* 0x000fe60000100a00 */
[----:B------:R-:W-:Y:S01]  /*a5c0*/  IADD3.X R5, PT, PT, R133, UR11, RZ, P3, !PT ;  /* 0x0000000b85057c10 */ /* 0x000fe20009ffe4ff */
[----:B------:R0:W-:Y:S01]  /*a5d0*/  STL.64 [R1+0xc50], R24 ;  /* 0x000c501801007387 */ /* 0x0001e20000100a00 */
[----:B------:R-:W-:-:S03]  /*a5e0*/  PRMT R46, RZ, 0x7610, R46 ;  /* 0x00007610ff2e7816 */ /* 0x000fc6000000002e */
[----:B------:R0:W3:Y:S01]  /*a5f0*/  @P2 LDG.E.U8 R45, desc[UR20][R24.64] ;  /* 0x00000014182d2981 */ /* 0x0000e2000c1e1100 */
[----:B------:R-:W-:-:S03]  /*a600*/  UIMAD UR5, UR12, 0x3f, URZ ;  /* 0x0000003f0c0578a4 */ /* 0x000fc6000f8e02ff */
[----:B------:R1:W-:Y:S01]  /*a610*/  STL.64 [R1+0xbe8], R4 ;  /* 0x000be80401007387 */ /* 0x0003e20000100a00 */
[----:B------:R-:W-:-:S03]  /*a620*/  PRMT R14, RZ, 0x7610, R14 ;  /* 0x00007610ff0e7816 */ /* 0x000fc6000000000e */
[----:B------:R1:W2:Y:S01]  /*a630*/  @P2 LDG.E.U8 R15, desc[UR20][R4.64] ;  /* 0x00000014040f2981 */ /* 0x0002a2000c1e1100 */
[----:B0-----:R-:W-:Y:S01]  /*a640*/  IADD3 R24, P3, PT, R134, UR6, RZ ;  /* 0x0000000686187c10 */ /* 0x001fe2000ff7e0ff */
[----:B------:R-:W-:Y:S02]  /*a650*/  USHF.R.S32.HI UR6, URZ, 0x1f, UR5 ;  /* 0x0000001fff067899 */ /* 0x000fe40008011405 */
[----:B------:R0:W2:Y:S01]  /*a660*/  @P2 LDG.E.U8 R46, desc[UR20][R26.64] ;  /* 0x000000141a2e2981 */ /* 0x0000a2000c1e1100 */
[----:B------:R-:W-:Y:S01]  /*a670*/  IADD3.X R25, PT, PT, R135, UR11, RZ, P3, !PT ;  /* 0x0000000b87197c10 */ /* 0x000fe20009ffe4ff */
[----:B-1----:R-:W1:Y:S04]  /*a680*/  LDC R4, c[0x0][0x3c4] ;  /* 0x0000f100ff047b82 */ /* 0x002e680000000800 */
[----:B------:R0:W-:Y:S02]  /*a690*/  STL.64 [R1+0xbe0], R24 ;  /* 0x000be01801007387 */ /* 0x0001e40000100a00 */
[----:B0-----:R-:W-:-:S02]  /*a6a0*/  IADD3 R26, P3, PT, R132, UR5, RZ ;  /* 0x00000005841a7c10 */ /* 0x001fc4000ff7e0ff */
[----:B------:R0:W2:Y:S01]  /*a6b0*/  @P2 LDG.E.U8 R14, desc[UR20][R24.64] ;  /* 0x00000014180e2981 */ /* 0x0000a2000c1e1100 */
[----:B------:R-:W1:Y:S01]  /*a6c0*/  LDC R5, c[0x0][0x3c4] ;  /* 0x0000f100ff057b82 */ /* 0x000e620000000800 */
[----:B------:R-:W-:Y:S01]  /*a6d0*/  IADD3.X R27, PT, PT, R133, UR6, RZ, P3, !PT ;  /* 0x00000006851b7c10 */ /* 0x000fe20009ffe4ff */
[----:B------:R-:W-:Y:S01]  /*a6e0*/  IMAD R0, R0, 0x46, RZ ;  /* 0x0000004600007824 */ /* 0x000fe200078e02ff */
[----:B0-----:R-:W-:-:S03]  /*a6f0*/  IADD3 R24, P4, PT, R134, UR5, RZ ;  /* 0x0000000586187c10 */ /* 0x001fc6000ff9e0ff */
[----:B------:R0:W-:Y:S01]  /*a700*/  STL.64 [R1+0xbd8], R26 ;  /* 0x000bd81a01007387 */ /* 0x0001e20000100a00 */
[----:B------:R-:W-:Y:S01]  /*a710*/  SHF.R.S32.HI R3, RZ, 0x1f, R0 ;  /* 0x0000001fff037819 */ /* 0x000fe20000011400 */
[----:B------:R-:W1:Y:S01]  /*a720*/  LDCU UR5, c[0x0][0x3d0] ;  /* 0x00007a00ff0577ac */ /* 0x000e620008000800 */
[----:B------:R-:W-:Y:S01]  /*a730*/  IADD3.X R25, PT, PT, R135, UR6, RZ, P4, !PT ;  /* 0x0000000687197c10 */ /* 0x000fe2000a7fe4ff */
[----:B------:R0:W2:Y:S01]  /*a740*/  @P2 LDG.E.U8 R44, desc[UR20][R26.64] ;  /* 0x000000141a2c2981 */ /* 0x0000a2000c1e1100 */
[----:B------:R-:W-:Y:S01]  /*a750*/  PRMT R13, RZ, 0x7610, R13 ;  /* 0x00007610ff0d7816 */ /* 0x000fe2000000000d */
[----:B------:R-:W1:Y:S02]  /*a760*/  LDCU UR6, c[0x0][0x3d4] ;  /* 0x00007a80ff0677ac */ /* 0x000e640008000800 */
[----:B------:R0:W-:Y:S04]  /*a770*/  STL.64 [R1+0xbd0], R24 ;  /* 0x000bd01801007387 */ /* 0x0001e80000100a00 */
[----:B------:R0:W2:Y:S02]  /*a780*/  @P2 LDG.E.U8 R43, desc[UR20][R24.64] ;  /* 0x00000014182b2981 */ /* 0x0000a4000c1e1100 */
[----:B0-----:R-:W-:-:S02]  /*a790*/  IADD3 R26, P3, PT, R0, R132, RZ ;  /* 0x00000084001a7210 */ /* 0x001fc40007f7e0ff */
[----:B------:R-:W-:-:S03]  /*a7a0*/  IADD3 R24, P4, PT, R0, R134, RZ ;  /* 0x0000008600187210 */ /* 0x000fc60007f9e0ff */
[C---:B------:R-:W-:Y:S02]  /*a7b0*/  IMAD.X R27, R3.reuse, 0x1, R133, P3 ;  /* 0x00000001031b7824 */ /* 0x040fe400018e0685 */
[----:B-1----:R-:W-:Y:S02]  /*a7c0*/  IMAD R0, R4, 0x47, RZ ;  /* 0x0000004704007824 */ /* 0x002fe400078e02ff */
[----:B------:R-:W-:Y:S01]  /*a7d0*/  IMAD.X R25, R3, 0x1, R135, P4 ;  /* 0x0000000103197824 */ /* 0x000fe200020e0687 */
[----:B------:R-:W-:Y:S01]  /*a7e0*/  STL.64 [R1+0xb68], R26 ;  /* 0x000b681a01007387 */ /* 0x000fe20000100a00 */
[----:B------:R-:W-:Y:S01]  /*a7f0*/  IMAD R4, R5, 0x4e, RZ ;  /* 0x0000004e05047824 */ /* 0x000fe200078e02ff */
[----:B------:R-:W-:Y:S01]  /*a800*/  SHF.R.S32.HI R3, RZ, 0x1f, R0 ;  /* 0x0000001fff037819 */ /* 0x000fe20000011400 */
[----:B------:R-:W0:Y:S01]  /*a810*/  LDC R5, c[0x0][0x3c4] ;  /* 0x0000f100ff057b82 */ /* 0x000e220000000800 */
[----:B------:R1:W-:Y:S01]  /*a820*/  STL.64 [R1+0xb60], R24 ;  /* 0x000b601801007387 */ /* 0x0003e20000100a00 */
[----:B------:R-:W-:-:S03]  /*a830*/  IADD3 R56, P3, PT, R0, R132, RZ ;  /* 0x0000008400387210 */ /* 0x000fc60007f7e0ff */
[----:B------:R1:W2:Y:S02]  /*a840*/  @P2 LDG.E.U8 R12, desc[UR20][R24.64] ;  /* 0x00000014180c2981 */ /* 0x0002a4000c1e1100 */
[C---:B------:R-:W-:Y:S02]  /*a850*/  IMAD.X R57, R3.reuse, 0x1, R133, P3 ;  /* 0x0000000103397824 */ /* 0x040fe400018e0685 */
[----:B------:R1:W2:Y:S02]  /*a860*/  @P2 LDG.E.U8 R13, desc[UR20][R26.64] ;  /* 0x000000141a0d2981 */ /* 0x0002a4000c1e1100 */
[----:B-1----:R-:W-:Y:S02]  /*a870*/  IADD3 R24, P4, PT, R0, R134, RZ ;  /* 0x0000008600187210 */ /* 0x002fe40007f9e0ff */
[----:B------:R-:W2:Y:S01]  /*a880*/  @P2 LDG.E.U8 R42, desc[UR20][R56.64] ;  /* 0x00000014382a2981 */ /* 0x000ea2000c1e1100 */
[----:B------:R-:W-:Y:S02]  /*a890*/  SHF.R.S32.HI R0, RZ, 0x1f, R4 ;  /* 0x0000001fff007819 */ /* 0x000fe40000011404 */
[----:B------:R-:W-:Y:S01]  /*a8a0*/  IADD3 R26, P3, PT, R4, R132, RZ ;  /* 0x00000084041a7210 */ /* 0x000fe20007f7e0ff */
[----:B------:R-:W-:Y:S01]  /*a8b0*/  IMAD.X R25, R3, 0x1, R135, P4 ;  /* 0x0000000103197824 */ /* 0x000fe200020e0687 */
[----:B------:R-:W-:Y:S03]  /*a8c0*/  STL.64 [R1+0xb58], R56 ;  /* 0x000b583801007387 */ /* 0x000fe60000100a00 */
[----:B------:R-:W-:Y:S01]  /*a8d0*/  IMAD.X R27, R0, 0x1, R133, P3 ;  /* 0x00000001001b7824 */ /* 0x000fe200018e0685 */
[----:B------:R1:W-:Y:S04]  /*a8e0*/  STL.64 [R1+0xb50], R24 ;  /* 0x000b501801007387 */ /* 0x0003e80000100a00 */
[----:B------:R1:W2:Y:S01]  /*a8f0*/  @P2 LDG.E.U8 R41, desc[UR20][R24.64] ;  /* 0x0000001418292981 */ /* 0x0002a2000c1e1100 */
[----:B------:R-:W-:-:S02]  /*a900*/  IMAD R3, R6, 0x4f, RZ ;  /* 0x0000004f06037824 */ /* 0x000fc400078e02ff */
[----:B------:R-:W4:Y:S01]  /*a910*/  LDC R6, c[0x0][0x3c4] ;  /* 0x0000f100ff067b82 */ /* 0x000f220000000800 */
[----:B------:R0:W2:Y:S01]  /*a920*/  @P2 LDG.E.U8 R11, desc[UR20][R26.64] ;  /* 0x000000141a0b2981 */ /* 0x0000a2000c1e1100 */
[----:B-1----:R-:W-:-:S06]  /*a930*/  IADD3 R24, P3, PT, R4, R134, RZ ;  /* 0x0000008604187210 */ /* 0x002fcc0007f7e0ff */
[----:B------:R-:W1:Y:S01]  /*a940*/  LDC R4, c[0x0][0x3c4] ;  /* 0x0000f100ff047b82 */ /* 0x000e620000000800 */
[----:B------:R-:W-:Y:S01]  /*a950*/  IMAD.X R25, R0, 0x1, R135, P3 ;  /* 0x0000000100197824 */ /* 0x000fe200018e0687 */
[----:B------:R0:W-:Y:S01]  /*a960*/  STL.64 [R1+0xae8], R26 ;  /* 0x000ae81a01007387 */ /* 0x0001e20000100a00 */
[----:B------:R-:W-:-:S03]  /*a970*/  SHF.R.S32.HI R0, RZ, 0x1f, R3 ;  /* 0x0000001fff007819 */ /* 0x000fc60000011403 */
[----:B------:R0:W-:Y:S04]  /*a980*/  STL.64 [R1+0xae0], R24 ;  /* 0x000ae01801007387 */ /* 0x0001e80000100a00 */
[----:B------:R0:W2:Y:S02]  /*a990*/  @P2 LDG.E.U8 R10, desc[UR20][R24.64] ;  /* 0x00000014180a2981 */ /* 0x0000a4000c1e1100 */
[C---:B0-----:R-:W-:Y:S02]  /*a9a0*/  IADD3 R26, P3, PT, R3.reuse, R132, RZ ;  /* 0x00000084031a7210 */ /* 0x041fe40007f7e0ff */
[----:B------:R-:W-:Y:S02]  /*a9b0*/  PRMT R40, RZ, 0x7610, R40 ;  /* 0x00007610ff287816 */ /* 0x000fe40000000028 */
[----:B------:R-:W-:Y:S01]  /*a9c0*/  IADD3 R24, P4, PT, R3, R134, RZ ;  /* 0x0000008603187210 */ /* 0x000fe20007f9e0ff */
[----:B------:R-:W-:Y:S01]  /*a9d0*/  IMAD.X R27, R0, 0x1, R133, P3 ;  /* 0x00000001001b7824 */ /* 0x000fe200018e0685 */
[----:B------:R-:W-:Y:S01]  /*a9e0*/  PRMT R39, RZ, 0x7610, R39 ;  /* 0x00007610ff277816 */ /* 0x000fe20000000027 */
[----:B------:R-:W-:-:S02]  /*a9f0*/  IMAD R3, R5, 0x56, RZ ;  /* 0x0000005605037824 */ /* 0x000fc400078e02ff */
[----:B------:R-:W-:Y:S01]  /*aa00*/  IMAD.X R25, R0, 0x1, R135, P4 ;  /* 0x0000000100197824 */ /* 0x000fe200020e0687 */
[----:B------:R0:W-:Y:S01]  /*aa10*/  STL.64 [R1+0xad8], R26 ;  /* 0x000ad81a01007387 */ /* 0x0001e20000100a00 */
[----:B------:R-:W4:Y:S01]  /*aa20*/  LDC R5, c[0x0][0x3c4] ;  /* 0x0000f100ff057b82 */ /* 0x000f220000000800 */
[----:B------:R-:W-:Y:S02]  /*aa30*/  SHF.R.S32.HI R0, RZ, 0x1f, R3 ;  /* 0x0000001fff007819 */ /* 0x000fe40000011403 */
[----:B------:R0:W2:Y:S04]  /*aa40*/  @P2 LDG.E.U8 R40, desc[UR20][R26.64] ;  /* 0x000000141a282981 */ /* 0x0000a8000c1e1100 */
[----:B------:R1:W-:Y:S04]  /*aa50*/  STL.64 [R1+0xad0], R24 ;  /* 0x000ad01801007387 */ /* 0x0003e80000100a00 */
[----:B------:R1:W2:Y:S01]  /*aa60*/  @P2 LDG.E.U8 R39, desc[UR20][R24.64] ;  /* 0x0000001418272981 */ /* 0x0002a2000c1e1100 */
[----:B0-----:R-:W-:-:S02]  /*aa70*/  IADD3 R26, P3, PT, R3, R132, RZ ;  /* 0x00000084031a7210 */ /* 0x001fc40007f7e0ff */
[----:B-1----:R-:W-:-:S03]  /*aa80*/  IADD3 R24, P4, PT, R3, R134, RZ ;  /* 0x0000008603187210 */ /* 0x002fc60007f9e0ff */
[C---:B------:R-:W-:Y:S02]  /*aa90*/  IMAD.X R27, R0.reuse, 0x1, R133, P3 ;  /* 0x00000001001b7824 */ /* 0x040fe400018e0685 */
[----:B------:R-:W-:Y:S02]  /*aaa0*/  IMAD.X R25, R0, 0x1, R135, P4 ;  /* 0x0000000100197824 */ /* 0x000fe400020e0687 */
[----:B------:R-:W-:Y:S01]  /*aab0*/  IMAD R0, R4, 0x57, RZ ;  /* 0x0000005704007824 */ /* 0x000fe200078e02ff */
[----:B------:R-:W-:Y:S02]  /*aac0*/  PRMT R9, RZ, 0x7610, R9 ;  /* 0x00007610ff097816 */ /* 0x000fe40000000009 */
[----:B------:R-:W-:Y:S01]  /*aad0*/  PRMT R8, RZ, 0x7610, R8 ;  /* 0x00007610ff087816 */ /* 0x000fe20000000008 */
[----:B----4-:R-:W-:Y:S01]  /*aae0*/  IMAD R4, R6, 0x5e, RZ ;  /* 0x0000005e06047824 */ /* 0x010fe200078e02ff */
[----:B------:R-:W-:Y:S02]  /*aaf0*/  SHF.R.S32.HI R3, RZ, 0x1f, R0 ;  /* 0x0000001fff037819 */ /* 0x000fe40000011400 */
[----:B------:R-:W-:Y:S01]  /*ab00*/  IADD3 R56, P3, PT, R0, R132, RZ ;  /* 0x0000008400387210 */ /* 0x000fe20007f7e0ff */
[----:B------:R0:W-:Y:S04]  /*ab10*/  STL.64 [R1+0xa68], R26 ;  /* 0x000a681a01007387 */ /* 0x0001e80000100a00 */
[----:B------:R0:W4:Y:S01]  /*ab20*/  @P2 LDG.E.U8 R9, desc[UR20][R26.64] ;  /* 0x000000141a092981 */ /* 0x000122000c1e1100 */
[----:B------:R-:W-:-:S03]  /*ab30*/  IMAD.X R57, R3, 0x1, R133, P3 ;  /* 0x0000000103397824 */ /* 0x000fc600018e0685 */
[----:B------:R1:W-:Y:S04]  /*ab40*/  STL.64 [R1+0xa60], R24 ;  /* 0x000a601801007387 */ /* 0x0003e80000100a00 */
[----:B------:R1:W3:Y:S01]  /*ab50*/  @P2 LDG.E.U8 R8, desc[UR20][R24.64] ;  /* 0x0000001418082981 */ /* 0x0002e2000c1e1100 */
[----:B0-----:R-:W-:Y:S02]  /*ab60*/  IADD3 R26, P4, PT, R0, R134, RZ ;  /* 0x00000086001a7210 */ /* 0x001fe40007f9e0ff */
[----:B------:R-:W-:Y:S02]  /*ab70*/  SHF.R.S32.HI R0, RZ, 0x1f, R4 ;  /* 0x0000001fff007819 */ /* 0x000fe40000011404 */
[----:B------:R-:W-:Y:S02]  /*ab80*/  PRMT R7, RZ, 0x7610, R7 ;  /* 0x00007610ff077816 */ /* 0x000fe40000000007 */
[----:B-1----:R-:W-:Y:S01]  /*ab90*/  IADD3 R24, P3, PT, R4, R132, RZ ;  /* 0x0000008404187210 */ /* 0x002fe20007f7e0ff */
[----:B------:R-:W-:Y:S01]  /*aba0*/  IMAD.X R27, R3, 0x1, R135, P4 ;  /* 0x00000001031b7824 */ /* 0x000fe200020e0687 */
[----:B------:R-:W-:-:S03]  /*abb0*/  PRMT R37, RZ, 0x7610, R37 ;  /* 0x00007610ff257816 */ /* 0x000fc60000000025 */
[----:B------:R-:W-:Y:S01]  /*abc0*/  IMAD.X R25, R0, 0x1, R133, P3 ;  /* 0x0000000100197824 */ /* 0x000fe200018e0685 */
[----:B------:R-:W-:Y:S01]  /*abd0*/  STL.64 [R1+0xa58], R56 ;  /* 0x000a583801007387 */ /* 0x000fe20000100a00 */
[----:B------:R-:W-:-:S03]  /*abe0*/  PRMT R38, RZ, 0x7610, R38 ;  /* 0x00007610ff267816 */ /* 0x000fc60000000026 */
[----:B------:R-:W-:Y:S01]  /*abf0*/  STL.64 [R1+0xa50], R26 ;  /* 0x000a501a01007387 */ /* 0x000fe20000100a00 */
[----:B------:R-:W-:-:S03]  /*ac00*/  IMAD R3, R5, 0x5f, RZ ;  /* 0x0000005f05037824 */ /* 0x000fc600078e02ff */
[----:B------:R0:W-:Y:S04]  /*ac10*/  STL.64 [R1+0x9e8], R24 ;  /* 0x0009e81801007387 */ /* 0x0001e80000100a00 */
[----:B------:R0:W3:Y:S04]  /*ac20*/  @P2 LDG.E.U8 R7, desc[UR20][R24.64] ;  /* 0x0000001418072981 */ /* 0x0000e8000c1e1100 */
[----:B------:R1:W3:Y:S01]  /*ac30*/  @P2 LDG.E.U8 R37, desc[UR20][R26.64] ;  /* 0x000000141a252981 */ /* 0x0002e2000c1e1100 */
[----:B------:R-:W-:-:S03]  /*ac40*/  PRMT R6, RZ, 0x7610, R6 ;  /* 0x00007610ff067816 */ /* 0x000fc60000000006 */
[----:B------:R1:W3:Y:S01]  /*ac50*/  @P2 LDG.E.U8 R38, desc[UR20][R56.64] ;  /* 0x0000001438262981 */ /* 0x0002e2000c1e1100 */
[----:B0-----:R-:W0:Y:S01]  /*ac60*/  LDC R24, c[0x0][0x3c4] ;  /* 0x0000f100ff187b82 */ /* 0x001e220000000800 */
[----:B-1----:R-:W-:-:S07]  /*ac70*/  IADD3 R26, P3, PT, R4, R134, RZ ;  /* 0x00000086041a7210 */ /* 0x002fce0007f7e0ff */
[----:B------:R-:W1:Y:S01]  /*ac80*/  LDC R25, c[0x0][0x3c4] ;  /* 0x0000f100ff197b82 */ /* 0x000e620000000800 */
[----:B------:R-:W-:Y:S01]  /*ac90*/  IMAD.X R27, R0, 0x1, R135, P3 ;  /* 0x00000001001b7824 */ /* 0x000fe200018e0687 */
[----:B------:R-:W-:Y:S02]  /*aca0*/  SHF.R.S32.HI R0, RZ, 0x1f, R3 ;  /* 0x0000001fff007819 */ /* 0x000fe40000011403 */
[C---:B------:R-:W-:Y:S02]  /*acb0*/  IADD3 R56, P3, PT, R3.reuse, R132, RZ ;  /* 0x0000008403387210 */ /* 0x040fe40007f7e0ff */
[----:B------:R0:W-:Y:S03]  /*acc0*/  STL.64 [R1+0x9e0], R26 ;  /* 0x0009e01a01007387 */ /* 0x0001e60000100a00 */
[----:B------:R-:W-:Y:S01]  /*acd0*/  IMAD.X R57, R0, 0x1, R133, P3 ;  /* 0x0000000100397824 */ /* 0x000fe200018e0685 */
[----:B------:R0:W3:Y:S04]  /*ace0*/  @P2 LDG.E.U8 R6, desc[UR20][R26.64] ;  /* 0x000000141a062981 */ /* 0x0000e8000c1e1100 */
[----:B------:R0:W-:Y:S04]  /*acf0*/  STL.64 [R1+0x9d8], R56 ;  /* 0x0009d83801007387 */ /* 0x0001e80000100a00 */
[----:B------:R0:W3:Y:S02]  /*ad00*/  @P2 LDG.E.U8 R36, desc[UR20][R56.64] ;  /* 0x0000001438242981 */ /* 0x0000e4000c1e1100 */
[----:B0-----:R-:W-:Y:S01]  /*ad10*/  IADD3 R26, P4, PT, R3, R134, RZ ;  /* 0x00000086031a7210 */ /* 0x001fe20007f9e0ff */
[----:B------:R-:W-:-:S04]  /*ad20*/  IMAD R3, R23, 0x66, RZ ;  /* 0x0000006617037824 */ /* 0x000fc800078e02ff */
[----:B------:R-:W-:Y:S01]  /*ad30*/  IMAD.X R27, R0, 0x1, R135, P4 ;  /* 0x00000001001b7824 */ /* 0x000fe200020e0687 */
[----:B------:R-:W-:Y:S02]  /*ad40*/  SHF.R.S32.HI R0, RZ, 0x1f, R3 ;  /* 0x0000001fff007819 */ /* 0x000fe40000011403 */
[C---:B------:R-:W-:Y:S02]  /*ad50*/  IADD3 R58, P3, PT, R3.reuse, R132, RZ ;  /* 0x00000084033a7210 */ /* 0x040fe40007f7e0ff */
[----:B------:R-:W-:Y:S01]  /*ad60*/  IADD3 R56, P4, PT, R3, R134, RZ ;  /* 0x0000008603387210 */ /* 0x000fe20007f9e0ff */
[----:B------:R0:W-:Y:S01]  /*ad70*/  STL.64 [R1+0x9d0], R26 ;  /* 0x0009d01a01007387 */ /* 0x0001e20000100a00 */
[----:B------:R-:W-:Y:S01]  /*ad80*/  PRMT R4, RZ, 0x7610, R4 ;  /* 0x00007610ff047816 */ /* 0x000fe20000000004 */
[C---:B------:R-:W-:Y:S02]  /*ad90*/  IMAD.X R59, R0.reuse, 0x1, R133, P3 ;  /* 0x00000001003b7824 */ /* 0x040fe400018e0685 */
[----:B------:R0:W3:Y:S01]  /*ada0*/  @P2 LDG.E.U8 R35, desc[UR20][R26.64] ;  /* 0x000000141a232981 */ /* 0x0000e2000c1e1100 */
[----:B------:R-:W-:-:S02]  /*adb0*/  IMAD.X R57, R0, 0x1, R135, P4 ;  /* 0x0000000100397824 */ /* 0x000fc400020e0687 */
[----:B------:R-:W-:Y:S01]  /*adc0*/  IMAD R0, R24, 0x6e, RZ ;  /* 0x0000006e18007824 */ /* 0x000fe200078e02ff */
[----:B------:R-:W-:Y:S01]  /*add0*/  PRMT R5, RZ, 0x7610, R5 ;  /* 0x00007610ff057816 */ /* 0x000fe20000000005 */
[----:B------:R-:W-:Y:S01]  /*ade0*/  STL.64 [R1+0x968], R58 ;  /* 0x0009683a01007387 */ /* 0x000fe20000100a00 */
[----:B0-----:R-:W0:Y:S03]  /*adf0*/  LDC R26, c[0x0][0x3c4] ;  /* 0x0000f100ff1a7b82 */ /* 0x001e260000000800 */
[----:B------:R1:W-:Y:S01]  /*ae00*/  STL.64 [R1+0x960], R56 ;  /* 0x0009603801007387 */ /* 0x0003e20000100a00 */
[----:B------:R-:W-:Y:S01]  /*ae10*/  SHF.R.S32.HI R23, RZ, 0x1f, R0 ;  /* 0x0000001fff177819 */ /* 0x000fe20000011400 */
[----:B-1----:R-:W-:Y:S01]  /*ae20*/  IMAD R24, R25, 0x76, RZ ;  /* 0x0000007619187824 */ /* 0x002fe200078e02ff */
[C---:B------:R-:W-:Y:S01]  /*ae30*/  IADD3 R60, P3, PT, R0.reuse, R132, RZ ;  /* 0x00000084003c7210 */ /* 0x040fe20007f7e0ff */
[----:B------:R1:W3:Y:S03]  /*ae40*/  @P2 LDG.E.U8 R4, desc[UR20][R56.64] ;  /* 0x0000001438042981 */ /* 0x0002e6000c1e1100 */
[----:B------:R-:W-:Y:S01]  /*ae50*/  SHF.R.S32.HI R25, RZ, 0x1f, R24 ;  /* 0x0000001fff197819 */ /* 0x000fe20000011418 */
[----:B------:R1:W3:Y:S01]  /*ae60*/  @P2 LDG.E.U8 R5, desc[UR20][R58.64] ;  /* 0x000000143a052981 */ /* 0x0002e2000c1e1100 */
[----:B------:R-:W-:Y:S01]  /*ae70*/  IMAD.X R61, R23, 0x1, R133, P3 ;  /* 0x00000001173d7824 */ /* 0x000fe200018e0685 */
[----:B------:R-:W-:Y:S01]  /*ae80*/  PRMT R30, RZ, 0x7610, R30 ;  /* 0x00007610ff1e7816 */ /* 0x000fe2000000001e */
[----:B------:R-:W0:Y:S01]  /*ae90*/  LDC R27, c[0x0][0x3c4] ;  /* 0x0000f100ff1b7b82 */ /* 0x000e220000000800 */
[----:B-1----:R-:W-:-:S02]  /*aea0*/  IADD3 R56, P4, PT, R0, R134, RZ ;  /* 0x0000008600387210 */ /* 0x002fc40007f9e0ff */
[----:B------:R-:W-:Y:S02]  /*aeb0*/  PRMT R0, RZ, 0x7610, R0 ;  /* 0x00007610ff007816 */ /* 0x000fe40000000000 */
[----:B------:R-:W-:Y:S01]  /*aec0*/  IADD3 R58, P3, PT, R24, R132, RZ ;  /* 0x00000084183a7210 */ /* 0x000fe20007f7e0ff */
[----:B------:R-:W-:Y:S01]  /*aed0*/  IMAD.X R57, R23, 0x1, R135, P4 ;  /* 0x0000000117397824 */ /* 0x000fe200020e0687 */
[----:B------:R-:W-:Y:S03]  /*aee0*/  STL.64 [R1+0x8e8], R60 ;  /* 0x0008e83c01007387 */ /* 0x000fe60000100a00 */
[----:B------:R-:W-:Y:S01]  /*aef0*/  IMAD.X R59, R25, 0x1, R133, P3 ;  /* 0x00000001193b7824 */ /* 0x000fe200018e0685 */
[----:B------:R1:W-:Y:S04]  /*af00*/  STL.64 [R1+0x8e0], R56 ;  /* 0x0008e03801007387 */ /* 0x0003e80000100a00 */
[----:B------:R1:W3:Y:S01]  /*af10*/  @P2 LDG.E.U8 R0, desc[UR20][R56.64] ;  /* 0x0000001438002981 */ /* 0x0002e2000c1e1100 */
[----:B------:R-:W-:Y:S01]  /*af20*/  PRMT R29, RZ, 0x7610, R29 ;  /* 0x00007610ff1d7816 */ /* 0x000fe2000000001d */
[----:B0-----:R-:W-:-:S02]  /*af30*/  IMAD R23, R26, 0x7e, RZ ;  /* 0x0000007e1a177824 */ /* 0x001fc400078e02ff */
[----:B------:R0:W3:Y:S01]  /*af40*/  @P2 LDG.E.U8 R30, desc[UR20][R58.64] ;  /* 0x000000143a1e2981 */ /* 0x0000e2000c1e1100 */
[----:B-1----:R-:W-:-:S03]  /*af50*/  IADD3 R56, P3, PT, R24, R134, RZ ;  /* 0x0000008618387210 */ /* 0x002fc60007f7e0ff */
[----:B------:R0:W-:Y:S02]  /*af60*/  STL.64 [R1+0x868], R58 ;  /* 0x0008683a01007387 */ /* 0x0001e40000100a00 */
[----:B------:R-:W-:Y:S01]  /*af70*/  IMAD.X R57, R25, 0x1, R135, P3 ;  /* 0x0000000119397824 */ /* 0x000fe200018e0687 */
[----:B------:R-:W-:-:S04]  /*af80*/  SHF.R.S32.HI R24, RZ, 0x1f, R23 ;  /* 0x0000001fff187819 */ /* 0x000fc80000011417 */
[----:B------:R1:W-:Y:S01]  /*af90*/  STL.64 [R1+0x860], R56 ;  /* 0x0008603801007387 */ /* 0x0003e20000100a00 */
[----:B0-----:R-:W-:-:S03]  /*afa0*/  IADD3 R58, P3, PT, R23, R132, RZ ;  /* 0x00000084173a7210 */ /* 0x001fc60007f7e0ff */
[----:B------:R1:W3:Y:S01]  /*afb0*/  @P2 LDG.E.U8 R29, desc[UR20][R56.64] ;  /* 0x00000014381d2981 */ /* 0x0002e2000c1e1100 */
[----:B------:R-:W-:Y:S02]  /*afc0*/  PRMT R3, RZ, 0x7610, R3 ;  /* 0x00007610ff037816 */ /* 0x000fe40000000003 */
[----:B------:R-:W-:Y:S01]  /*afd0*/  PRMT R26, RZ, 0x7610, R26 ;  /* 0x00007610ff1a7816 */ /* 0x000fe2000000001a */
[----:B------:R-:W-:Y:S01]  /*afe0*/  IMAD.X R59, R24, 0x1, R133, P3 ;  /* 0x00000001183b7824 */ /* 0x000fe200018e0685 */
[----:B------:R-:W-:Y:S02]  /*aff0*/  PRMT R25, RZ, 0x7610, R25 ;  /* 0x00007610ff197816 */ /* 0x000fe40000000019 */
[----:B------:R-:W3:Y:S01]  /*b000*/  @P2 LDG.E.U8 R3, desc[UR20][R60.64] ;  /* 0x000000143c032981 */ /* 0x000ee2000c1e1100 */
[----:B-1----:R-:W-:-:S03]  /*b010*/  IADD3 R56, P4, PT, R23, R134, RZ ;  /* 0x0000008617387210 */ /* 0x002fc60007f9e0ff */
[----:B------:R0:W3:Y:S02]  /*b020*/  @P2 LDG.E.U8 R26, desc[UR20][R58.64] ;  /* 0x000000143a1a2981 */ /* 0x0000e4000c1e1100 */
[----:B------:R-:W-:-:S05]  /*b030*/  IMAD.X R57, R24, 0x1, R135, P4 ;  /* 0x0000000118397824 */ /* 0x000fca00020e0687 */
[----:B------:R1:W3:Y:S01]  /*b040*/  @P2 LDG.E.U8 R25, desc[UR20][R56.64] ;  /* 0x0000001438192981 */ /* 0x0002e2000c1e1100 */
[----:B------:R-:W-:Y:S02]  /*b050*/  IMAD R23, R27, 0x67, RZ ;  /* 0x000000671b177824 */ /* 0x000fe400078e02ff */
[----:B------:R-:W2:Y:S01]  /*b060*/  LDC R27, c[0x0][0x3c4] ;  /* 0x0000f100ff1b7b82 */ /* 0x000ea20000000800 */
[----:B------:R0:W-:Y:S02]  /*b070*/  STL.64 [R1+0x7e8], R58 ;  /* 0x0007e83a01007387 */ /* 0x0001e40000100a00 */
[----:B------:R-:W-:Y:S02]  /*b080*/  SHF.R.S32.HI R24, RZ, 0x1f, R23 ;  /* 0x0000001fff187819 */ /* 0x000fe40000011417 */
[----:B------:R1:W-:Y:S01]  /*b090*/  STL.64 [R1+0x7e0], R56 ;  /* 0x0007e03801007387 */ /* 0x0003e20000100a00 */
[----:B------:R-:W-:Y:S02]  /*b0a0*/  PRMT R34, RZ, 0x7610, R34 ;  /* 0x00007610ff227816 */ /* 0x000fe40000000022 */
[----:B------:R-:W-:-:S02]  /*b0b0*/  PRMT R33, RZ, 0x7610, R33 ;  /* 0x00007610ff217816 */ /* 0x000fc40000000021 */
[C---:B0-----:R-:W-:Y:S02]  /*b0c0*/  IADD3 R58, P3, PT, R23.reuse, R132, RZ ;  /* 0x00000084173a7210 */ /* 0x041fe40007f7e0ff */
[----:B-1----:R-:W-:Y:S01]  /*b0d0*/  IADD3 R56, P4, PT, R23, R134, RZ ;  /* 0x0000008617387210 */ /* 0x002fe20007f9e0ff */
[----:B------:R-:W-:Y:S02]  /*b0e0*/  IMAD R23, R28, 0x6f, RZ ;  /* 0x0000006f1c177824 */ /* 0x000fe400078e02ff */
[C---:B------:R-:W-:Y:S02]  /*b0f0*/  IMAD.X R59, R24.reuse, 0x1, R133, P3 ;  /* 0x00000001183b7824 */ /* 0x040fe400018e0685 */
[----:B------:R-:W-:Y:S01]  /*b100*/  IMAD.X R57, R24, 0x1, R135, P4 ;  /* 0x0000000118397824 */ /* 0x000fe200020e0687 */
[----:B------:R-:W-:Y:S02]  /*b110*/  SHF.R.S32.HI R24, RZ, 0x1f, R23 ;  /* 0x0000001fff187819 */ /* 0x000fe40000011417 */
[C---:B------:R-:W-:Y:S01]  /*b120*/  IADD3 R62, P3, PT, R23.reuse, R132, RZ ;  /* 0x00000084173e7210 */ /* 0x040fe20007f7e0ff */
[----:B------:R0:W-:Y:S01]  /*b130*/  STL.64 [R1+0x958], R58 ;  /* 0x0009583a01007387 */ /* 0x0001e20000100a00 */
[----:B------:R-:W-:-:S03]  /*b140*/  IADD3 R60, P4, PT, R23, R134, RZ ;  /* 0x00000086173c7210 */ /* 0x000fc60007f9e0ff */
[----:B------:R0:W3:Y:S01]  /*b150*/  @P2 LDG.E.U8 R34, desc[UR20][R58.64] ;  /* 0x000000143a222981 */ /* 0x0000e2000c1e1100 */
[----:B------:R-:W-:-:S03]  /*b160*/  IMAD.X R63, R24, 0x1, R133, P3 ;  /* 0x00000001183f7824 */ /* 0x000fc600018e0685 */
[----:B------:R1:W-:Y:S01]  /*b170*/  STL.64 [R1+0x950], R56 ;  /* 0x0009503801007387 */ /* 0x0003e20000100a00 */
[----:B------:R-:W-:-:S03]  /*b180*/  PRMT R32, RZ, 0x7610, R32 ;  /* 0x00007610ff207816 */ /* 0x000fc60000000020 */
[----:B------:R1:W3:Y:S01]  /*b190*/  @P2 LDG.E.U8 R33, desc[UR20][R56.64] ;  /* 0x0000001438212981 */ /* 0x0002e2000c1e1100 */
[----:B0-----:R-:W-:Y:S01]  /*b1a0*/  IADD3 R58, P3, PT, R55, R132, RZ ;  /* 0x00000084373a7210 */ /* 0x001fe20007f7e0ff */
[----:B------:R-:W-:Y:S01]  /*b1b0*/  IMAD.X R61, R24, 0x1, R135, P4 ;  /* 0x00000001183d7824 */ /* 0x000fe200020e0687 */
[----:B------:R-:W-:Y:S01]  /*b1c0*/  PRMT R31, RZ, 0x7610, R31 ;  /* 0x00007610ff1f7816 */ /* 0x000fe2000000001f */
[----:B--2---:R-:W-:Y:S01]  /*b1d0*/  IMAD R23, R27, 0x7f, RZ ;  /* 0x0000007f1b177824 */ /* 0x004fe200078e02ff */
[----:B------:R-:W-:Y:S01]  /*b1e0*/  PRMT R28, RZ, 0x7610, R28 ;  /* 0x00007610ff1c7816 */ /* 0x000fe2000000001c */
[----:B------:R0:W-:Y:S01]  /*b1f0*/  STL.64 [R1+0x8d8], R62 ;  /* 0x0008d83e01007387 */ /* 0x0001e20000100a00 */
[----:B-1----:R-:W-:-:S03]  /*b200*/  SHF.R.S32.HI R56, RZ, 0x1f, R55 ;  /* 0x0000001fff387819 */ /* 0x002fc60000011437 */
[----:B------:R0:W2:Y:S02]  /*b210*/  @P2 LDG.E.U8 R32, desc[UR20][R62.64] ;  /* 0x000000143e202981 */ /* 0x0000a4000c1e1100 */
[C---:B------:R-:W-:Y:S02]  /*b220*/  IMAD.X R59, R56.reuse, 0x1, R133, P3 ;  /* 0x00000001383b7824 */ /* 0x040fe400018e0685 */
[----:B------:R1:W-:Y:S04]  /*b230*/  STL.64 [R1+0x8d0], R60 ;  /* 0x0008d03c01007387 */ /* 0x0003e80000100a00 */
[----:B------:R1:W2:Y:S01]  /*b240*/  @P2 LDG.E.U8 R31, desc[UR20][R60.64] ;  /* 0x000000143c1f2981 */ /* 0x0002a2000c1e1100 */
[----:B0-----:R-:W-:Y:S02]  /*b250*/  IADD3 R62, P3, PT, R55, R134, RZ ;  /* 0x00000086373e7210 */ /* 0x001fe40007f7e0ff */
[----:B------:R-:W-:Y:S01]  /*b260*/  SHF.R.S32.HI R55, RZ, 0x1f, R23 ;  /* 0x0000001fff377819 */ /* 0x000fe20000011417 */
[----:B------:R0:W-:Y:S04]  /*b270*/  STL.64 [R1+0x858], R58 ;  /* 0x0008583a01007387 */ /* 0x0001e80000100a00 */
[----:B------:R0:W2:Y:S01]  /*b280*/  @P2 LDG.E.U8 R28, desc[UR20][R58.64] ;  /* 0x000000143a1c2981 */ /* 0x0000a2000c1e1100 */
[----:B-1----:R-:W-:Y:S01]  /*b290*/  IADD3 R60, P4, PT, R23, R132, RZ ;  /* 0x00000084173c7210 */ /* 0x002fe20007f9e0ff */
[----:B------:R-:W-:Y:S01]  /*b2a0*/  IMAD.X R63, R56, 0x1, R135, P3 ;  /* 0x00000001383f7824 */ /* 0x000fe200018e0687 */
[----:B------:R-:W-:-:S02]  /*b2b0*/  LOP3.LUT R2, R163, 0x60, RZ, 0x3c, !PT ;  /* 0x00000060a3027812 */ /* 0x000fc400078e3cff */
[----:B0-----:R-:W-:Y:S01]  /*b2c0*/  IADD3 R58, P5, PT, R23, R134, RZ ;  /* 0x00000086173a7210 */ /* 0x001fe20007fbe0ff */
[----:B------:R-:W-:Y:S01]  /*b2d0*/  IMAD.X R61, R55, 0x1, R133, P4 ;  /* 0x00000001373d7824 */ /* 0x000fe200020e0685 */
[----:B------:R-:W-:-:S03]  /*b2e0*/  PRMT R27, RZ, 0x7610, R27 ;  /* 0x00007610ff1b7816 */ /* 0x000fc6000000001b */
[----:B------:R-:W-:Y:S01]  /*b2f0*/  IMAD.X R59, R55, 0x1, R135, P5 ;  /* 0x00000001373b7824 */ /* 0x000fe200028e0687 */
[----:B------:R-:W-:Y:S01]  /*b300*/  PRMT R24, RZ, 0x7610, R24 ;  /* 0x00007610ff187816 */ /* 0x000fe20000000018 */
[----:B------:R-:W-:Y:S01]  /*b310*/  STL.64 [R1+0x850], R62 ;  /* 0x0008503e01007387 */ /* 0x000fe20000100a00 */
[----:B------:R-:W-:-:S03]  /*b320*/  PRMT R23, RZ, 0x7610, R23 ;  /* 0x00007610ff177816 */ /* 0x000fc60000000017 */
[----:B------:R-:W-:Y:S04]  /*b330*/  STL.64 [R1+0x7d8], R60 ;  /* 0x0007d83c01007387 */ /* 0x000fe80000100a00 */
[----:B------:R0:W-:Y:S04]  /*b340*/  STS.U8 [R2+UR7+0x4b00], R111 ;  /* 0x004b006f02007988 */ /* 0x0001e80008000007 */
[----:B------:R-:W-:Y:S04]  /*b350*/  STL.64 [R1+0x7d0], R58 ;  /* 0x0007d03a01007387 */ /* 0x000fe80000100a00 */
[----:B------:R1:W-:Y:S04]  /*b360*/  STS.U8 [R2+UR7+0xf00], R107 ;  /* 0x000f006b02007988 */ /* 0x0003e80008000007 */
[----:B0-----:R-:W2:Y:S04]  /*b370*/  LDL.LU R111, [R1+0xc4] ;  /* 0x0000c400016f7983 */ /* 0x001ea80000300800 */
[----:B------:R-:W2:Y:S04]  /*b380*/  @P2 LDG.E.U8 R27, desc[UR20][R62.64] ;  /* 0x000000143e1b2981 */ /* 0x000ea8000c1e1100 */
[----:B-1----:R-:W2:Y:S04]  /*b390*/  LDL.LU R107, [R1+0xc0] ;  /* 0x0000c000016b7983 */ /* 0x002ea80000300800 */
[----:B------:R-:W2:Y:S04]  /*b3a0*/  @P2 LDG.E.U8 R24, desc[UR20][R60.64] ;  /* 0x000000143c182981 */ /* 0x000ea8000c1e1100 */
[----:B------:R-:W2:Y:S04]  /*b3b0*/  @P2 LDG.E.U8 R23, desc[UR20][R58.64] ;  /* 0x000000143a172981 */ /* 0x000ea8000c1e1100 */
        /* <DEDUP_REMOVED lines=18> */
[----:B----4-:R-:W-:Y:S04]  /*b4e0*/  STS.U8 [R2+UR7+0x2b00], R9 ;  /* 0x002b000902007988 */ /* 0x010fe80008000007 */
[----:B---3--:R-:W-:Y:S04]  /*b4f0*/  STS.U8 [R2+UR7+0x6b00], R8 ;  /* 0x006b000802007988 */ /* 0x008fe80008000007 */
[----:B------:R-:W-:Y:S04]  /*b500*/  STS.U8 [R2+UR7+0x2f00], R7 ;  /* 0x002f000702007988 */ /* 0x000fe80008000007 */
[----:B------:R-:W-:Y:S04]  /*b510*/  STS.U8 [R2+UR7+0x6f00], R6 ;  /* 0x006f000602007988 */ /* 0x000fe80008000007 */
[----:B------:R-:W-:Y:S04]  /*b520*/  STS.U8 [R2+UR7+0x7300], R4 ;  /* 0x0073000402007988 */ /* 0x000fe80008000007 */
[----:B------:R-:W-:Y:S04]  /*b530*/  STS.U8 [R2+UR7+0x3300], R5 ;  /* 0x0033000502007988 */ /* 0x000fe80008000007 */
[----:B------:R0:W-:Y:S04]  /*b540*/  STS.U8 [R2+UR7+0x7700], R0 ;  /* 0x0077000002007988 */ /* 0x0001e80008000007 */
[----:B------:R-:W-:Y:S01]  /*b550*/  STS.U8 [R2+UR7+0x3b00], R30 ;  /* 0x003b001e02007988 */ /* 0x000fe20008000007 */
[----:B0-----:R-:W-:-:S03]  /*b560*/  LOP3.LUT R0, R163, 0x70, RZ, 0x3c, !PT ;  /* 0x00000070a3007812 */ /* 0x001fc600078e3cff */
[----:B------:R-:W-:Y:S04]  /*b570*/  STS.U8 [R2+UR7+0x7b00], R29 ;  /* 0x007b001d02007988 */ /* 0x000fe80008000007 */
[----:B------:R0:W-:Y:S04]  /*b580*/  STS.U8 [R2+UR7+0x3700], R3 ;  /* 0x0037000302007988 */ /* 0x0001e80008000007 */
[----:B------:R-:W-:Y:S04]  /*b590*/  STS.U8 [R2+UR7+0x3f00], R26 ;  /* 0x003f001a02007988 */ /* 0x000fe80008000007 */
[----:B------:R-:W-:Y:S01]  /*b5a0*/  STS.U8 [R2+UR7+0x7f00], R25 ;  /* 0x007f001902007988 */ /* 0x000fe20008000007 */
[----:B------:R-:W-:Y:S01]  /*b5b0*/  UIMAD UR5, UR76, UR5, URZ ;  /* 0x000000054c0572a4 */ /* 0x000fe2000f8e02ff */
[----:B------:R-:W-:Y:S01]  /*b5c0*/  IMAD R55, R163, UR6, RZ ;  /* 0x00000006a3377c24 */ /* 0x000fe2000f8e02ff */
[----:B0-----:R-:W0:Y:S01]  /*b5d0*/  LDC R3, c[0x0][0x3d8] ;  /* 0x0000f600ff037b82 */ /* 0x001e220000000800 */
[----:B------:R1:W-:Y:S04]  /*b5e0*/  STS.U8 [R0+UR7+0x780], R164 ;  /* 0x000780a400007988 */ /* 0x0003e80008000007 */
[----:B------:R3:W-:Y:S04]  /*b5f0*/  STS.U8 [R0+UR7+0x4780], R165 ;  /* 0x004780a500007988 */ /* 0x0007e80008000007 */
[----:B-1----:R1:W5:Y:S04]  /*b600*/  LDL.LU R164, [R1+0xfdc] ;  /* 0x000fdc0001a47983 */ /* 0x0023680000300800 */
[----:B---3--:R1:W5:Y:S01]  /*b610*/  LDL.LU R165, [R1+0xfd8] ;  /* 0x000fd80001a57983 */ /* 0x0083620000300800 */
[----:B------:R-:W-:-:S02]  /*b620*/  USHF.R.S32.HI UR6, URZ, 0x1f, UR5 ;  /* 0x0000001fff067899 */ /* 0x000fc40008011405 */
[----:B------:R-:W-:Y:S02]  /*b630*/  IADD3 R136, P3, P4, R55, UR5, R136 ;  /* 0x0000000537887c10 */ /* 0x000fe4000fc7e088 */
[----:B------:R-:W-:Y:S01]  /*b640*/  SHF.R.S32.HI R55, RZ, 0x1f, R55 ;  /* 0x0000001fff377819 */ /* 0x000fe20000011437 */
[----:B------:R-:W-:-:S04]  /*b650*/  @!UP0 UIADD3 UR4, UPT, UPT, -UR4, 0x100000, URZ ;  /* 0x0010000004048890 */ /* 0x000fc8000fffe1ff */
[----:B------:R-:W-:Y:S02]  /*b660*/  @!UP0 USHF.L.U32 UR5, UR4, 0xb, URZ ;  /* 0x0000000b04058899 */ /* 0x000fe400080006ff */
[----:B------:R-:W-:Y:S01]  /*b670*/  @!UP0 USHF.L.U32 UR4, UR4, 0x1, URZ ;  /* 0x0000000104048899 */ /* 0x000fe200080006ff */
[----:B------:R-:W-:Y:S02]  /*b680*/  IADD3.X R137, PT, PT, R55, UR6, R137, P3, P4 ;  /* 0x0000000637897c10 */ /* 0x000fe40009fe8489 */
[----:B------:R-:W-:Y:S01]  /*b690*/  ISETP.EQ.U32.AND P3, PT, RZ, UR49, P2 ;  /* 0x00000031ff007c0c */ /* 0x000fe20009762070 */
[----:B------:R-:W-:Y:S01]  /*b6a0*/  VOTEU.ALL UP1, P1 ;  /* 0x0000000000ff7886 */ /* 0x000fe20000820000 */
[----:B------:R-:W-:Y:S04]  /*b6b0*/  STS.U8 [R0+UR7+0xb80], R54 ;  /* 0x000b803600007988 */ /* 0x000fe80008000007 */
[----:B------:R-:W-:Y:S04]  /*b6c0*/  STS.U8 [R0+UR7+0x4b80], R53 ;  /* 0x004b803500007988 */ /* 0x000fe80008000007 */
[----:B------:R-:W-:Y:S01]  /*b6d0*/  STS.U8 [R0+UR7+0xf80], R52 ;  /* 0x000f803400007988 */ /* 0x000fe20008000007 */
[----:B------:R-:W-:-:S02]  /*b6e0*/  UIADD3 UR12, UPT, UPT, UR7, 0x8000, URZ ;  /* 0x00008000070c7890 */ /* 0x000fc4000fffe0ff */
[----:B------:R-:W-:Y:S01]  /*b6f0*/  UIADD3 UR11, UPT, UPT, UR8, 0x100000, URZ ;  /* 0x00100000080b7890 */ /* 0x000fe2000fffe0ff */
[----:B------:R-:W-:Y:S01]  /*b700*/  PRMT R2, RZ, 0x7610, R2 ;  /* 0x00007610ff027816 */ /* 0x000fe20000000002 */
        /* <DEDUP_REMOVED lines=27> */
[----:B------:R2:W-:Y:S06]  /*b8c0*/  MEMBAR.ALL.CTA ;  /* 0x0000000000007992 */ /* 0x0005ec0000008000 */
[----:B--2---:R-:W-:Y:S04]  /*b8d0*/  FENCE.VIEW.ASYNC.S ;  /* 0x00000000000073c6 */ /* 0x004fe80000000000 */
[----:B------:R-:W2:Y:S02]  /*b8e0*/  FENCE.VIEW.ASYNC.S ;  /* 0x00000000000073c6 */ /* 0x000ea40000000000 */
[----:B--2---:R1:W2:Y:S01]  /*b8f0*/  @!UP1 SYNCS.EXCH.64 URZ, [UR7+0x8000], UR4 ;  /* 0x0080000407ff95b2 */ /* 0x0042a20008000100 */
[----:B0-----:R-:W-:Y:S01]  /*b900*/  IMAD.SHL.U32 R0, R3, 0x2, RZ ;  /* 0x0000000203007824 */ /* 0x001fe200078e00ff */
[----:B--2---:R-:W-:Y:S06]  /*b910*/  BAR.SYNC.DEFER_BLOCKING 0x0 ;  /* 0x0000000000007b1d */ /* 0x004fec0000010000 */
[----:B-1----:R-:W-:Y:S05]  /*b920*/  @!P3 BRA `(.L_x_6) ;  /* 0x0000000000d8b947 */ /* 0x002fea0003800000 */
[----:B------:R-:W-:Y:S02]  /*b930*/  USHF.R.U32.HI UR14, URZ, 0x4, UR7 ;  /* 0x00000004ff0e7899 */ /* 0x000fe40008011607 */
[----:B------:R-:W-:Y:S02]  /*b940*/  UIADD3 UR5, UPT, UPT, UR7, 0x18000, URZ ;  /* 0x0001800007057890 */ /* 0x000fe4000fffe0ff */
[----:B------:R-:W-:Y:S02]  /*b950*/  USGXT.U32 UR14, UR14, 0xe ;  /* 0x0000000e0e0e789a */ /* 0x000fe40008000000 */
[----:B------:R-:W-:Y:S02]  /*b960*/  USHF.R.U32.HI UR5, URZ, 0x4, UR5 ;  /* 0x00000004ff057899 */ /* 0x000fe40008011605 */
[----:B------:R-:W-:Y:S02]  /*b970*/  UIADD3 UR28, UP1, UPT, UR14, 0x2, URZ ;  /* 0x000000020e1c7890 */ /* 0x000fe4000ff3e0ff */
[----:B------:R-:W-:Y:S01]  /*b980*/  USGXT.U32 UR16, UR5, 0xe ;  /* 0x0000000e0510789a */ /* 0x000fe20008000000 */
[----:B------:R-:W-:Y:S01]  /*b990*/  UMOV UR4, URZ ;  /* 0x000000ff00047c82 */ /* 0x000fe20008000000 */
[----:B------:R-:W-:Y:S01]  /*b9a0*/  UMOV UR6, URZ ;  /* 0x000000ff00067c82 */ /* 0x000fe20008000000 */
[----:B------:R-:W-:-:S02]  /*b9b0*/  UIADD3.X UR29, UPT, UPT, UR4, 0x40004040, URZ, UP1, !UPT ;  /* 0x40004040041d7890 */ /* 0x000fc40008ffe4ff */
[----:B------:R-:W-:Y:S01]  /*b9c0*/  UIADD3 UR36, UP1, UPT, UR16, 0x80, URZ ;  /* 0x0000008010247890 */ /* 0x000fe2000ff3e0ff */
[----:B------:R-:W-:Y:S01]  /*b9d0*/  UMOV UR4, UR12 ;  /* 0x0000000c00047c82 */ /* 0x000fe20008000000 */
[----:B------:R-:W-:Y:S02]  /*b9e0*/  UMOV UR5, URZ ;  /* 0x000000ff00057c82 */ /* 0x000fe40008000000 */
[----:B------:R-:W-:Y:S01]  /*b9f0*/  UIADD3.X UR37, UPT, UPT, UR6, -0x7fffbfe0, URZ, UP1, !UPT ;  /* 0x8000402006257890 */ /* 0x000fe20008ffe4ff */
[----:B------:R-:W-:Y:S01]  /*ba00*/  UMOV UR13, UR4 ;  /* 0x00000004000d7c82 */ /* 0x000fe20008000000 */
[----:B------:R-:W-:Y:S02]  /*ba10*/  UIADD3.64 UR40, UPT, UPT, UR28, 0x2, URZ ;  /* 0x000000021c287897 */ /* 0x000fe4000fffe0ff */
[----:B------:R-:W-:Y:S02]  /*ba20*/  UIADD3.64 UR4, UPT, UPT, UR36, 0x80, URZ ;  /* 0x0000008024047897 */ /* 0x000fe4000fffe0ff */
[----:B------:R-:W-:-:S02]  /*ba30*/  UIADD3.64 UR44, UPT, UPT, UR28, 0x4, URZ ;  /* 0x000000041c2c7897 */ /* 0x000fc4000fffe0ff */
[----:B------:R-:W-:Y:S02]  /*ba40*/  UIADD3.64 UR42, UPT, UPT, UR36, 0x100, URZ ;  /* 0x00000100242a7897 */ /* 0x000fe4000fffe0ff */
[----:B------:R-:W-:Y:S02]  /*ba50*/  UIADD3.64 UR50, UPT, UPT, UR28, 0x3fe, URZ ;  /* 0x000003fe1c327897 */ /* 0x000fe4000fffe0ff */
[----:B------:R-:W-:Y:S02]  /*ba60*/  UIADD3.64 UR46, UPT, UPT, UR36, 0x180, URZ ;  /* 0x00000180242e7897 */ /* 0x000fe4000fffe0ff */
[----:B------:R-:W-:Y:S02]  /*ba70*/  UIADD3.64 UR54, UPT, UPT, UR28, 0x400, URZ ;  /* 0x000004001c367897 */ /* 0x000fe4000fffe0ff */
[----:B------:R-:W-:Y:S02]  /*ba80*/  UIADD3.64 UR52, UPT, UPT, UR36, 0x200, URZ ;  /* 0x0000020024347897 */ /* 0x000fe4000fffe0ff */
[----:B------:R-:W-:-:S02]  /*ba90*/  UIADD3.64 UR58, UPT, UPT, UR28, 0x402, URZ ;  /* 0x000004021c3a7897 */ /* 0x000fc4000fffe0ff */
[----:B------:R-:W-:Y:S01]  /*baa0*/  UIADD3.64 UR56, UPT, UPT, UR36, 0x280, URZ ;  /* 0x0000028024387897 */ /* 0x000fe2000fffe0ff */
[----:B------:R-:W-:Y:S01]  /*bab0*/  UMOV UR22, 0x0 ;  /* 0x0000000000167882 */ /* 0x000fe20000000000 */
[----:B------:R-:W-:Y:S01]  /*bac0*/  UMOV UR23, 0x4208010 ;  /* 0x0420801000177882 */ /* 0x000fe20000000000 */
[----:B------:R-:W-:Y:S01]  /*bad0*/  UIADD3.64 UR62, UPT, UPT, UR28, 0x404, URZ ;  /* 0x000004041c3e7897 */ /* 0x000fe2000fffe0ff */
[----:B------:R-:W-:Y:S01]  /*bae0*/  UMOV UR15, 0x40004040 ;  /* 0x40004040000f7882 */ /* 0x000fe20000000000 */
[----:B------:R-:W-:Y:S01]  /*baf0*/  UIADD3.64 UR60, UPT, UPT, UR36, 0x300, URZ ;  /* 0x00000300243c7897 */ /* 0x000fe2000fffe0ff */
[----:B------:R-:W-:Y:S01]  /*bb00*/  UMOV UR17, 0x80004020 ;  /* 0x8000402000117882 */ /* 0x000fe20000000000 */
[----:B------:R-:W-:Y:S01]  /*bb10*/  UMOV UR24, 0x0 ;  /* 0x0000000000187882 */ /* 0x000fe20000000000 */
[----:B------:R-:W-:Y:S01]  /*bb20*/  UMOV UR25, 0x4208010 ;  /* 0x0420801000197882 */ /* 0x000fe20000000000 */
[----:B------:R-:W-:Y:S01]  /*bb30*/  UMOV UR18, 0x0 ;  /* 0x0000000000127882 */ /* 0x000fe20000000000 */
[----:B------:R-:W-:Y:S01]  /*bb40*/  UMOV UR19, 0x4208010 ;  /* 0x0420801000137882 */ /* 0x000fe20000000000 */
[----:B------:R0:W-:Y:S01]  /*bb50*/  UTCQMMA gdesc[UR16], gdesc[UR14], tmem[UR11], tmem[UR22], idesc[UR23], !UPT ;  /* 0x00ff160e100075ea */ /* 0x0001e2000f80030b */
[----:B------:R-:W-:Y:S01]  /*bb60*/  UMOV UR30, 0x0 ;  /* 0x00000000001e7882 */ /* 0x000fe20000000000 */
[----:B------:R-:W-:Y:S01]  /*bb70*/  UMOV UR31, 0x4208010 ;  /* 0x04208010001f7882 */ /* 0x000fe20000000000 */
[----:B------:R0:W-:Y:S01]  /*bb80*/  UTCQMMA gdesc[UR36], gdesc[UR28], tmem[UR11], tmem[UR24], idesc[UR25], UPT ;  /* 0x00ff181c240075ea */ /* 0x0001e2000b80030b */
        /* <DEDUP_REMOVED lines=12> */
[----:B------:R0:W-:Y:S01]  /*bc50*/  UTCQMMA gdesc[UR56], gdesc[UR58], tmem[UR11], tmem[UR32], idesc[UR33], UPT ;  /* 0x00ff203a380075ea */ /* 0x0001e2000b80030b */
[----:B------:R0:W-:Y:S01]  /*bc60*/  UTCQMMA gdesc[UR60], gdesc[UR62], tmem[UR11], tmem[UR38], idesc[UR39], UPT ;  /* 0x00ff263e3c0075ea */ /* 0x0001e2000b80030b */
[----:B------:R0:W-:Y:S01]  /*bc70*/  UTCBAR [UR13], URZ ;  /* 0x000000ff0d0073e9 */ /* 0x0001e200080000ff */
[----:B------:R-:W-:Y:S01]  /*bc80*/  NOP ;  /* 0x0000000000007918 */ /* 0x000fe20000000000 */
.L_x_6:
[----:B------:R-:W-:Y:S05]  /*bc90*/  @!P2 BRA `(.L_x_7) ;  /* 0x000000000008a947 */ /* 0x000fea0003800000 */
[----:B------:R-:W1:Y:S02]  /*bca0*/  SYNCS.PHASECHK.TRANS64.TRYWAIT P4, [UR7+0x8000], RZ ;  /* 0x008000ffff0075a7 */ /* 0x000e640008081107 */
[----:B-1----:R-:W-:Y:S05]  /*bcb0*/  @!P4 BRA `(.L_x_8) ;  /* 0x000001f40028c947 */ /* 0x002fea0003800000 */
.L_x_7:
[----:B------:R-:W-:Y:S01]  /*bcc0*/  BAR.SYNC.DEFER_BLOCKING 0x0 ;  /* 0x0000000000007b1d */ /* 0x000fe20000010000 */
[----:B------:R-:W-:Y:S02]  /*bcd0*/  IADD3 RZ, P4, PT, R136, UR48, RZ ;  /* 0x0000003088ff7c10 */ /* 0x000fe4000ff9e0ff */
[----:B------:R-:W-:Y:S01]  /*bce0*/  IADD3 R162, P5, PT, R0, R136, RZ ;  /* 0x0000008800a27210 */ /* 0x000fe20007fbe0ff */
[----:B------:R-:W-:Y:S01]  /*bcf0*/  VIADD R154, R136, UR64 ;  /* 0x00000040889a7c36 */ /* 0x000fe20008000000 */
[----:B------:R-:W-:-:S03]  /*bd00*/  PRMT R73, RZ, 0x7610, R73 ;  /* 0x00007610ff497816 */ /* 0x000fc60000000049 */
[----:B------:R-:W1:Y:S01]  /*bd10*/  LDC R72, c[0x0][0x3d8] ;  /* 0x0000f600ff487b82 */ /* 0x000e620000000800 */
[-C--:B------:R-:W-:Y:S01]  /*bd20*/  LEA.HI.X.SX32 R155, R68, R137.reuse, 0x1, P4 ;  /* 0x00000089449b7211 */ /* 0x080fe200020f0eff */
[----:B------:R-:W-:Y:S01]  /*bd30*/  LDTM.16dp32bit_t0_t15.x64 R4, tmem[UR9+0x100000] ;  /* 0x10000009000479ee */ /* 0x000fe20008b00000 */
[----:B------:R-:W2:Y:S01]  /*bd40*/  LDTM.16dp32bit_t16_t31.x64 R4, tmem[UR9+0x100040] ;  /* 0x10004009000479ee */ /* 0x000ea20008b20000 */
[----:B------:R-:W-:Y:S01]  /*bd50*/  PRMT R3, RZ, 0x7610, R3 ;  /* 0x00007610ff037816 */ /* 0x000fe20000000003 */
[----:B------:R-:W-:Y:S01]  /*bd60*/  STL.64 [R1+0x10d0], R124 ;  /* 0x0010d07c01007387 */ /* 0x000fe20000100a00 */
[----:B------:R-:W-:Y:S01]  /*bd70*/  LEA.HI.X.SX32 R163, R0, R137, 0x1, P5 ;  /* 0x0000008900a37211 */ /* 0x000fe200028f0eff */
[----:B0-----:R-:W0:Y:S02]  /*bd80*/  LDCU UR4, c[0x0][0x3a8] ;  /* 0x00007500ff0477ac */ /* 0x001e240008000800 */
[----:B------:R-:W-:Y:S04]  /*bd90*/  STL.64 [R1+0x10c8], R122 ;  /* 0x0010c87a01007387 */ /* 0x000fe80000100a00 */
[----:B------:R-:W-:Y:S04]  /*bda0*/  STL.64 [R1+0x10c0], R120 ;  /* 0x0010c07801007387 */ /* 0x000fe80000100a00 */
[----:B------:R-:W-:Y:S01]  /*bdb0*/  STL.64 [R1+0x10b8], R118 ;  /* 0x0010b87601007387 */ /* 0x000fe20000100a00 */
[----:B------:R-:W3:Y:S01]  /*bdc0*/  @!P1 SYNCS.CCTL.IV [UR7+0x8000] ;  /* 0x00800000ff0099b1 */ /* 0x000ee20008000007 */
[----:B------:R-:W-:-:S02]  /*bdd0*/  NOP ;  /* 0x0000000000007918 */ /* 0x000fc40000000000 */
[----:B------:R-:W4:Y:S04]  /*bde0*/  @P2 LDG.E.U8 R73, desc[UR20][R154.64] ;  /* 0x000000149a492981 */ /* 0x000f28000c1e1100 */
[----:B------:R-:W3:Y:S04]  /*bdf0*/  @P2 LDG.E.U8 R3, desc[UR20][R162.64] ;  /* 0x00000014a2032981 */ /* 0x000ee8000c1e1100 */
        /* <DEDUP_REMOVED lines=14> */
[----:B-----5:R-:W-:Y:S04]  /*bee0*/  STL [R1+0xfec], R165 ;  /* 0x000feca501007387 */ /* 0x020fe80000100800 */
[----:B------:R-:W-:Y:S04]  /*bef0*/  STL [R1+0xfe8], R164 ;  /* 0x000fe8a401007387 */ /* 0x000fe80000100800 */
[----:B------:R0:W-:Y:S04]  /*bf00*/  STL [R1+0xfe4], R135 ;  /* 0x000fe48701007387 */ /* 0x0001e80000100800 */
[----:B------:R-:W-:Y:S01]  /*bf10*/  STL [R1+0xfe0], R134 ;  /* 0x000fe08601007387 */ /* 0x000fe20000100800 */
[----:B------:R-:W-:-:S02]  /*bf20*/  IMAD R0, R69, 0x3, RZ ;  /* 0x0000000345007824 */ /* 0x000fc400078e02ff */
[----:B------:R-:W-:Y:S01]  /*bf30*/  IMAD R68, R71, 0x5, RZ ;  /* 0x0000000547447824 */ /* 0x000fe200078e02ff */
[----:B------:R-:W-:Y:S01]  /*bf40*/  STL [R1+0xfdc], R133 ;  /* 0x000fdc8501007387 */ /* 0x000fe20000100800 */
[----:B------:R-:W-:Y:S01]  /*bf50*/  PRMT R74, RZ, 0x7610, R74 ;  /* 0x00007610ff4a7816 */ /* 0x000fe2000000004a */
[----:B------:R-:W3:Y:S02]  /*bf60*/  LDC R69, c[0x0][0x3d8] ;  /* 0x0000f600ff457b82 */ /* 0x000ee40000000800 */
[----:B------:R-:W-:Y:S04]  /*bf70*/  STL [R1+0xfd8], R132 ;  /* 0x000fd88401007387 */ /* 0x000fe80000100800 */
[----:B--2---:R-:W-:Y:S04]  /*bf80*/  STL [R1+0xff0], R67 ;  /* 0x000ff04301007387 */ /* 0x004fe80000100800 */
[----:B------:R-:W-:Y:S04]  /*bf90*/  STL.64 [R1+0xe98], R154 ;  /* 0x000e989a01007387 */ /* 0x000fe80000100a00 */
[----:B------:R-:W-:Y:S01]  /*bfa0*/  STL [R1+0xff8], R162 ;  /* 0x000ff8a201007387 */ /* 0x000fe20000100800 */
[----:B------:R-:W-:-:S03]  /*bfb0*/  IADD3 R160, P4, PT, R0, R136, RZ ;  /* 0x0000008800a07210 */ /* 0x000fc60007f9e0ff */
[----:B------:R-:W-:Y:S01]  /*bfc0*/  STL [R1+0xff4], R163 ;  /* 0x000ff4a301007387 */ /* 0x000fe20000100800 */
[-C--:B------:R-:W-:Y:S01]  /*bfd0*/  LEA.HI.X.SX32 R161, R0, R137.reuse, 0x1, P4 ;  /* 0x0000008900a17211 */ /* 0x080fe200020f0eff */
[----:B-1----:R-:W-:Y:S01]  /*bfe0*/  IMAD R0, R72, 0x6, RZ ;  /* 0x0000000648007824 */ /* 0x002fe200078e02ff */
[C---:B------:R-:W-:Y:S01]  /*bff0*/  IADD3 R156, P5, PT, R68.reuse, R136, RZ ;  /* 0x00000088449c7210 */ /* 0x040fe20007fbe0ff */
[----:B------:R-:W1:Y:S01]  /*c000*/  LDC R72, c[0x0][0x3d8] ;  /* 0x0000f600ff487b82 */ /* 0x000e620000000800 */
[----:B------:R-:W-:Y:S01]  /*c010*/  PRMT R71, RZ, 0x7610, R71 ;  /* 0x00007610ff477816 */ /* 0x000fe20000000047 */
[----:B------:R-:W2:Y:S01]  /*c020*/  @P2 LDG.E.U8 R2, desc[UR20][R136.64] ;  /* 0x0000001488022981 */ /* 0x000ea2000c1e1100 */
[----:B------:R-:W-:Y:S02]  /*c030*/  LEA.HI.X.SX32 R157, R68, R137, 0x1, P5 ;  /* 0x00000089449d7211 */ /* 0x000fe400028f0eff */
[----:B0-----:R-:W-:Y:S02]  /*c040*/  PRMT R135, RZ, 0x7610, R135 ;  /* 0x00007610ff877816 */ /* 0x001fe40000000087 */
[----:B------:R-:W-:Y:S01]  /*c050*/  PRMT R118, RZ, 0x7610, R118 ;  /* 0x00007610ff767816 */ /* 0x000fe20000000076 */
[----:B------:R-:W2:Y:S05]  /*c060*/  @P2 LDG.E.U8 R71, desc[UR20][R156.64] ;  /* 0x000000149c472981 */ /* 0x000eaa000c1e1100 */
[----:B------:R-:W2:Y:S04]  /*c070*/  @P2 LDG.E.U8 R118, desc[UR20][R160.64] ;  /* 0x00000014a0762981 */ /* 0x000ea8000c1e1100 */
[----:B----4-:R0:W-:Y:S04]  /*c080*/  STL [R1+0x4d4], R73 ;  /* 0x0004d44901007387 */ /* 0x0101e80000100800 */
[----:B---3--:R3:W-:Y:S01]  /*c090*/  STL [R1+0x4d0], R3 ;  /* 0x0004d00301007387 */ /* 0x0087e20000100800 */
[----:B0-----:R-:W0:Y:S01]  /*c0a0*/  LDC R73, c[0x0][0x3d8] ;  /* 0x0000f600ff497b82 */ /* 0x001e220000000800 */
[----:B---3--:R-:W-:-:S07]  /*c0b0*/  IMAD.SHL.U32 R3, R70, 0x4, RZ ;  /* 0x0000000446037824 */ /* 0x008fce00078e00ff */
[----:B------:R-:W3:Y:S01]  /*c0c0*/  LDC R70, c[0x0][0x3d8] ;  /* 0x0000f600ff467b82 */ /* 0x000ee20000000800 */
[----:B------:R-:W-:-:S04]  /*c0d0*/  IADD3 R158, P4, PT, R3, R136, RZ ;  /* 0x00000088039e7210 */ /* 0x000fc80007f9e0ff */
[----:B------:R-:W-:Y:S02]  /*c0e0*/  LEA.HI.X.SX32 R159, R3, R137, 0x1, P4 ;  /* 0x00000089039f7211 */ /* 0x000fe400020f0eff */
[----:B------:R-:W-:-:S03]  /*c0f0*/  IADD3 R154, P4, PT, R0, R136, RZ ;  /* 0x00000088009a7210 */ /* 0x000fc60007f9e0ff */
[----:B------:R-:W4:Y:S01]  /*c100*/  @P2 LDG.E.U8 R74, desc[UR20][R158.64] ;  /* 0x000000149e4a2981 */ /* 0x000f22000c1e1100 */
[----:B------:R-:W-:-:S05]  /*c110*/  LEA.HI.X.SX32 R155, R0, R137, 0x1, P4 ;  /* 0x00000089009b7211 */ /* 0x000fca00020f0eff */
[----:B------:R-:W2:Y:S01]  /*c120*/  @P2 LDG.E.U8 R135, desc[UR20][R154.64] ;  /* 0x000000149a872981 */ /* 0x000ea2000c1e1100 */
[----:B------:R-:W-:-:S03]  /*c130*/  IMAD.SHL.U32 R3, R69, 0x8, RZ ;  /* 0x0000000845037824 */ /* 0x000fc600078e00ff */
[----:B------:R-:W-:Y:S04]  /*c140*/  STL [R1+0x1000], R160 ;  /* 0x001000a001007387 */ /* 0x000fe80000100800 */
[----:B------:R-:W-:Y:S04]  /*c150*/  STL [R1+0xffc], R161 ;  /* 0x000ffca101007387 */ /* 0x000fe80000100800 */
[----:B------:R-:W-:Y:S04]  /*c160*/  STL [R1+0x1008], R158 ;  /* 0x0010089e01007387 */ /* 0x000fe80000100800 */
[----:B------:R-:W-:Y:S01]  /*c170*/  STL [R1+0x1004], R159 ;  /* 0x0010049f01007387 */ /* 0x000fe20000100800 */
[----:B------:R-:W-:-:S03]  /*c180*/  IADD3 R124, P4, PT, R3, R136, RZ ;  /* 0x00000088037c7210 */ /* 0x000fc60007f9e0ff */
[----:B------:R-:W-:Y:S01]  /*c190*/  STL [R1+0x1010], R156 ;  /* 0x0010109c01007387 */ /* 0x000fe20000100800 */
[----:B---3--:R-:W-:Y:S01]  /*c1a0*/  IMAD R69, R70, 0xa, RZ ;  /* 0x0000000a46457824 */ /* 0x008fe200078e02ff */
[----:B------:R-:W-:Y:S01]  /*c1b0*/  LEA.HI.X.SX32 R125, R3, R137, 0x1, P4 ;  /* 0x00000089037d7211 */ /* 0x000fe200020f0eff */
[----:B0-----:R-:W-:Y:S01]  /*c1c0*/  IMAD R68, R73, 0x9, RZ ;  /* 0x0000000949447824 */ /* 0x001fe200078e02ff */
[----:B------:R-:W-:Y:S01]  /*c1d0*/  STL [R1+0x100c], R157 ;  /* 0x00100c9d01007387 */ /* 0x000fe20000100800 */
[----:B------:R-:W-:Y:S01]  /*c1e0*/  PRMT R3, RZ, 0x7610, R3 ;  /* 0x00007610ff037816 */ /* 0x000fe20000000003 */
[----:B------:R-:W0:Y:S02]  /*c1f0*/  LDC R73, c[0x0][0x3d8] ;  /* 0x0000f600ff497b82 */ /* 0x000e240000000800 */
[----:B------:R-:W-:Y:S02]  /*c200*/  IADD3 R122, P5, PT, R68, R136, RZ ;  /* 0x00000088447a7210 */ /* 0x000fe40007fbe0ff */
[----:B------:R-:W-:-:S02]  /*c210*/  PRMT R120, RZ, 0x7610, R120 ;  /* 0x00007610ff787816 */ /* 0x000fc40000000078 */
[----:B------:R-:W-:Y:S02]  /*c220*/  LEA.HI.X.SX32 R123, R68, R137, 0x1, P5 ;  /* 0x00000089447b7211 */ /* 0x000fe400028f0eff */
[----:B------:R-:W-:Y:S01]  /*c230*/  PRMT R0, RZ, 0x7610, R0 ;  /* 0x00007610ff007816 */ /* 0x000fe20000000000 */
[----:B------:R-:W3:Y:S02]  /*c240*/  LDC R70, c[0x0][0x3d8] ;  /* 0x0000f600ff467b82 */ /* 0x000ee40000000800 */
[----:B------:R-:W3:Y:S04]  /*c250*/  @P2 LDG.E.U8 R120, desc[UR20][R122.64] ;  /* 0x000000147a782981 */ /* 0x000ee8000c1e1100 */
[----:B------:R-:W3:Y:S04]  /*c260*/  @P2 LDG.E.U8 R0, desc[UR20][R124.64] ;  /* 0x000000147c002981 */ /* 0x000ee8000c1e1100 */
[----:B----4-:R4:W-:Y:S04]  /*c270*/  STL [R1+0x498], R74 ;  /* 0x0004984a01007387 */ /* 0x0109e80000100800 */
[----:B--2---:R2:W-:Y:S04]  /*c280*/  STL [R1+0x794], R71 ;  /* 0x0007944701007387 */ /* 0x0045e80000100800 */
[----:B------:R-:W-:Y:S01]  /*c290*/  STL [R1+0x101c], R135 ;  /* 0x00101c8701007387 */ /* 0x000fe20000100800 */
[----:B----4-:R-:W4:Y:S03]  /*c2a0*/  LDC R74, c[0x0][0x3d8] ;  /* 0x0000f600ff4a7b82 */ /* 0x010f260000000800 */
[----:B------:R-:W-:Y:S04]  /*c2b0*/  STL [R1+0x1018], R154 ;  /* 0x0010189a01007387 */ /* 0x000fe80000100800 */
[----:B------:R-:W-:Y:S01]  /*c2c0*/  STL [R1+0x1014], R155 ;  /* 0x0010149b01007387 */ /* 0x000fe20000100800 */
[----:B--2---:R-:W2:Y:S03]  /*c2d0*/  LDC R71, c[0x0][0x3d8] ;  /* 0x0000f600ff477b82 */ /* 0x004ea60000000800 */
[----:B------:R0:W-:Y:S02]  /*c2e0*/  STL [R1+0x49c], R118 ;  /* 0x00049c7601007387 */ /* 0x0001e40000100800 */
[----:B0-----:R-:W-:-:S04]  /*c2f0*/  IADD3 R118, P4, PT, R69, R136, RZ ;  /* 0x0000008845767210 */ /* 0x001fc80007f9e0ff */
[----:B------:R-:W-:-:S05]  /*c300*/  LEA.HI.X.SX32 R119, R69, R137, 0x1, P4 ;  /* 0x0000008945777211 */ /* 0x000fca00020f0eff */
[----:B------:R0:W3:Y:S04]  /*c310*/  @P2 LDG.E.U8 R3, desc[UR20][R118.64] ;  /* 0x0000001476032981 */ /* 0x0000e8000c1e1100 */
[----:B------:R0:W-:Y:S01]  /*c320*/  STL.64 [R1+0x7c8], R124 ;  /* 0x0007c87c01007387 */ /* 0x0001e20000100a00 */
[----:B----4-:R-:W-:-:S03]  /*c330*/  IMAD R68, R74, 0xc, RZ ;  /* 0x0000000c4a447824 */ /* 0x010fc600078e02ff */
[----:B0-----:R-:W4:Y:S04]  /*c340*/  LDL.LU.64 R124, [R1+0x10d0] ;  /* 0x0010d000017c7983 */ /* 0x001f280000300a00 */
[----:B------:R-:W-:Y:S04]  /*c350*/  STL.64 [R1+0x7c0], R122 ;  /* 0x0007c07a01007387 */ /* 0x000fe80000100a00 */
[----:B------:R0:W-:Y:S01]  /*c360*/  STL.64 [R1+0x7b8], R118 ;  /* 0x0007b87601007387 */ /* 0x0001e20000100a00 */
[----:B------:R-:W-:Y:S02]  /*c370*/  PRMT R74, RZ, 0x7610, R74 ;  /* 0x00007610ff4a7816 */ /* 0x000fe4000000004a */
[----:B------:R-:W-:Y:S01]  /*c380*/  PRMT R117, RZ, 0x7610, R117 ;  /* 0x00007610ff757816 */ /* 0x000fe20000000075 */
[----:B--2---:R-:W-:Y:S01]  /*c390*/  IMAD R69, R71, 0xd, RZ ;  /* 0x0000000d47457824 */ /* 0x004fe200078e02ff */
[----:B------:R-:W-:Y:S01]  /*c3a0*/  PRMT R114, RZ, 0x7610, R114 ;  /* 0x00007610ff727816 */ /* 0x000fe20000000072 */
[----:B------:R-:W2:Y:S01]  /*c3b0*/  LDC R71, c[0x0][0x3d8] ;  /* 0x0000f600ff477b82 */ /* 0x000ea20000000800 */
[----:B------:R-:W-:-:S02]  /*c3c0*/  PRMT R115, RZ, 0x7610, R115 ;  /* 0x00007610ff737816 */ /* 0x000fc40000000073 */
[----:B0-----:R-:W-:-:S04]  /*c3d0*/  IADD3 R118, P6, PT, R69, R136, RZ ;  /* 0x0000008845767210 */ /* 0x001fc80007fde0ff */
[----:B------:R-:W-:-:S05]  /*c3e0*/  LEA.HI.X.SX32 R119, R69, R137, 0x1, P6 ;  /* 0x0000008945777211 */ /* 0x000fca00030f0eff */
[----:B------:R-:W2:Y:S04]  /*c3f0*/  @P2 LDG.E.U8 R115, desc[UR20][R118.64] ;  /* 0x0000001476732981 */ /* 0x000ea8000c1e1100 */
[----:B---3--:R1:W-:Y:S02]  /*c400*/  STL [R1+0x490], R3 ;  /* 0x0004900301007387 */ /* 0x0083e40000100800 */
[----:B-1----:R-:W-:Y:S02]  /*c410*/  IMAD R3, R72, 0xb, RZ ;  /* 0x0000000b48037824 */ /* 0x002fe400078e02ff */
[----:B------:R0:W-:Y:S01]  /*c420*/  STL [R1+0x494], R120 ;  /* 0x0004947801007387 */ /* 0x0001e20000100800 */
[----:B------:R-:W1:Y:S02]  /*c430*/  LDC R72, c[0x0][0x3d8] ;  /* 0x0000f600ff487b82 */ /* 0x000e640000000800 */
[----:B------:R-:W-:-:S04]  /*c440*/  IADD3 R122, P4, PT, R3, R136, RZ ;  /* 0x00000088037a7210 */ /* 0x000fc80007f9e0ff */
[----:B------:R-:W-:-:S05]  /*c450*/  LEA.HI.X.SX32 R123, R3, R137, 0x1, P4 ;  /* 0x00000089037b7211 */ /* 0x000fca00020f0eff */
[----:B------:R-:W3:Y:S01]  /*c460*/  @P2 LDG.E.U8 R74, desc[UR20][R122.64] ;  /* 0x000000147a4a2981 */ /* 0x000ee2000c1e1100 */
[----:B0-----:R-:W-:-:S04]  /*c470*/  IADD3 R120, P5, PT, R68, R136, RZ ;  /* 0x0000008844787210 */ /* 0x001fc80007fbe0ff */
[----:B------:R-:W-:Y:S01]  /*c480*/  LEA.HI.X.SX32 R121, R68, R137, 0x1, P5 ;  /* 0x0000008944797211 */ /* 0x000fe200028f0eff */
[----:B------:R-:W-:Y:S01]  /*c490*/  IMAD R68, R73, 0x11, RZ ;  /* 0x0000001149447824 */ /* 0x000fe200078e02ff */
[----:B------:R0:W-:Y:S01]  /*c4a0*/  STL.64 [R1+0x7b0], R122 ;  /* 0x0007b07a01007387 */ /* 0x0001e20000100a00 */
[----:B------:R-:W-:Y:S01]  /*c4b0*/  IMAD.SHL.U32 R3, R70, 0x10, RZ ;  /* 0x0000001046037824 */ /* 0x000fe200078e00ff */
[----:B------:R-:W-:Y:S01]  /*c4c0*/  PRMT R69, RZ, 0x7610, R69 ;  /* 0x00007610ff457816 */ /* 0x000fe20000000045 */
[----:B------:R-:W1:Y:S01]  /*c4d0*/  LDC R70, c[0x0][0x3d8] ;  /* 0x0000f600ff467b82 */ /* 0x000e620000000800 */
[----:B------:R2:W4:Y:S07]  /*c4e0*/  @P2 LDG.E.U8 R117, desc[UR20][R120.64] ;  /* 0x0000001478752981 */ /* 0x00052e000c1e1100 */
[----:B------:R-:W3:Y:S01]  /*c4f0*/  LDC R73, c[0x0][0x3d8] ;  /* 0x0000f600ff497b82 */ /* 0x000ee20000000800 */
[----:B0-----:R-:W4:Y:S04]  /*c500*/  LDL.LU.64 R122, [R1+0x10c8] ;  /* 0x0010c800017a7983 */ /* 0x001f280000300a00 */
[----:B------:R2:W-:Y:S02]  /*c510*/  STL.64 [R1+0x7a8], R120 ;  /* 0x0007a87801007387 */ /* 0x0005e40000100a00 */
[----:B--2---:R-:W-:-:S04]  /*c520*/  IADD3 R120, P5, PT, R68, R136, RZ ;  /* 0x0000008844787210 */ /* 0x004fc80007fbe0ff */
[----:B------:R-:W-:-:S05]  /*c530*/  LEA.HI.X.SX32 R121, R68, R137, 0x1, P5 ;  /* 0x0000008944797211 */ /* 0x000fca00028f0eff */
[----:B------:R-:W2:Y:S04]  /*c540*/  @P2 LDG.E.U8 R114, desc[UR20][R120.64] ;  /* 0x0000001478722981 */ /* 0x000ea8000c1e1100 */
[----:B------:R0:W-:Y:S02]  /*c550*/  STL.64 [R1+0x7a0], R118 ;  /* 0x0007a07601007387 */ /* 0x0001e40000100a00 */
[----:B0-----:R-:W-:-:S04]  /*c560*/  IADD3 R118, P4, PT, R3, R136, RZ ;  /* 0x0000008803767210 */ /* 0x001fc80007f9e0ff */
[----:B------:R-:W-:Y:S01]  /*c570*/  LEA.HI.X.SX32 R119, R3, R137, 0x1, P4 ;  /* 0x0000008903777211 */ /* 0x000fe200020f0eff */
[----:B-1----:R-:W-:Y:S02]  /*c580*/  IMAD R3, R72, 0x12, RZ ;  /* 0x0000001248037824 */ /* 0x002fe400078e02ff */
[----:B------:R-:W-:Y:S02]  /*c590*/  IMAD R68, R71, 0x13, RZ ;  /* 0x0000001347447824 */ /* 0x000fe400078e02ff */
[----:B------:R0:W4:Y:S01]  /*c5a0*/  @P2 LDG.E.U8 R69, desc[UR20][R118.64] ;  /* 0x0000001476452981 */ /* 0x000122000c1e1100 */
[----:B------:R-:W-:Y:S01]  /*c5b0*/  PRMT R71, RZ, 0x7610, R71 ;  /* 0x00007610ff477816 */ /* 0x000fe20000000047 */
[----:B------:R-:W-:Y:S01]  /*c5c0*/  IMAD R70, R70, 0x15, RZ ;  /* 0x0000001546467824 */ /* 0x000fe200078e02ff */
[----:B------:R-:W-:Y:S01]  /*c5d0*/  PRMT R75, RZ, 0x7610, R75 ;  /* 0x00007610ff4b7816 */ /* 0x000fe2000000004b */
[----:B------:R-:W1:Y:S01]  /*c5e0*/  LDC R72, c[0x0][0x3d8] ;  /* 0x0000f600ff487b82 */ /* 0x000e620000000800 */
[----:B------:R-:W-:Y:S01]  /*c5f0*/  PRMT R116, RZ, 0x7610, R116 ;  /* 0x00007610ff747816 */ /* 0x000fe20000000074 */
[----:B---3--:R3:W-:Y:S04]  /*c600*/  STL [R1+0x45c], R74 ;  /* 0x00045c4a01007387 */ /* 0x0087e80000100800 */
[----:B------:R0:W-:Y:S02]  /*c610*/  STL.64 [R1+0x788], R118 ;  /* 0x0007887601007387 */ /* 0x0001e40000100a00 */
[----:B---3--:R-:W3:Y:S01]  /*c620*/  LDC R74, c[0x0][0x3d8] ;  /* 0x0000f600ff4a7b82 */ /* 0x008ee20000000800 */
[----:B0-----:R-:W-:-:S04]  /*c630*/  IADD3 R118, P4, PT, R3, R136, RZ ;  /* 0x0000008803767210 */ /* 0x001fc80007f9e0ff */
[----:B------:R-:W-:-:S05]  /*c640*/  LEA.HI.X.SX32 R119, R3, R137, 0x1, P4 ;  /* 0x0000008903777211 */ /* 0x000fca00020f0eff */
[----:B------:R0:W4:Y:S04]  /*c650*/  @P2 LDG.E.U8 R71, desc[UR20][R118.64] ;  /* 0x0000001476472981 */ /* 0x000128000c1e1100 */
[----:B------:R0:W-:Y:S01]  /*c660*/  STL.64 [R1+0x780], R120 ;  /* 0x0007807801007387 */ /* 0x0001e20000100a00 */
[----:B---3--:R-:W-:Y:S02]  /*c670*/  IMAD R3, R74, 0x14, RZ ;  /* 0x000000144a037824 */ /* 0x008fe400078e02ff */
[----:B------:R-:W3:Y:S01]  /*c680*/  LDC R74, c[0x0][0x3d8] ;  /* 0x0000f600ff4a7b82 */ /* 0x000ee20000000800 */
[----:B--2---:R2:W-:Y:S02]  /*c690*/  STL [R1+0x454], R114 ;  /* 0x0004547201007387 */ /* 0x0045e40000100800 */
[----:B0-----:R-:W-:-:S02]  /*c6a0*/  IADD3 R120, P4, PT, R3, R136, RZ ;  /* 0x0000008803787210 */ /* 0x001fc40007f9e0ff */
[----:B------:R0:W-:Y:S01]  /*c6b0*/  STL [R1+0x790], R115 ;  /* 0x0007907301007387 */ /* 0x0001e20000100800 */
[----:B--2---:R-:W-:-:S03]  /*c6c0*/  IADD3 R114, P5, PT, R68, R136, RZ ;  /* 0x0000008844727210 */ /* 0x004fc60007fbe0ff */
[----:B------:R2:W-:Y:S01]  /*c6d0*/  STL.64 [R1+0x778], R118 ;  /* 0x0007787601007387 */ /* 0x0005e20000100a00 */
[-C--:B0-----:R-:W-:Y:S01]  /*c6e0*/  LEA.HI.X.SX32 R115, R68, R137.reuse, 0x1, P5 ;  /* 0x0000008944737211 */ /* 0x081fe200028f0eff */
[----:B------:R-:W-:Y:S01]  /*c6f0*/  IMAD R68, R73, 0x18, RZ ;  /* 0x0000001849447824 */ /* 0x000fe200078e02ff */
[----:B------:R-:W-:Y:S02]  /*c700*/  PRMT R73, RZ, 0x7610, R73 ;  /* 0x00007610ff497816 */ /* 0x000fe40000000049 */
[----:B------:R-:W-:Y:S01]  /*c710*/  LEA.HI.X.SX32 R121, R3, R137, 0x1, P4 ;  /* 0x0000008903797211 */ /* 0x000fe200020f0eff */
[----:B------:R0:W3:Y:S01]  /*c720*/  @P2 LDG.E.U8 R75, desc[UR20][R114.64] ;  /* 0x00000014724b2981 */ /* 0x0000e2000c1e1100 */
[----:B--2---:R-:W-:-:S03]  /*c730*/  IADD3 R118, P5, PT, R70, R136, RZ ;  /* 0x0000008846767210 */ /* 0x004fc60007fbe0ff */
[----:B------:R-:W2:Y:S01]  /*c740*/  @P2 LDG.E.U8 R73, desc[UR20][R120.64] ;  /* 0x0000001478492981 */ /* 0x000ea2000c1e1100 */
[----:B------:R-:W-:-:S05]  /*c750*/  LEA.HI.X.SX32 R119, R70, R137, 0x1, P5 ;  /* 0x0000008946777211 */ /* 0x000fca00028f0eff */
[----:B------:R-:W2:Y:S01]  /*c760*/  @P2 LDG.E.U8 R116, desc[UR20][R118.64] ;  /* 0x0000001476742981 */ /* 0x000ea2000c1e1100 */
[----:B-1----:R-:W-:Y:S01]  /*c770*/  IMAD R3, R72, 0x19, RZ ;  /* 0x0000001948037824 */ /* 0x002fe200078e02ff */
[----:B------:R-:W-:Y:S01]  /*c780*/  PRMT R107, RZ, 0x7610, R107 ;  /* 0x00007610ff6b7816 */ /* 0x000fe2000000006b */
[----:B------:R-:W1:Y:S01]  /*c790*/  LDC R72, c[0x0][0x3d8] ;  /* 0x0000f600ff487b82 */ /* 0x000e620000000800 */
[----:B------:R-:W-:Y:S01]  /*c7a0*/  PRMT R106, RZ, 0x7610, R106 ;  /* 0x00007610ff6a7816 */ /* 0x000fe2000000006a */
[----:B----4-:R4:W-:Y:S06]  /*c7b0*/  STL [R1+0x450], R71 ;  /* 0x0004504701007387 */ /* 0x0109ec0000100800 */
[----:B----4-:R-:W4:Y:S01]  /*c7c0*/  LDC R71, c[0x0][0x3d8] ;  /* 0x0000f600ff477b82 */ /* 0x010f220000000800 */
[----:B------:R-:W-:Y:S04]  /*c7d0*/  STL [R1+0x458], R117 ;  /* 0x0004587501007387 */ /* 0x000fe80000100800 */
[----:B------:R0:W-:Y:S02]  /*c7e0*/  STL.64 [R1+0x770], R114 ;  /* 0x0007707201007387 */ /* 0x0001e40000100a00 */
[----:B0-----:R-:W-:-:S04]  /*c7f0*/  IADD3 R114, P4, PT, R68, R136, RZ ;  /* 0x0000008844727210 */ /* 0x001fc80007f9e0ff */
[----:B------:R-:W-:Y:S02]  /*c800*/  LEA.HI.X.SX32 R115, R68, R137, 0x1, P4 ;  /* 0x0000008944737211 */ /* 0x000fe400020f0eff */
[----:B------:R-:W-:Y:S01]  /*c810*/  PRMT R68, RZ, 0x7610, R68 ;  /* 0x00007610ff447816 */ /* 0x000fe20000000044 */
[----:B----4-:R-:W-:Y:S02]  /*c820*/  IMAD R70, R71, 0x1a, RZ ;  /* 0x0000001a47467824 */ /* 0x010fe400078e02ff */
[----:B------:R-:W0:Y:S01]  /*c830*/  LDC R71, c[0x0][0x3d8] ;  /* 0x0000f600ff477b82 */ /* 0x000e220000000800 */
[----:B---3--:R3:W-:Y:S04]  /*c840*/  STL [R1+0x41c], R75 ;  /* 0x00041c4b01007387 */ /* 0x0087e80000100800 */
[----:B------:R4:W-:Y:S04]  /*c850*/  STL.64 [R1+0x768], R120 ;  /* 0x0007687801007387 */ /* 0x0009e80000100a00 */
[----:B------:R0:W2:Y:S01]  /*c860*/  @P2 LDG.E.U8 R68, desc[UR20][R114.64] ;  /* 0x0000001472442981 */ /* 0x0000a2000c1e1100 */
[----:B---3--:R-:W3:Y:S03]  /*c870*/  LDC R75, c[0x0][0x3d8] ;  /* 0x0000f600ff4b7b82 */ /* 0x008ee60000000800 */
[----:B----4-:R-:W4:Y:S04]  /*c880*/  LDL.LU.64 R120, [R1+0x10c0] ;  /* 0x0010c00001787983 */ /* 0x010f280000300a00 */
[----:B------:R1:W-:Y:S04]  /*c890*/  STL.64 [R1+0x760], R118 ;  /* 0x0007607601007387 */ /* 0x0003e80000100a00 */
[----:B-1----:R-:W4:Y:S04]  /*c8a0*/  LDL.LU.64 R118, [R1+0x10b8] ;  /* 0x0010b80001767983 */ /* 0x002f280000300a00 */
[----:B------:R0:W-:Y:S04]  /*c8b0*/  STL.64 [R1+0x748], R114 ;  /* 0x0007487201007387 */ /* 0x0001e80000100a00 */
[----:B--2---:R1:W-:Y:S04]  /*c8c0*/  STL [R1+0x418], R73 ;  /* 0x0004184901007387 */ /* 0x0043e80000100800 */
[----:B------:R2:W-:Y:S01]  /*c8d0*/  STL [R1+0x754], R116 ;  /* 0x0007547401007387 */ /* 0x0005e20000100800 */
[-C--:B0-----:R-:W-:Y:S01]  /*c8e0*/  IADD3 R114, P4, PT, R3, R136.reuse, RZ ;  /* 0x0000008803727210 */ /* 0x081fe20007f9e0ff */
[----:B-1----:R-:W0:Y:S01]  /*c8f0*/  LDC R73, c[0x0][0x3d8] ;  /* 0x0000f600ff497b82 */ /* 0x002e220000000800 */
[----:B--2---:R-:W-:-:S02]  /*c900*/  IADD3 R116, P5, PT, R70, R136, RZ ;  /* 0x0000008846747210 */ /* 0x004fc40007fbe0ff */
[-C--:B------:R-:W-:Y:S01]  /*c910*/  LEA.HI.X.SX32 R115, R3, R137.reuse, 0x1, P4 ;  /* 0x0000008903737211 */ /* 0x080fe200020f0eff */
[----:B------:R-:W-:Y:S01]  /*c920*/  IMAD R3, R74, 0x1b, RZ ;  /* 0x0000001b4a037824 */ /* 0x000fe200078e02ff */
[----:B------:R-:W-:-:S03]  /*c930*/  LEA.HI.X.SX32 R117, R70, R137, 0x1, P5 ;  /* 0x0000008946757211 */ /* 0x000fc600028f0eff */
[----:B------:R1:W-:Y:S04]  /*c940*/  STL.64 [R1+0x740], R114 ;  /* 0x0007407201007387 */ /* 0x0003e80000100a00 */
[----:B------:R1:W2:Y:S01]  /*c950*/  @P2 LDG.E.U8 R107, desc[UR20][R114.64] ;  /* 0x00000014726b2981 */ /* 0x0002a2000c1e1100 */
[----:B------:R-:W-:-:S03]  /*c960*/  PRMT R74, RZ, 0x7610, R74 ;  /* 0x00007610ff4a7816 */ /* 0x000fc6000000004a */
[----:B------:R0:W2:Y:S01]  /*c970*/  @P2 LDG.E.U8 R106, desc[UR20][R116.64] ;  /* 0x00000014746a2981 */ /* 0x0000a2000c1e1100 */
[----:B-1----:R-:W-:-:S04]  /*c980*/  IADD3 R114, P4, PT, R3, R136, RZ ;  /* 0x0000008803727210 */ /* 0x002fc80007f9e0ff */
[----:B------:R-:W-:-:S05]  /*c990*/  LEA.HI.X.SX32 R115, R3, R137, 0x1, P4 ;  /* 0x0000008903737211 */ /* 0x000fca00020f0eff */
[----:B------:R-:W4:Y:S01]  /*c9a0*/  @P2 LDG.E.U8 R74, desc[UR20][R114.64] ;  /* 0x00000014724a2981 */ /* 0x000f22000c1e1100 */
[----:B---3--:R-:W-:-:S03]  /*c9b0*/  IMAD R70, R75, 0x1c, RZ ;  /* 0x0000001c4b467824 */ /* 0x008fc600078e02ff */
[----:B------:R0:W-:Y:S01]  /*c9c0*/  STL.64 [R1+0x738], R116 ;  /* 0x0007387401007387 */ /* 0x0001e20000100a00 */
[----:B------:R-:W-:Y:S01]  /*c9d0*/  IMAD R3, R72, 0x1d, RZ ;  /* 0x0000001d48037824 */ /* 0x000fe200078e02ff */
[----:B------:R-:W-:Y:S01]  /*c9e0*/  PRMT R76, RZ, 0x7610, R76 ;  /* 0x00007610ff4c7816 */ /* 0x000fe2000000004c */
[----:B------:R-:W-:Y:S01]  /*c9f0*/  IMAD.SHL.U32 R71, R71, 0x20, RZ ;  /* 0x0000002047477824 */ /* 0x000fe200078e00ff */
[----:B------:R-:W-:Y:S01]  /*ca00*/  PRMT R77, RZ, 0x7610, R77 ;  /* 0x00007610ff4d7816 */ /* 0x000fe2000000004d */
[----:B------:R-:W1:Y:S01]  /*ca10*/  LDC R75, c[0x0][0x3d8] ;  /* 0x0000f600ff4b7b82 */ /* 0x000e620000000800 */
[----:B0-----:R-:W-:-:S07]  /*ca20*/  IADD3 R116, P4, PT, R3, R136, RZ ;  /* 0x0000008803747210 */ /* 0x001fce0007f9e0ff */
[----:B------:R-:W0:Y:S01]  /*ca30*/  LDC R72, c[0x0][0x3d8] ;  /* 0x0000f600ff487b82 */ /* 0x000e220000000800 */
[----:B------:R-:W-:Y:S01]  /*ca40*/  LEA.HI.X.SX32 R117, R3, R137, 0x1, P4 ;  /* 0x0000008903757211 */ /* 0x000fe200020f0eff */
[----:B--2---:R2:W-:Y:S04]  /*ca50*/  STL [R1+0x3dc], R106 ;  /* 0x0003dc6a01007387 */ /* 0x0045e80000100800 */
[----:B------:R3:W-:Y:S01]  /*ca60*/  STL [R1+0x410], R107 ;  /* 0x0004106b01007387 */ /* 0x0007e20000100800 */
[----:B--2---:R-:W-:-:S03]  /*ca70*/  IADD3 R106, P5, PT, R70, R136, RZ ;  /* 0x00000088466a7210 */ /* 0x004fc60007fbe0ff */
[----:B------:R2:W-:Y:S01]  /*ca80*/  STL.64 [R1+0x730], R114 ;  /* 0x0007307201007387 */ /* 0x0005e20000100a00 */
[----:B---3--:R-:W-:Y:S01]  /*ca90*/  LEA.HI.X.SX32 R107, R70, R137, 0x1, P5 ;  /* 0x00000089466b7211 */ /* 0x008fe200028f0eff */
[----:B------:R-:W-:Y:S02]  /*caa0*/  IMAD R70, R73, 0x21, RZ ;  /* 0x0000002149467824 */ /* 0x000fe400078e02ff */
[----:B----4-:R3:W-:Y:S04]  /*cab0*/  STL [R1+0x3d8], R74 ;  /* 0x0003d84a01007387 */ /* 0x0107e80000100800 */
[----:B------:R4:W-:Y:S01]  /*cac0*/  STL.64 [R1+0x728], R106 ;  /* 0x0007286a01007387 */ /* 0x0009e20000100a00 */
[----:B--2---:R-:W-:-:S03]  /*cad0*/  IADD3 R114, P5, PT, R71, R136, RZ ;  /* 0x0000008847727210 */ /* 0x004fc60007fbe0ff */
[----:B------:R4:W2:Y:S01]  /*cae0*/  @P2 LDG.E.U8 R76, desc[UR20][R106.64] ;  /* 0x000000146a4c2981 */ /* 0x0008a2000c1e1100 */
[----:B---3--:R-:W3:Y:S01]  /*caf0*/  LDC R74, c[0x0][0x3d8] ;  /* 0x0000f600ff4a7b82 */ /* 0x008ee20000000800 */
[----:B------:R-:W-:Y:S02]  /*cb00*/  LEA.HI.X.SX32 R115, R71, R137, 0x1, P5 ;  /* 0x0000008947737211 */ /* 0x000fe400028f0eff */
[----:B------:R-:W-:Y:S02]  /*cb10*/  PRMT R71, RZ, 0x7610, R71 ;  /* 0x00007610ff477816 */ /* 0x000fe40000000047 */
[----:B----4-:R-:W-:-:S04]  /*cb20*/  IADD3 R106, P4, PT, R70, R136, RZ ;  /* 0x00000088466a7210 */ /* 0x010fc80007f9e0ff */
[----:B------:R-:W-:-:S05]  /*cb30*/  LEA.HI.X.SX32 R107, R70, R137, 0x1, P4 ;  /* 0x00000089466b7211 */ /* 0x000fca00020f0eff */
[----:B------:R-:W4:Y:S01]  /*cb40*/  @P2 LDG.E.U8 R71, desc[UR20][R106.64] ;  /* 0x000000146a472981 */ /* 0x000f22000c1e1100 */
[----:B------:R-:W-:-:S06]  /*cb50*/  PRMT R73, RZ, 0x7610, R73 ;  /* 0x00007610ff497816 */ /* 0x000fcc0000000049 */
[----:B------:R-:W3:Y:S04]  /*cb60*/  @P2 LDG.E.U8 R73, desc[UR20][R116.64] ;  /* 0x0000001474492981 */ /* 0x000ee8000c1e1100 */
[----:B--2---:R2:W-:Y:S04]  /*cb70*/  STL [R1+0x3d4], R76 ;  /* 0x0003d44c01007387 */ /* 0x0045e80000100800 */
[----:B------:R-:W-:Y:S04]  /*cb80*/  STL.64 [R1+0x720], R116 ;  /* 0x0007207401007387 */ /* 0x000fe80000100a00 */
[----:B------:R-:W-:Y:S01]  /*cb90*/  STL.64 [R1+0x708], R114 ;  /* 0x0007087201007387 */ /* 0x000fe20000100a00 */
[----:B--2---:R-:W2:Y:S03]  /*cba0*/  LDC R76, c[0x0][0x3d8] ;  /* 0x0000f600ff4c7b82 */ /* 0x004ea60000000800 */
[----:B------:R-:W-:Y:S04]  /*cbb0*/  STL.64 [R1+0x700], R106 ;  /* 0x0007006a01007387 */ /* 0x000fe80000100a00 */
[----:B----4-:R3:W-:Y:S02]  /*cbc0*/  STL [R1+0x3d0], R71 ;  /* 0x0003d04701007387 */ /* 0x0107e40000100800 */
[----:B---3--:R-:W-:-:S02]  /*cbd0*/  IMAD R71, R74, 0x23, RZ ;  /* 0x000000234a477824 */ /* 0x008fc400078e02ff */
[----:B------:R3:W-:Y:S01]  /*cbe0*/  STL [R1+0x750], R73 ;  /* 0x0007504901007387 */ /* 0x0007e20000100800 */
[----:B------:R-:W-:Y:S01]  /*cbf0*/  PRMT R3, RZ, 0x7610, R3 ;  /* 0x00007610ff037816 */ /* 0x000fe20000000003 */
[----:B-1----:R-:W-:Y:S01]  /*cc00*/  IMAD R70, R75, 0x22, RZ ;  /* 0x000000224b467824 */ /* 0x002fe200078e02ff */
[----:B------:R-:W-:Y:S01]  /*cc10*/  PRMT R113, RZ, 0x7610, R113 ;  /* 0x00007610ff717816 */ /* 0x000fe20000000071 */
[----:B------:R-:W1:Y:S01]  /*cc20*/  LDC R75, c[0x0][0x3d8] ;  /* 0x0000f600ff4b7b82 */ /* 0x000e620000000800 */
[C---:B------:R-:W-:Y:S02]  /*cc30*/  IADD3 R106, P5, PT, R71.reuse, R136, RZ ;  /* 0x00000088476a7210 */ /* 0x040fe40007fbe0ff */
[----:B------:R4:W2:Y:S02]  /*cc40*/  @P2 LDG.E.U8 R3, desc[UR20][R114.64] ;  /* 0x0000001472032981 */ /* 0x0008a4000c1e1100 */
[----:B------:R-:W-:-:S03]  /*cc50*/  LEA.HI.X.SX32 R107, R71, R137, 0x1, P5 ;  /* 0x00000089476b7211 */ /* 0x000fc600028f0eff */
[----:B---3--:R-:W3:Y:S02]  /*cc60*/  LDC R73, c[0x0][0x3d8] ;  /* 0x0000f600ff497b82 */ /* 0x008ee40000000800 */
[----:B------:R-:W2:Y:S01]  /*cc70*/  @P2 LDG.E.U8 R77, desc[UR20][R106.64] ;  /* 0x000000146a4d2981 */ /* 0x000ea2000c1e1100 */
[----:B----4-:R-:W-:Y:S02]  /*cc80*/  IADD3 R114, P4, PT, R70, R136, RZ ;  /* 0x0000008846727210 */ /* 0x010fe40007f9e0ff */
[----:B------:R-:W-:-:S03]  /*cc90*/  PRMT R78, RZ, 0x7610, R78 ;  /* 0x00007610ff4e7816 */ /* 0x000fc6000000004e */
[----:B------:R-:W4:Y:S01]  /*cca0*/  LDC R74, c[0x0][0x3d8] ;  /* 0x0000f600ff4a7b82 */ /* 0x000f220000000800 */
[----:B------:R-:W-:Y:S01]  /*ccb0*/  LEA.HI.X.SX32 R115, R70, R137, 0x1, P4 ;  /* 0x0000008946737211 */ /* 0x000fe200020f0eff */
[----:B--2---:R-:W-:Y:S02]  /*ccc0*/  IMAD R70, R76, 0x24, RZ ;  /* 0x000000244c467824 */ /* 0x004fe400078e02ff */
[----:B0-----:R-:W-:Y:S02]  /*ccd0*/  IMAD R71, R72, 0x25, RZ ;  /* 0x0000002548477824 */ /* 0x001fe400078e02ff */
[----:B------:R0:W-:Y:S04]  /*cce0*/  STL.64 [R1+0x6f8], R114 ;  /* 0x0006f87201007387 */ /* 0x0001e80000100a00 */
[----:B------:R0:W2:Y:S01]  /*ccf0*/  @P2 LDG.E.U8 R113, desc[UR20][R114.64] ;  /* 0x0000001472712981 */ /* 0x0000a2000c1e1100 */
[----:B------:R-:W-:-:S03]  /*cd00*/  PRMT R76, RZ, 0x7610, R76 ;  /* 0x00007610ff4c7816 */ /* 0x000fc6000000004c */
[----:B------:R1:W-:Y:S01]  /*cd10*/  STL.64 [R1+0x6f0], R106 ;  /* 0x0006f06a01007387 */ /* 0x0003e20000100a00 */
[----:B0-----:R-:W-:Y:S01]  /*cd20*/  IADD3 R114, P4, PT, R70, R136, RZ ;  /* 0x0000008846727210 */ /* 0x001fe20007f9e0ff */
[----:B---3--:R-:W-:-:S03]  /*cd30*/  IMAD R73, R73, 0x29, RZ ;  /* 0x0000002949497824 */ /* 0x008fc600078e02ff */
[----:B------:R-:W-:Y:S02]  /*cd40*/  LEA.HI.X.SX32 R115, R70, R137, 0x1, P4 ;  /* 0x0000008946737211 */ /* 0x000fe400020f0eff */
[----:B-1----:R-:W-:-:S03]  /*cd50*/  IADD3 R106, P5, PT, R71, R136, RZ ;  /* 0x00000088476a7210 */ /* 0x002fc60007fbe0ff */
[----:B------:R0:W3:Y:S01]  /*cd60*/  @P2 LDG.E.U8 R76, desc[UR20][R114.64] ;  /* 0x00000014724c2981 */ /* 0x0000e2000c1e1100 */
[----:B------:R-:W-:Y:S02]  /*cd70*/  LEA.HI.X.SX32 R107, R71, R137, 0x1, P5 ;  /* 0x00000089476b7211 */ /* 0x000fe400028f0eff */
[----:B------:R-:W-:-:S03]  /*cd80*/  PRMT R112, RZ, 0x7610, R112 ;  /* 0x00007610ff707816 */ /* 0x000fc60000000070 */
[----:B------:R-:W2:Y:S04]  /*cd90*/  @P2 LDG.E.U8 R78, desc[UR20][R106.64] ;  /* 0x000000146a4e2981 */ /* 0x000ea8000c1e1100 */
[----:B------:R1:W-:Y:S04]  /*cda0*/  STL [R1+0x398], R77 ;  /* 0x0003984d01007387 */ /* 0x0003e80000100800 */
[----:B------:R0:W-:Y:S01]  /*cdb0*/  STL.64 [R1+0x6e8], R114 ;  /* 0x0006e87201007387 */ /* 0x0001e20000100a00 */
[----:B-1----:R-:W1:Y:S01]  /*cdc0*/  LDC R77, c[0x0][0x3d8] ;  /* 0x0000f600ff4d7b82 */ /* 0x002e620000000800 */
[----:B0-----:R-:W-:-:S04]  /*cdd0*/  IADD3 R114, P5, PT, R73, R136, RZ ;  /* 0x0000008849727210 */ /* 0x001fc80007fbe0ff */
[----:B------:R-:W-:-:S05]  /*cde0*/  LEA.HI.X.SX32 R115, R73, R137, 0x1, P5 ;  /* 0x0000008949737211 */ /* 0x000fca00028f0eff */
[----:B------:R-:W2:Y:S01]  /*cdf0*/  @P2 LDG.E.U8 R112, desc[UR20][R114.64] ;  /* 0x0000001472702981 */ /* 0x000ea2000c1e1100 */
[----:B------:R-:W-:Y:S02]  /*ce00*/  IMAD R70, R75, 0x28, RZ ;  /* 0x000000284b467824 */ /* 0x000fe400078e02ff */
[----:B------:R-:W0:Y:S01]  /*ce10*/  LDC R75, c[0x0][0x3d8] ;  /* 0x0000f600ff4b7b82 */ /* 0x000e220000000800 */
[----:B----4-:R-:W-:Y:S02]  /*ce20*/  IMAD R71, R74, 0x2a, RZ ;  /* 0x0000002a4a477824 */ /* 0x010fe400078e02ff */
[C---:B------:R-:W-:Y:S02]  /*ce30*/  IADD3 R116, P4, PT, R70.reuse, R136, RZ ;  /* 0x0000008846747210 */ /* 0x040fe40007f9e0ff */
[----:B------:R-:W-:Y:S01]  /*ce40*/  PRMT R72, RZ, 0x7610, R72 ;  /* 0x00007610ff487816 */ /* 0x000fe20000000048 */
[----:B---3--:R3:W-:Y:S01]  /*ce50*/  STL [R1+0x394], R76 ;  /* 0x0003944c01007387 */ /* 0x0087e20000100800 */
[----:B------:R-:W-:Y:S01]  /*ce60*/  LEA.HI.X.SX32 R117, R70, R137, 0x1, P4 ;  /* 0x0000008946757211 */ /* 0x000fe200020f0eff */
[----:B------:R-:W4:Y:S02]  /*ce70*/  LDC R74, c[0x0][0x3d8] ;  /* 0x0000f600ff4a7b82 */ /* 0x000f240000000800 */
[----:B------:R2:W-:Y:S01]  /*ce80*/  STL.64 [R1+0x6e0], R106 ;  /* 0x0006e06a01007387 */ /* 0x0005e20000100a00 */
[----:B-1----:R-:W-:-:S03]  /*ce90*/  IMAD R70, R77, 0x2b, RZ ;  /* 0x0000002b4d467824 */ /* 0x002fc600078e02ff */
[----:B--2---:R1:W-:Y:S01]  /*cea0*/  STL [R1+0x714], R78 ;  /* 0x0007144e01007387 */ /* 0x0043e20000100800 */
[----:B------:R-:W-:Y:S01]  /*ceb0*/  PRMT R73, RZ, 0x7610, R73 ;  /* 0x00007610ff497816 */ /* 0x000fe20000000049 */
[----:B---3--:R-:W2:Y:S02]  /*cec0*/  LDC R76, c[0x0][0x3d8] ;  /* 0x0000f600ff4c7b82 */ /* 0x008ea40000000800 */
[----:B------:R-:W3:Y:S01]  /*ced0*/  @P2 LDG.E.U8 R72, desc[UR20][R116.64] ;  /* 0x0000001474482981 */ /* 0x000ee2000c1e1100 */
[----:B------:R-:W-:-:S03]  /*cee0*/  IADD3 R106, P4, PT, R71, R136, RZ ;  /* 0x00000088476a7210 */ /* 0x000fc60007f9e0ff */
[----:B------:R0:W-:Y:S01]  /*cef0*/  STL.64 [R1+0x6c8], R116 ;  /* 0x0006c87401007387 */ /* 0x0001e20000100a00 */
[----:B------:R-:W-:Y:S01]  /*cf00*/  PRMT R111, RZ, 0x7610, R111 ;  /* 0x00007610ff6f7816 */ /* 0x000fe2000000006f */
[----:B-1----:R-:W1:Y:S01]  /*cf10*/  LDC R78, c[0x0][0x3d8] ;  /* 0x0000f600ff4e7b82 */ /* 0x002e620000000800 */
[----:B------:R-:W-:Y:S01]  /*cf20*/  LEA.HI.X.SX32 R107, R71, R137, 0x1, P4 ;  /* 0x00000089476b7211 */ /* 0x000fe200020f0eff */
[----:B------:R-:W-:Y:S04]  /*cf30*/  STL [R1+0x39c], R113 ;  /* 0x00039c7101007387 */ /* 0x000fe80000100800 */
[----:B------:R-:W3:Y:S02]  /*cf40*/  @P2 LDG.E.U8 R73, desc[UR20][R106.64] ;  /* 0x000000146a492981 */ /* 0x000ee4000c1e1100 */
[----:B------:R-:W1:Y:S02]  /*cf50*/  LDC R77, c[0x0][0x3d8] ;  /* 0x0000f600ff4d7b82 */ /* 0x000e640000000800 */
[----:B0-----:R-:W4:Y:S04]  /*cf60*/  LDL.LU.64 R116, [R1+0x10b0] ;  /* 0x0010b00001747983 */ /* 0x001f280000300a00 */
[----:B------:R-:W-:Y:S04]  /*cf70*/  STL.64 [R1+0x6c0], R114 ;  /* 0x0006c07201007387 */ /* 0x000fe80000100a00 */
[----:B------:R-:W-:Y:S04]  /*cf80*/  STL.64 [R1+0x6b8], R106 ;  /* 0x0006b86a01007387 */ /* 0x000fe80000100a00 */
[----:B------:R0:W-:Y:S02]  /*cf90*/  STL [R1+0x390], R112 ;  /* 0x0003907001007387 */ /* 0x0001e40000100800 */
[----:B0-----:R-:W-:-:S04]  /*cfa0*/  IADD3 R112, P4, PT, R70, R136, RZ ;  /* 0x0000008846707210 */ /* 0x001fc80007f9e0ff */
[----:B------:R-:W-:Y:S01]  /*cfb0*/  LEA.HI.X.SX32 R113, R70, R137, 0x1, P4 ;  /* 0x0000008946717211 */ /* 0x000fe200020f0eff */
[----:B------:R-:W-:-:S04]  /*cfc0*/  IMAD R70, R75, 0x2d, RZ ;  /* 0x0000002d4b467824 */ /* 0x000fc800078e02ff */
[----:B------:R0:W-:Y:S04]  /*cfd0*/  STL.64 [R1+0x6b0], R112 ;  /* 0x0006b07001007387 */ /* 0x0001e80000100a00 */
[----:B------:R0:W4:Y:S01]  /*cfe0*/  @P2 LDG.E.U8 R111, desc[UR20][R112.64] ;  /* 0x00000014706f2981 */ /* 0x000122000c1e1100 */
[----:B------:R-:W-:Y:S02]  /*cff0*/  PRMT R75, RZ, 0x7610, R75 ;  /* 0x00007610ff4b7816 */ /* 0x000fe4000000004b */
[----:B0-----:R-:W-:-:S04]  /*d000*/  IADD3 R112, P4, PT, R70, R136, RZ ;  /* 0x0000008846707210 */ /* 0x001fc80007f9e0ff */
[----:B------:R-:W-:-:S05]  /*d010*/  LEA.HI.X.SX32 R113, R70, R137, 0x1, P4 ;  /* 0x0000008946717211 */ /* 0x000fca00020f0eff */
[----:B------:R-:W4:Y:S01]  /*d020*/  @P2 LDG.E.U8 R75, desc[UR20][R112.64] ;  /* 0x00000014704b2981 */ /* 0x000f22000c1e1100 */
[----:B--2---:R-:W-:Y:S02]  /*d030*/  IMAD R71, R76, 0x2c, RZ ;  /* 0x0000002c4c477824 */ /* 0x004fe400078e02ff */
[----:B------:R-:W0:Y:S03]  /*d040*/  LDC R76, c[0x0][0x3d8] ;  /* 0x0000f600ff4c7b82 */ /* 0x000e260000000800 */
[C---:B------:R-:W-:Y:S01]  /*d050*/  IADD3 R106, P5, PT, R71.reuse, R136, RZ ;  /* 0x00000088476a7210 */ /* 0x040fe20007fbe0ff */
[----:B---3--:R2:W-:Y:S01]  /*d060*/  STL [R1+0x35c], R73 ;  /* 0x00035c4901007387 */ /* 0x0085e20000100800 */
[----:B------:R-:W-:Y:S02]  /*d070*/  PRMT R79, RZ, 0x7610, R79 ;  /* 0x00007610ff4f7816 */ /* 0x000fe4000000004f */
[----:B------:R-:W-:Y:S01]  /*d080*/  LEA.HI.X.SX32 R107, R71, R137, 0x1, P5 ;  /* 0x00000089476b7211 */ /* 0x000fe200028f0eff */
[----:B-1----:R-:W-:-:S02]  /*d090*/  IMAD R70, R77, 0x31, RZ ;  /* 0x000000314d467824 */ /* 0x002fc400078e02ff */
[----:B--2---:R-:W-:Y:S02]  /*d0a0*/  IMAD R73, R78, 0x30, RZ ;  /* 0x000000304e497824 */ /* 0x004fe400078e02ff */
[----:B------:R1:W-:Y:S04]  /*d0b0*/  STL.64 [R1+0x6a8], R106 ;  /* 0x0006a86a01007387 */ /* 0x0003e80000100a00 */
[----:B------:R1:W2:Y:S01]  /*d0c0*/  @P2 LDG.E.U8 R79, desc[UR20][R106.64] ;  /* 0x000000146a4f2981 */ /* 0x0002a2000c1e1100 */
[----:B------:R-:W-:Y:S01]  /*d0d0*/  PRMT R71, RZ, 0x7610, R71 ;  /* 0x00007610ff477816 */ /* 0x000fe20000000047 */
[----:B----4-:R-:W-:Y:S01]  /*d0e0*/  IMAD R74, R74, 0x32, RZ ;  /* 0x000000324a4a7824 */ /* 0x010fe200078e02ff */
[-C--:B------:R-:W-:Y:S01]  /*d0f0*/  IADD3 R114, P4, PT, R70, R136.reuse, RZ ;  /* 0x0000008846727210 */ /* 0x080fe20007f9e0ff */
[----:B------:R-:W3:Y:S01]  /*d100*/  LDC R78, c[0x0][0x3d8] ;  /* 0x0000f600ff4e7b82 */ /* 0x000ee20000000800 */
[----:B-1----:R-:W-:Y:S01]  /*d110*/  IADD3 R106, P5, PT, R73, R136, RZ ;  /* 0x00000088496a7210 */ /* 0x002fe20007fbe0ff */
[----:B------:R1:W-:Y:S01]  /*d120*/  STL.64 [R1+0x6a0], R112 ;  /* 0x0006a07001007387 */ /* 0x0003e20000100a00 */
[----:B------:R-:W-:-:S05]  /*d130*/  PRMT R110, RZ, 0x7610, R110 ;  /* 0x00007610ff6e7816 */ /* 0x000fca000000006e */
[----:B------:R-:W4:Y:S01]  /*d140*/  LDC R77, c[0x0][0x3d8] ;  /* 0x0000f600ff4d7b82 */ /* 0x000f220000000800 */
[-C--:B------:R-:W-:Y:S01]  /*d150*/  LEA.HI.X.SX32 R107, R73, R137.reuse, 0x1, P5 ;  /* 0x00000089496b7211 */ /* 0x080fe200028f0eff */
[----:B0-----:R-:W-:Y:S01]  /*d160*/  IMAD R73, R76, 0x33, RZ ;  /* 0x000000334c497824 */ /* 0x001fe200078e02ff */
[----:B------:R-:W-:-:S03]  /*d170*/  LEA.HI.X.SX32 R115, R70, R137, 0x1, P4 ;  /* 0x0000008946737211 */ /* 0x000fc600020f0eff */
[----:B------:R0:W3:Y:S01]  /*d180*/  @P2 LDG.E.U8 R71, desc[UR20][R106.64] ;  /* 0x000000146a472981 */ /* 0x0000e2000c1e1100 */
[----:B-1----:R-:W-:-:S04]  /*d190*/  IADD3 R112, P5, PT, R74, R136, RZ ;  /* 0x000000884a707210 */ /* 0x002fc80007fbe0ff */
[----:B------:R-:W-:Y:S02]  /*d1a0*/  LEA.HI.X.SX32 R113, R74, R137, 0x1, P5 ;  /* 0x000000894a717211 */ /* 0x000fe400028f0eff */
[----:B------:R-:W-:-:S03]  /*d1b0*/  PRMT R74, RZ, 0x7610, R74 ;  /* 0x00007610ff4a7816 */ /* 0x000fc6000000004a */
[----:B------:R-:W4:Y:S01]  /*d1c0*/  @P2 LDG.E.U8 R110, desc[UR20][R112.64] ;  /* 0x00000014706e2981 */ /* 0x000f22000c1e1100 */
[----:B------:R-:W-:-:S06]  /*d1d0*/  PRMT R76, RZ, 0x7610, R76 ;  /* 0x00007610ff4c7816 */ /* 0x000fcc000000004c */
[----:B------:R-:W4:Y:S04]  /*d1e0*/  @P2 LDG.E.U8 R76, desc[UR20][R114.64] ;  /* 0x00000014724c2981 */ /* 0x000f28000c1e1100 */
[----:B------:R1:W-:Y:S04]  /*d1f0*/  STL [R1+0x710], R75 ;  /* 0x0007104b01007387 */ /* 0x0003e80000100800 */
[----:B------:R0:W-:Y:S01]  /*d200*/  STL.64 [R1+0x688], R106 ;  /* 0x0006886a01007387 */ /* 0x0001e20000100a00 */
[----:B-1----:R-:W1:Y:S01]  /*d210*/  LDC R75, c[0x0][0x3d8] ;  /* 0x0000f600ff4b7b82 */ /* 0x002e620000000800 */
[----:B0-----:R-:W-:-:S04]  /*d220*/  IADD3 R106, P4, PT, R73, R136, RZ ;  /* 0x00000088496a7210 */ /* 0x001fc80007f9e0ff */
[----:B------:R-:W-:-:S05]  /*d230*/  LEA.HI.X.SX32 R107, R73, R137, 0x1, P4 ;  /* 0x00000089496b7211 */ /* 0x000fca00020f0eff */
[----:B------:R0:W4:Y:S04]  /*d240*/  @P2 LDG.E.U8 R74, desc[UR20][R106.64] ;  /* 0x000000146a4a2981 */ /* 0x000128000c1e1100 */
[----:B--2---:R2:W-:Y:S04]  /*d250*/  STL [R1+0x354], R79 ;  /* 0x0003544f01007387 */ /* 0x0045e80000100800 */
[----:B------:R0:W-:Y:S01]  /*d260*/  STL.64 [R1+0x680], R114 ;  /* 0x0006807201007387 */ /* 0x0001e20000100a00 */
[----:B--2---:R-:W2:Y:S03]  /*d270*/  LDC R79, c[0x0][0x3d8] ;  /* 0x0000f600ff4f7b82 */ /* 0x004ea60000000800 */
[----:B0-----:R-:W4:Y:S04]  /*d280*/  LDL.LU.64 R114, [R1+0x10a8] ;  /* 0x0010a80001727983 */ /* 0x001f280000300a00 */
[----:B------:R-:W-:Y:S04]  /*d290*/  STL [R1+0x358], R111 ;  /* 0x0003586f01007387 */ /* 0x000fe80000100800 */
[----:B------:R-:W-:Y:S04]  /*d2a0*/  STL.64 [R1+0x678], R112 ;  /* 0x0006787001007387 */ /* 0x000fe80000100a00 */
[----:B------:R0:W-:Y:S01]  /*d2b0*/  STL.64 [R1+0x670], R106 ;  /* 0x0006706a01007387 */ /* 0x0001e20000100a00 */
[----:B-1----:R-:W-:-:S02]  /*d2c0*/  IMAD R73, R75, 0x35, RZ ;  /* 0x000000354b497824 */ /* 0x002fc400078e02ff */
[----:B---3--:R-:W-:Y:S01]  /*d2d0*/  IMAD R70, R78, 0x34, RZ ;  /* 0x000000344e467824 */ /* 0x008fe200078e02ff */
[----:B------:R-:W-:Y:S01]  /*d2e0*/  PRMT R78, RZ, 0x7610, R78 ;  /* 0x00007610ff4e7816 */ /* 0x000fe2000000004e */
[----:B------:R-:W1:Y:S01]  /*d2f0*/  LDC R75, c[0x0][0x3d8] ;  /* 0x0000f600ff4b7b82 */ /* 0x000e620000000800 */
[----:B0-----:R-:W-:-:S04]  /*d300*/  IADD3 R106, P5, PT, R73, R136, RZ ;  /* 0x00000088496a7210 */ /* 0x001fc80007fbe0ff */
[----:B------:R-:W-:Y:S01]  /*d310*/  LEA.HI.X.SX32 R107, R73, R137, 0x1, P5 ;  /* 0x00000089496b7211 */ /* 0x000fe200028f0eff */
[----:B--2---:R-:W-:Y:S01]  /*d320*/  IMAD R73, R79, 0x39, RZ ;  /* 0x000000394f497824 */ /* 0x004fe200078e02ff */
[----:B------:R-:W-:-:S03]  /*d330*/  PRMT R80, RZ, 0x7610, R80 ;  /* 0x00007610ff507816 */ /* 0x000fc60000000050 */
[----:B------:R0:W2:Y:S01]  /*d340*/  @P2 LDG.E.U8 R78, desc[UR20][R106.64] ;  /* 0x000000146a4e2981 */ /* 0x0000a2000c1e1100 */
[----:B------:R-:W-:-:S03]  /*d350*/  PRMT R79, RZ, 0x7610, R79 ;  /* 0x00007610ff4f7816 */ /* 0x000fc6000000004f */
[----:B----4-:R3:W-:Y:S02]  /*d360*/  STL [R1+0x318], R74 ;  /* 0x0003184a01007387 */ /* 0x0107e40000100800 */
[----:B---3--:R-:W3:Y:S02]  /*d370*/  LDC R74, c[0x0][0x3d8] ;  /* 0x0000f600ff4a7b82 */ /* 0x008ee40000000800 */
[----:B------:R4:W-:Y:S02]  /*d380*/  STL [R1+0x31c], R110 ;  /* 0x00031c6e01007387 */ /* 0x0009e40000100800 */
[----:B----4-:R-:W-:-:S04]  /*d390*/  IADD3 R110, P4, PT, R70, R136, RZ ;  /* 0x00000088466e7210 */ /* 0x010fc80007f9e0ff */
[----:B------:R-:W-:Y:S01]  /*d3a0*/  LEA.HI.X.SX32 R111, R70, R137, 0x1, P4 ;  /* 0x00000089466f7211 */ /* 0x000fe200020f0eff */
[----:B------:R4:W-:Y:S01]  /*d3b0*/  STL [R1+0x350], R76 ;  /* 0x0003504c01007387 */ /* 0x0009e20000100800 */
[----:B------:R-:W-:Y:S02]  /*d3c0*/  IMAD R70, R77, 0x38, RZ ;  /* 0x000000384d467824 */ /* 0x000fe400078e02ff */
[----:B-1----:R-:W-:Y:S01]  /*d3d0*/  IMAD R75, R75, 0x3b, RZ ;  /* 0x0000003b4b4b7824 */ /* 0x002fe200078e02ff */
[----:B------:R-:W-:Y:S01]  /*d3e0*/  STL.64 [R1+0x668], R110 ;  /* 0x0006686e01007387 */ /* 0x000fe20000100a00 */
[----:B------:R-:W-:Y:S01]  /*d3f0*/  PRMT R109, RZ, 0x7610, R109 ;  /* 0x00007610ff6d7816 */ /* 0x000fe2000000006d */
[----:B------:R-:W1:Y:S02]  /*d400*/  LDC R77, c[0x0][0x3d8] ;  /* 0x0000f600ff4d7b82 */ /* 0x000e640000000800 */
[----:B------:R0:W-:Y:S04]  /*d410*/  STL.64 [R1+0x660], R106 ;  /* 0x0006606a01007387 */ /* 0x0001e80000100a00 */
[----:B------:R0:W2:Y:S02]  /*d420*/  @P2 LDG.E.U8 R80, desc[UR20][R110.64] ;  /* 0x000000146e502981 */ /* 0x0000a4000c1e1100 */
[----:B----4-:R-:W4:Y:S01]  /*d430*/  LDC R76, c[0x0][0x3d8] ;  /* 0x0000f600ff4c7b82 */ /* 0x010f220000000800 */
[----:B0-----:R-:W-:-:S02]  /*d440*/  IADD3 R106, P5, PT, R73, R136, RZ ;  /* 0x00000088496a7210 */ /* 0x001fc40007fbe0ff */
[----:B------:R-:W-:Y:S02]  /*d450*/  IADD3 R110, P4, PT, R70, R136, RZ ;  /* 0x00000088466e7210 */ /* 0x000fe40007f9e0ff */
[-C--:B------:R-:W-:Y:S01]  /*d460*/  LEA.HI.X.SX32 R107, R73, R137.reuse, 0x1, P5 ;  /* 0x00000089496b7211 */ /* 0x080fe200028f0eff */
[----:B---3--:R-:W-:Y:S01]  /*d470*/  IMAD R73, R74, 0x3a, RZ ;  /* 0x0000003a4a497824 */ /* 0x008fe200078e02ff */
[----:B------:R-:W-:-:S03]  /*d480*/  LEA.HI.X.SX32 R111, R70, R137, 0x1, P4 ;  /* 0x00000089466f7211 */ /* 0x000fc600020f0eff */
[----:B------:R-:W3:Y:S01]  /*d490*/  @P2 LDG.E.U8 R79, desc[UR20][R106.64] ;  /* 0x000000146a4f2981 */ /* 0x000ee2000c1e1100 */
[----:B------:R-:W-:-:S04]  /*d4a0*/  IADD3 R112, P4, PT, R73, R136, RZ ;  /* 0x0000008849707210 */ /* 0x000fc80007f9e0ff */
[----:B------:R-:W-:Y:S02]  /*d4b0*/  LEA.HI.X.SX32 R113, R73, R137, 0x1, P4 ;  /* 0x0000008949717211 */ /* 0x000fe400020f0eff */
[----:B------:R-:W-:-:S06]  /*d4c0*/  PRMT R73, RZ, 0x7610, R73 ;  /* 0x00007610ff497816 */ /* 0x000fcc0000000049 */
[----:B------:R-:W3:Y:S04]  /*d4d0*/  @P2 LDG.E.U8 R73, desc[UR20][R112.64] ;  /* 0x0000001470492981 */ /* 0x000ee8000c1e1100 */
[----:B--2---:R0:W-:Y:S01]  /*d4e0*/  STL [R1+0x6d4], R78 ;  /* 0x0006d44e01007387 */ /* 0x0041e20000100800 */
[----:B------:R-:W-:Y:S01]  /*d4f0*/  PRMT R70, RZ, 0x7610, R70 ;  /* 0x00007610ff467816 */ /* 0x000fe20000000046 */
[----:B0-----:R-:W0:Y:S02]  /*d500*/  LDC R78, c[0x0][0x3d8] ;  /* 0x0000f600ff4e7b82 */ /* 0x001e240000000800 */
[----:B------:R2:W-:Y:S04]  /*d510*/  STL.64 [R1+0x648], R110 ;  /* 0x0006486e01007387 */ /* 0x0005e80000100a00 */
[----:B------:R2:W3:Y:S01]  /*d520*/  @P2 LDG.E.U8 R70, desc[UR20][R110.64] ;  /* 0x000000146e462981 */ /* 0x0004e2000c1e1100 */
[----:B----4-:R-:W-:-:S03]  /*d530*/  IMAD R74, R76, 0x3c, RZ ;  /* 0x0000003c4c4a7824 */ /* 0x010fc600078e02ff */
[----:B------:R4:W-:Y:S01]  /*d540*/  STL.64 [R1+0x640], R106 ;  /* 0x0006406a01007387 */ /* 0x0009e20000100a00 */
[----:B--2---:R-:W-:-:S04]  /*d550*/  IADD3 R110, P5, PT, R75, R136, RZ ;  /* 0x000000884b6e7210 */ /* 0x004fc80007fbe0ff */
[----:B------:R-:W-:Y:S02]  /*d560*/  LEA.HI.X.SX32 R111, R75, R137, 0x1, P5 ;  /* 0x000000894b6f7211 */ /* 0x000fe400028f0eff */
[----:B----4-:R-:W-:-:S03]  /*d570*/  IADD3 R106, P4, PT, R74, R136, RZ ;  /* 0x000000884a6a7210 */ /* 0x010fc60007f9e0ff */
[----:B------:R2:W4:Y:S01]  /*d580*/  @P2 LDG.E.U8 R109, desc[UR20][R110.64] ;  /* 0x000000146e6d2981 */ /* 0x000522000c1e1100 */
[----:B------:R-:W-:Y:S02]  /*d590*/  LEA.HI.X.SX32 R107, R74, R137, 0x1, P4 ;  /* 0x000000894a6b7211 */ /* 0x000fe400020f0eff */
[----:B------:R-:W-:Y:S02]  /*d5a0*/  PRMT R75, RZ, 0x7610, R75 ;  /* 0x00007610ff4b7816 */ /* 0x000fe4000000004b */
[----:B------:R-:W-:-:S04]  /*d5b0*/  PRMT R108, RZ, 0x7610, R108 ;  /* 0x00007610ff6c7816 */ /* 0x000fc8000000006c */
[----:B------:R-:W4:Y:S04]  /*d5c0*/  @P2 LDG.E.U8 R75, desc[UR20][R106.64] ;  /* 0x000000146a4b2981 */ /* 0x000f28000c1e1100 */
[----:B---3--:R3:W-:Y:S04]  /*d5d0*/  STL [R1+0x310], R79 ;  /* 0x0003104f01007387 */ /* 0x0087e80000100800 */
[----:B------:R0:W-:Y:S04]  /*d5e0*/  STL [R1+0x314], R80 ;  /* 0x0003145001007387 */ /* 0x0001e80000100800 */
[----:B------:R1:W-:Y:S01]  /*d5f0*/  STL.64 [R1+0x638], R112 ;  /* 0x0006387001007387 */ /* 0x0003e20000100a00 */
[----:B---3--:R-:W3:Y:S08]  /*d600*/  LDC R79, c[0x0][0x3d8] ;  /* 0x0000f600ff4f7b82 */ /* 0x008ef00000000800 */
[----:B0-----:R-:W0:Y:S01]  /*d610*/  LDC R80, c[0x0][0x3d8] ;  /* 0x0000f600ff507b82 */ /* 0x001e220000000800 */
[----:B-1----:R-:W4:Y:S04]  /*d620*/  LDL.LU.64 R112, [R1+0x10a0] ;  /* 0x0010a00001707983 */ /* 0x002f280000300a00 */
[----:B------:R-:W-:Y:S04]  /*d630*/  STL.64 [R1+0x630], R110 ;  /* 0x0006306e01007387 */ /* 0x000fe80000100a00 */
[----:B------:R1:W-:Y:S02]  /*d640*/  STL [R1+0x2dc], R73 ;  /* 0x0002dc4901007387 */ /* 0x0003e40000100800 */
[----:B-1----:R-:W-:-:S02]  /*d650*/  IMAD R73, R78, 0x3d, RZ ;  /* 0x0000003d4e497824 */ /* 0x002fc400078e02ff */
[----:B------:R1:W-:Y:S01]  /*d660*/  STL.64 [R1+0x628], R106 ;  /* 0x0006286a01007387 */ /* 0x0003e20000100a00 */
[----:B------:R-:W-:Y:S01]  /*d670*/  IMAD.SHL.U32 R74, R77, 0x40, RZ ;  /* 0x000000404d4a7824 */ /* 0x000fe200078e00ff */
[----:B------:R-:W-:Y:S01]  /*d680*/  PRMT R76, RZ, 0x7610, R76 ;  /* 0x00007610ff4c7816 */ /* 0x000fe2000000004c */
[----:B------:R-:W4:Y:S01]  /*d690*/  LDC R77, c[0x0][0x3d8] ;  /* 0x0000f600ff4d7b82 */ /* 0x000f220000000800 */
[----:B--2---:R-:W-:-:S04]  /*d6a0*/  IADD3 R110, P4, PT, R73, R136, RZ ;  /* 0x00000088496e7210 */ /* 0x004fc80007f9e0ff */
[----:B------:R-:W-:Y:S02]  /*d6b0*/  LEA.HI.X.SX32 R111, R73, R137, 0x1, P4 ;  /* 0x00000089496f7211 */ /* 0x000fe400020f0eff */
[----:B------:R-:W-:Y:S01]  /*d6c0*/  PRMT R81, RZ, 0x7610, R81 ;  /* 0x00007610ff517816 */ /* 0x000fe20000000051 */
[----:B------:R-:W2:Y:S02]  /*d6d0*/  LDC R78, c[0x0][0x3d8] ;  /* 0x0000f600ff4e7b82 */ /* 0x000ea40000000800 */
[----:B------:R-:W2:Y:S01]  /*d6e0*/  @P2 LDG.E.U8 R108, desc[UR20][R110.64] ;  /* 0x000000146e6c2981 */ /* 0x000ea2000c1e1100 */
[----:B---3--:R-:W-:Y:S01]  /*d6f0*/  IMAD R73, R79, 0x41, RZ ;  /* 0x000000414f497824 */ /* 0x008fe200078e02ff */
[----:B------:R-:W-:Y:S02]  /*d700*/  PRMT R79, RZ, 0x7610, R79 ;  /* 0x00007610ff4f7816 */ /* 0x000fe4000000004f */
[----:B----4-:R3:W-:Y:S04]  /*d710*/  STL [R1+0x2d4], R75 ;  /* 0x0002d44b01007387 */ /* 0x0107e80000100800 */
[----:B------:R-:W-:Y:S01]  /*d720*/  STL.64 [R1+0x620], R110 ;  /* 0x0006206e01007387 */ /* 0x000fe20000100a00 */
[----:B-1----:R-:W-:-:S04]  /*d730*/  IADD3 R106, P5, PT, R74, R136, RZ ;  /* 0x000000884a6a7210 */ /* 0x002fc80007fbe0ff */
[----:B------:R-:W-:Y:S01]  /*d740*/  LEA.HI.X.SX32 R107, R74, R137, 0x1, P5 ;  /* 0x000000894a6b7211 */ /* 0x000fe200028f0eff */
[----:B0-----:R-:W-:Y:S01]  /*d750*/  IMAD R74, R80, 0x42, RZ ;  /* 0x00000042504a7824 */ /* 0x001fe200078e02ff */
[----:B---3--:R-:W0:Y:S03]  /*d760*/  LDC R75, c[0x0][0x3d8] ;  /* 0x0000f600ff4b7b82 */ /* 0x008e260000000800 */
[----:B------:R1:W3:Y:S01]  /*d770*/  @P2 LDG.E.U8 R76, desc[UR20][R106.64] ;  /* 0x000000146a4c2981 */ /* 0x0002e2000c1e1100 */
[----:B------:R-:W-:Y:S02]  /*d780*/  PRMT R150, RZ, 0x7610, R150 ;  /* 0x00007610ff967816 */ /* 0x000fe40000000096 */
[----:B------:R-:W-:Y:S02]  /*d790*/  PRMT R105, RZ, 0x7610, R105 ;  /* 0x00007610ff697816 */ /* 0x000fe40000000069 */
[----:B------:R-:W-:Y:S01]  /*d7a0*/  PRMT R104, RZ, 0x7610, R104 ;  /* 0x00007610ff687816 */ /* 0x000fe20000000068 */
[----:B------:R-:W4:Y:S01]  /*d7b0*/  LDC R80, c[0x0][0x3d8] ;  /* 0x0000f600ff507b82 */ /* 0x000f220000000800 */
[----:B--2---:R2:W-:Y:S04]  /*d7c0*/  STL [R1+0x6d0], R108 ;  /* 0x0006d06c01007387 */ /* 0x0045e80000100800 */
[----:B------:R0:W-:Y:S01]  /*d7d0*/  STL [R1+0x2d8], R109 ;  /* 0x0002d86d01007387 */ /* 0x0001e20000100800 */
[----:B--2---:R-:W-:-:S04]  /*d7e0*/  IADD3 R108, P4, PT, R73, R136, RZ ;  /* 0x00000088496c7210 */ /* 0x004fc80007f9e0ff */
[----:B0-----:R-:W-:-:S05]  /*d7f0*/  LEA.HI.X.SX32 R109, R73, R137, 0x1, P4 ;  /* 0x00000089496d7211 */ /* 0x001fca00020f0eff */
[----:B------:R0:W2:Y:S04]  /*d800*/  @P2 LDG.E.U8 R79, desc[UR20][R108.64] ;  /* 0x000000146c4f2981 */ /* 0x0000a8000c1e1100 */
[----:B------:R1:W-:Y:S02]  /*d810*/  STL.64 [R1+0x608], R106 ;  /* 0x0006086a01007387 */ /* 0x0003e40000100a00 */
[----:B-1----:R-:W-:-:S04]  /*d820*/  IADD3 R106, P5, PT, R74, R136, RZ ;  /* 0x000000884a6a7210 */ /* 0x002fc80007fbe0ff */
[----:B------:R-:W-:-:S05]  /*d830*/  LEA.HI.X.SX32 R107, R74, R137, 0x1, P5 ;  /* 0x000000894a6b7211 */ /* 0x000fca00028f0eff */
[----:B------:R1:W3:Y:S01]  /*d840*/  @P2 LDG.E.U8 R81, desc[UR20][R106.64] ;  /* 0x000000146a512981 */ /* 0x0002e2000c1e1100 */
[----:B------:R-:W-:Y:S02]  /*d850*/  IMAD R73, R75, 0x43, RZ ;  /* 0x000000434b497824 */ /* 0x000fe400078e02ff */
[----:B------:R-:W-:Y:S01]  /*d860*/  IMAD R74, R77, 0x45, RZ ;  /* 0x000000454d4a7824 */ /* 0x000fe200078e02ff */
[----:B------:R0:W-:Y:S02]  /*d870*/  STL.64 [R1+0x600], R108 ;  /* 0x0006006c01007387 */ /* 0x0001e40000100a00 */
[----:B------:R-:W-:-:S04]  /*d880*/  IADD3 R110, P4, PT, R73, R136, RZ ;  /* 0x00000088496e7210 */ /* 0x000fc80007f9e0ff */
[----:B------:R-:W-:Y:S02]  /*d890*/  LEA.HI.X.SX32 R111, R73, R137, 0x1, P4 ;  /* 0x00000089496f7211 */ /* 0x000fe400020f0eff */
[----:B------:R-:W-:Y:S01]  /*d8a0*/  PRMT R77, RZ, 0x7610, R77 ;  /* 0x00007610ff4d7816 */ /* 0x000fe2000000004d */
[----:B------:R-:W-:Y:S02]  /*d8b0*/  IMAD R75, R78, 0x44, RZ ;  /* 0x000000444e4b7824 */ /* 0x000fe400078e02ff */
[----:B------:R-:W4:Y:S01]  /*d8c0*/  @P2 LDG.E.U8 R150, desc[UR20][R110.64] ;  /* 0x000000146e962981 */ /* 0x000f22000c1e1100 */
[----:B------:R-:W1:Y:S02]  /*d8d0*/  LDC R78, c[0x0][0x3d8] ;  /* 0x0000f600ff4e7b82 */ /* 0x000e640000000800 */
[----:B0-----:R-:W-:-:S04]  /*d8e0*/  IADD3 R108, P5, PT, R75, R136, RZ ;  /* 0x000000884b6c7210 */ /* 0x001fc80007fbe0ff */
[----:B------:R-:W-:-:S05]  /*d8f0*/  LEA.HI.X.SX32 R109, R75, R137, 0x1, P5 ;  /* 0x000000894b6d7211 */ /* 0x000fca00028f0eff */
[----:B------:R0:W4:Y:S04]  /*d900*/  @P2 LDG.E.U8 R105, desc[UR20][R108.64] ;  /* 0x000000146c692981 */ /* 0x000128000c1e1100 */
[----:B--2---:R2:W-:Y:S04]  /*d910*/  STL [R1+0x2d0], R79 ;  /* 0x0002d04f01007387 */ /* 0x0045e80000100800 */
[----:B------:R1:W-:Y:S01]  /*d920*/  STL.64 [R1+0x5f8], R106 ;  /* 0x0005f86a01007387 */ /* 0x0003e20000100a00 */
[----:B--2---:R-:W2:Y:S01]  /*d930*/  LDC R79, c[0x0][0x3d8] ;  /* 0x0000f600ff4f7b82 */ /* 0x004ea20000000800 */
[----:B-1----:R-:W-:-:S04]  /*d940*/  IADD3 R106, P4, PT, R74, R136, RZ ;  /* 0x000000884a6a7210 */ /* 0x002fc80007f9e0ff */
[----:B------:R-:W-:-:S05]  /*d950*/  LEA.HI.X.SX32 R107, R74, R137, 0x1, P4 ;  /* 0x000000894a6b7211 */ /* 0x000fca00020f0eff */
[----:B------:R1:W4:Y:S04]  /*d960*/  @P2 LDG.E.U8 R77, desc[UR20][R106.64] ;  /* 0x000000146a4d2981 */ /* 0x000328000c1e1100 */
[----:B---3--:R3:W-:Y:S01]  /*d970*/  STL [R1+0x29c], R81 ;  /* 0x00029c5101007387 */ /* 0x0087e20000100800 */
[----:B--2---:R-:W-:-:S03]  /*d980*/  IMAD R74, R79, 0x49, RZ ;  /* 0x000000494f4a7824 */ /* 0x004fc600078e02ff */
[----:B------:R2:W-:Y:S01]  /*d990*/  STL.64 [R1+0x5f0], R110 ;  /* 0x0005f06e01007387 */ /* 0x0005e20000100a00 */
[----:B----4-:R-:W-:Y:S01]  /*d9a0*/  IMAD R73, R80, 0x48, RZ ;  /* 0x0000004850497824 */ /* 0x010fe200078e02ff */
[----:B------:R-:W-:Y:S01]  /*d9b0*/  PRMT R75, RZ, 0x7610, R75 ;  /* 0x00007610ff4b7816 */ /* 0x000fe2000000004b */
[----:B------:R-:W4:Y:S08]  /*d9c0*/  LDC R80, c[0x0][0x3d8] ;  /* 0x0000f600ff507b82 */ /* 0x000f300000000800 */
[----:B---3--:R-:W3:Y:S01]  /*d9d0*/  LDC R81, c[0x0][0x3d8] ;  /* 0x0000f600ff517b82 */ /* 0x008ee20000000800 */
[----:B--2---:R-:W2:Y:S04]  /*d9e0*/  LDL.LU.64 R110, [R1+0x1098] ;  /* 0x00109800016e7983 */ /* 0x004ea80000300a00 */
[----:B------:R0:W-:Y:S03]  /*d9f0*/  STL.64 [R1+0x5e8], R108 ;  /* 0x0005e86c01007387 */ /* 0x0001e60000100a00 */
[----:B------:R-:W2:Y:S01]  /*da00*/  LDC R79, c[0x0][0x3d8] ;  /* 0x0000f600ff4f7b82 */ /* 0x000ea20000000800 */
[----:B0-----:R-:W-:-:S04]  /*da10*/  IADD3 R108, P5, PT, R74, R136, RZ ;  /* 0x000000884a6c7210 */ /* 0x001fc80007fbe0ff */
[----:B------:R-:W-:-:S05]  /*da20*/  LEA.HI.X.SX32 R109, R74, R137, 0x1, P5 ;  /* 0x000000894a6d7211 */ /* 0x000fca00028f0eff */
[----:B------:R-:W2:Y:S04]  /*da30*/  @P2 LDG.E.U8 R104, desc[UR20][R108.64] ;  /* 0x000000146c682981 */ /* 0x000ea8000c1e1100 */
[----:B------:R1:W-:Y:S02]  /*da40*/  STL.64 [R1+0x5e0], R106 ;  /* 0x0005e06a01007387 */ /* 0x0003e40000100a00 */
[----:B-1----:R-:W-:-:S04]  /*da50*/  IADD3 R106, P4, PT, R73, R136, RZ ;  /* 0x00000088496a7210 */ /* 0x002fc80007f9e0ff */
[----:B------:R-:W-:Y:S01]  /*da60*/  LEA.HI.X.SX32 R107, R73, R137, 0x1, P4 ;  /* 0x00000089496b7211 */ /* 0x000fe200020f0eff */
[----:B------:R-:W-:-:S04]  /*da70*/  IMAD R73, R78, 0x4a, RZ ;  /* 0x0000004a4e497824 */ /* 0x000fc800078e02ff */
[----:B------:R0:W2:Y:S01]  /*da80*/  @P2 LDG.E.U8 R75, desc[UR20][R106.64] ;  /* 0x000000146a4b2981 */ /* 0x0000a2000c1e1100 */
[----:B------:R-:W-:Y:S01]  /*da90*/  PRMT R78, RZ, 0x7610, R78 ;  /* 0x00007610ff4e7816 */ /* 0x000fe2000000004e */
[----:B---3--:R-:W-:Y:S01]  /*daa0*/  IMAD R74, R81, 0x4b, RZ ;  /* 0x0000004b514a7824 */ /* 0x008fe200078e02ff */
[----:B------:R-:W-:Y:S01]  /*dab0*/  PRMT R82, RZ, 0x7610, R82 ;  /* 0x00007610ff527816 */ /* 0x000fe20000000052 */
[----:B------:R-:W1:Y:S01]  /*dac0*/  LDC R81, c[0x0][0x3d8] ;  /* 0x0000f600ff517b82 */ /* 0x000e620000000800 */
[----:B------:R3:W-:Y:S04]  /*dad0*/  STL [R1+0x694], R77 ;  /* 0x0006944d01007387 */ /* 0x0007e80000100800 */
[----:B------:R0:W-:Y:S03]  /*dae0*/  STL.64 [R1+0x5c8], R106 ;  /* 0x0005c86a01007387 */ /* 0x0001e60000100a00 */
[----:B---3--:R-:W3:Y:S01]  /*daf0*/  LDC R77, c[0x0][0x3d8] ;  /* 0x0000f600ff4d7b82 */ /* 0x008ee20000000800 */
[----:B0-----:R-:W-:-:S04]  /*db00*/  IADD3 R106, P4, PT, R73, R136, RZ ;  /* 0x00000088496a7210 */ /* 0x001fc80007f9e0ff */
[----:B------:R-:W-:-:S05]  /*db10*/  LEA.HI.X.SX32 R107, R73, R137, 0x1, P4 ;  /* 0x00000089496b7211 */ /* 0x000fca00020f0eff */
[----:B------:R0:W3:Y:S04]  /*db20*/  @P2 LDG.E.U8 R78, desc[UR20][R106.64] ;  /* 0x000000146a4e2981 */ /* 0x0000e8000c1e1100 */
[----:B------:R-:W-:Y:S01]  /*db30*/  STL.64 [R1+0x5c0], R108 ;  /* 0x0005c06c01007387 */ /* 0x000fe20000100a00 */
[----:B----4-:R-:W-:Y:S02]  /*db40*/  IMAD R73, R80, 0x4c, RZ ;  /* 0x0000004c50497824 */ /* 0x010fe400078e02ff */
[----:B------:R-:W4:Y:S01]  /*db50*/  LDC R80, c[0x0][0x3d8] ;  /* 0x0000f600ff507b82 */ /* 0x000f220000000800 */
[----:B--2---:R2:W-:Y:S04]  /*db60*/  STL [R1+0x290], R104 ;  /* 0x0002906801007387 */ /* 0x0045e80000100800 */
[----:B------:R0:W-:Y:S01]  /*db70*/  STL [R1+0x294], R105 ;  /* 0x0002946901007387 */ /* 0x0001e20000100800 */
[----:B--2---:R-:W-:-:S04]  /*db80*/  IADD3 R104, P5, PT, R74, R136, RZ ;  /* 0x000000884a687210 */ /* 0x004fc80007fbe0ff */
[----:B0-----:R-:W-:-:S05]  /*db90*/  LEA.HI.X.SX32 R105, R74, R137, 0x1, P5 ;  /* 0x000000894a697211 */ /* 0x001fca00028f0eff */
[----:B------:R0:W2:Y:S01]  /*dba0*/  @P2 LDG.E.U8 R82, desc[UR20][R104.64] ;  /* 0x0000001468522981 */ /* 0x0000a2000c1e1100 */
[----:B------:R-:W-:Y:S01]  /*dbb0*/  IADD3 R108, P4, PT, R73, R136, RZ ;  /* 0x00000088496c7210 */ /* 0x000fe20007f9e0ff */
[----:B------:R-:W-:Y:S01]  /*dbc0*/  IMAD R74, R79, 0x50, RZ ;  /* 0x000000504f4a7824 */ /* 0x000fe200078e02ff */
[----:B------:R-:W-:Y:S02]  /*dbd0*/  PRMT R79, RZ, 0x7610, R79 ;  /* 0x00007610ff4f7816 */ /* 0x000fe4000000004f */
[----:B------:R-:W-:-:S05]  /*dbe0*/  LEA.HI.X.SX32 R109, R73, R137, 0x1, P4 ;  /* 0x00000089496d7211 */ /* 0x000fca00020f0eff */
[----:B------:R-:W4:Y:S04]  /*dbf0*/  @P2 LDG.E.U8 R79, desc[UR20][R108.64] ;  /* 0x000000146c4f2981 */ /* 0x000f28000c1e1100 */
[----:B------:R-:W-:Y:S04]  /*dc00*/  STL [R1+0x298], R150 ;  /* 0x0002989601007387 */ /* 0x000fe80000100800 */
[----:B------:R0:W-:Y:S01]  /*dc10*/  STL.64 [R1+0x5b8], R106 ;  /* 0x0005b86a01007387 */ /* 0x0001e20000100a00 */
[----:B---3--:R-:W-:Y:S01]  /*dc20*/  IMAD R77, R77, 0x4d, RZ ;  /* 0x0000004d4d4d7824 */ /* 0x008fe200078e02ff */
[----:B------:R-:W-:Y:S01]  /*dc30*/  PRMT R103, RZ, 0x7610, R103 ;  /* 0x00007610ff677816 */ /* 0x000fe20000000067 */
[----:B-1----:R-:W-:Y:S01]  /*dc40*/  IMAD R73, R81, 0x51, RZ ;  /* 0x0000005151497824 */ /* 0x002fe200078e02ff */
[----:B------:R-:W-:Y:S01]  /*dc50*/  PRMT R96, RZ, 0x7610, R96 ;  /* 0x00007610ff607816 */ /* 0x000fe20000000060 */
[----:B------:R-:W1:Y:S01]  /*dc60*/  LDC R81, c[0x0][0x3d8] ;  /* 0x0000f600ff517b82 */ /* 0x000e620000000800 */
[----:B0-----:R-:W-:-:S04]  /*dc70*/  IADD3 R106, P5, PT, R77, R136, RZ ;  /* 0x000000884d6a7210 */ /* 0x001fc80007fbe0ff */
[----:B------:R-:W-:-:S05]  /*dc80*/  LEA.HI.X.SX32 R107, R77, R137, 0x1, P5 ;  /* 0x000000894d6b7211 */ /* 0x000fca00028f0eff */
[----:B------:R0:W3:Y:S01]  /*dc90*/  @P2 LDG.E.U8 R103, desc[UR20][R106.64] ;  /* 0x000000146a672981 */ /* 0x0000e2000c1e1100 */
[----:B------:R-:W-:-:S03]  /*dca0*/  PRMT R97, RZ, 0x7610, R97 ;  /* 0x00007610ff617816 */ /* 0x000fc60000000061 */
[----:B------:R0:W-:Y:S02]  /*dcb0*/  STL [R1+0x25c], R78 ;  /* 0x00025c4e01007387 */ /* 0x0001e40000100800 */
[----:B0-----:R-:W0:Y:S02]  /*dcc0*/  LDC R78, c[0x0][0x3d8] ;  /* 0x0000f600ff4e7b82 */ /* 0x001e240000000800 */
[----:B------:R1:W-:Y:S02]  /*dcd0*/  STL.64 [R1+0x5b0], R104 ;  /* 0x0005b06801007387 */ /* 0x0003e40000100a00 */
[----:B-1----:R-:W-:-:S04]  /*dce0*/  IADD3 R104, P4, PT, R74, R136, RZ ;  /* 0x000000884a687210 */ /* 0x002fc80007f9e0ff */
[----:B------:R-:W-:Y:S02]  /*dcf0*/  LEA.HI.X.SX32 R105, R74, R137, 0x1, P4 ;  /* 0x000000894a697211 */ /* 0x000fe400020f0eff */
[----:B------:R-:W-:Y:S01]  /*dd00*/  PRMT R74, RZ, 0x7610, R74 ;  /* 0x00007610ff4a7816 */ /* 0x000fe2000000004a */
[----:B0-----:R-:W-:-:S05]  /*dd10*/  IMAD R77, R78, 0x52, RZ ;  /* 0x000000524e4d7824 */ /* 0x001fca00078e02ff */
[----:B------:R0:W3:Y:S01]  /*dd20*/  @P2 LDG.E.U8 R74, desc[UR20][R104.64] ;  /* 0x00000014684a2981 */ /* 0x0000e2000c1e1100 */
[----:B------:R-:W1:Y:S03]  /*dd30*/  LDC R78, c[0x0][0x3d8] ;  /* 0x0000f600ff4e7b82 */ /* 0x000e660000000800 */
[----:B--2---:R2:W-:Y:S04]  /*dd40*/  STL [R1+0x258], R82 ;  /* 0x0002585201007387 */ /* 0x0045e80000100800 */
[----:B------:R0:W-:Y:S01]  /*dd50*/  STL.64 [R1+0x5a8], R108 ;  /* 0x0005a86c01007387 */ /* 0x0001e20000100a00 */
[----:B--2---:R-:W2:Y:S03]  /*dd60*/  LDC R82, c[0x0][0x3d8] ;  /* 0x0000f600ff527b82 */ /* 0x004ea60000000800 */
[----:B0-----:R-:W3:Y:S04]  /*dd70*/  LDL.LU.64 R108, [R1+0x1090] ;  /* 0x00109000016c7983 */ /* 0x001ee80000300a00 */
[----:B------:R0:W-:Y:S04]  /*dd80*/  STL.64 [R1+0x5a0], R106 ;  /* 0x0005a06a01007387 */ /* 0x0001e80000100a00 */
[----:B------:R4:W-:Y:S01]  /*dd90*/  STL.64 [R1+0x588], R104 ;  /* 0x0005886801007387 */ /* 0x0009e20000100a00 */
[----:B0-----:R-:W-:-:S02]  /*dda0*/  IADD3 R106, P5, PT, R77, R136, RZ ;  /* 0x000000884d6a7210 */ /* 0x001fc40007fbe0ff */
[-C--:B----4-:R-:W-:Y:S02]  /*ddb0*/  IADD3 R104, P4, PT, R73, R136.reuse, RZ ;  /* 0x0000008849687210 */ /* 0x090fe40007f9e0ff */
[-C--:B------:R-:W-:Y:S02]  /*ddc0*/  LEA.HI.X.SX32 R107, R77, R137.reuse, 0x1, P5 ;  /* 0x000000894d6b7211 */ /* 0x080fe400028f0eff */
[----:B------:R-:W-:Y:S01]  /*ddd0*/  LEA.HI.X.SX32 R105, R73, R137, 0x1, P4 ;  /* 0x0000008949697211 */ /* 0x000fe200020f0eff */
[----:B------:R-:W-:Y:S01]  /*dde0*/  IMAD R73, R80, 0x53, RZ ;  /* 0x0000005350497824 */ /* 0x000fe200078e02ff */
[----:B------:R0:W-:Y:S04]  /*ddf0*/  STL [R1+0x254], R79 ;  /* 0x0002544f01007387 */ /* 0x0001e80000100800 */
[----:B------:R-:W4:Y:S04]  /*de00*/  @P2 LDG.E.U8 R96, desc[UR20][R106.64] ;  /* 0x000000146a602981 */ /* 0x000f28000c1e1100 */
[----:B------:R1:W-:Y:S04]  /*de10*/  STL.64 [R1+0x580], R104 ;  /* 0x0005806801007387 */ /* 0x0003e80000100a00 */
[----:B------:R1:W3:Y:S01]  /*de20*/  @P2 LDG.E.U8 R97, desc[UR20][R104.64] ;  /* 0x0000001468612981 */ /* 0x0002e2000c1e1100 */
[----:B------:R-:W-:Y:S01]  /*de30*/  PRMT R80, RZ, 0x7610, R80 ;  /* 0x00007610ff507816 */ /* 0x000fe20000000050 */
[----:B0-----:R-:W0:Y:S01]  /*de40*/  LDC R79, c[0x0][0x3d8] ;  /* 0x0000f600ff4f7b82 */ /* 0x001e220000000800 */
[----:B-1----:R-:W-:-:S04]  /*de50*/  IADD3 R104, P4, PT, R73, R136, RZ ;  /* 0x0000008849687210 */ /* 0x002fc80007f9e0ff */
[----:B------:R-:W-:-:S05]  /*de60*/  LEA.HI.X.SX32 R105, R73, R137, 0x1, P4 ;  /* 0x0000008949697211 */ /* 0x000fca00020f0eff */
[----:B------:R1:W3:Y:S01]  /*de70*/  @P2 LDG.E.U8 R80, desc[UR20][R104.64] ;  /* 0x0000001468502981 */ /* 0x0002e2000c1e1100 */
[----:B--2---:R-:W-:Y:S01]  /*de80*/  IMAD R77, R82, 0x54, RZ ;  /* 0x00000054524d7824 */ /* 0x004fe200078e02ff */
[----:B------:R-:W-:Y:S01]  /*de90*/  PRMT R83, RZ, 0x7610, R83 ;  /* 0x00007610ff537816 */ /* 0x000fe20000000053 */
[----:B------:R-:W-:Y:S01]  /*dea0*/  IMAD R78, R78, 0x58, RZ ;  /* 0x000000584e4e7824 */ /* 0x000fe200078e02ff */
[----:B------:R2:W-:Y:S01]  /*deb0*/  STL.64 [R1+0x578], R106 ;  /* 0x0005786a01007387 */ /* 0x0005e20000100a00 */
[----:B------:R-:W1:Y:S01]  /*dec0*/  LDC R82, c[0x0][0x3d8] ;  /* 0x0000f600ff527b82 */ /* 0x000e620000000800 */
[----:B0-----:R-:W-:-:S07]  /*ded0*/  IMAD R73, R79, 0x55, RZ ;  /* 0x000000554f497824 */ /* 0x001fce00078e02ff */
[----:B------:R-:W0:Y:S01]  /*dee0*/  LDC R79, c[0x0][0x3d8] ;  /* 0x0000f600ff4f7b82 */ /* 0x000e220000000800 */
[----:B--2---:R-:W-:-:S04]  /*def0*/  IADD3 R106, P4, PT, R73, R136, RZ ;  /* 0x00000088496a7210 */ /* 0x004fc80007f9e0ff */
[-C--:B------:R-:W-:Y:S01]  /*df00*/  LEA.HI.X.SX32 R107, R73, R137.reuse, 0x1, P4 ;  /* 0x00000089496b7211 */ /* 0x080fe200020f0eff */
[----:B----4-:R2:W-:Y:S02]  /*df10*/  STL [R1+0x21c], R96 ;  /* 0x00021c6001007387 */ /* 0x0105e40000100800 */
[C---:B--2---:R-:W-:Y:S02]  /*df20*/  IADD3 R96, P5, PT, R77.reuse, R136, RZ ;  /* 0x000000884d607210 */ /* 0x044fe40007fbe0ff */
[----:B---3--:R2:W-:Y:S04]  /*df30*/  STL [R1+0x250], R97 ;  /* 0x0002506101007387 */ /* 0x0085e80000100800 */
[----:B------:R1:W-:Y:S01]  /*df40*/  STL.64 [R1+0x570], R104 ;  /* 0x0005706801007387 */ /* 0x0003e20000100a00 */
[----:B--2---:R-:W-:Y:S01]  /*df50*/  LEA.HI.X.SX32 R97, R77, R137, 0x1, P5 ;  /* 0x000000894d617211 */ /* 0x004fe200028f0eff */
[----:B------:R-:W-:-:S04]  /*df60*/  IMAD R77, R81, 0x59, RZ ;  /* 0x00000059514d7824 */ /* 0x000fc800078e02ff */
[----:B------:R2:W3:Y:S01]  /*df70*/  @P2 LDG.E.U8 R83, desc[UR20][R96.64] ;  /* 0x0000001460532981 */ /* 0x0004e2000c1e1100 */
[----:B-1----:R-:W-:-:S03]  /*df80*/  IADD3 R104, P5, PT, R78, R136, RZ ;  /* 0x000000884e687210 */ /* 0x002fc60007fbe0ff */
[----:B------:R1:W-:Y:S04]  /*df90*/  STL [R1+0x218], R80 ;  /* 0x0002185001007387 */ /* 0x0003e80000100800 */
[----:B------:R-:W-:Y:S01]  /*dfa0*/  STL [R1+0x690], R103 ;  /* 0x0006906701007387 */ /* 0x000fe20000100800 */
[----:B------:R-:W-:-:S03]  /*dfb0*/  PRMT R81, RZ, 0x7610, R81 ;  /* 0x00007610ff517816 */ /* 0x000fc60000000051 */
[----:B------:R2:W-:Y:S01]  /*dfc0*/  STL.64 [R1+0x568], R96 ;  /* 0x0005686001007387 */ /* 0x0005e20000100a00 */
[----:B------:R-:W-:Y:S01]  /*dfd0*/  LEA.HI.X.SX32 R105, R78, R137, 0x1, P5 ;  /* 0x000000894e697211 */ /* 0x000fe200028f0eff */
[----:B-1----:R-:W1:Y:S01]  /*dfe0*/  LDC R80, c[0x0][0x3d8] ;  /* 0x0000f600ff507b82 */ /* 0x002e620000000800 */
[----:B------:R-:W-:Y:S01]  /*dff0*/  PRMT R78, RZ, 0x7610, R78 ;  /* 0x00007610ff4e7816 */ /* 0x000fe2000000004e */
[----:B------:R-:W4:Y:S01]  /*e000*/  @P2 LDG.E.U8 R81, desc[UR20][R106.64] ;  /* 0x000000146a512981 */ /* 0x000f22000c1e1100 */
[----:B--2---:R-:W-:-:S04]  /*e010*/  IADD3 R96, P4, PT, R77, R136, RZ ;  /* 0x000000884d607210 */ /* 0x004fc80007f9e0ff */
[----:B------:R-:W-:-:S05]  /*e020*/  LEA.HI.X.SX32 R97, R77, R137, 0x1, P4 ;  /* 0x000000894d617211 */ /* 0x000fca00020f0eff */
[----:B------:R-:W2:Y:S01]  /*e030*/  @P2 LDG.E.U8 R78, desc[UR20][R96.64] ;  /* 0x00000014604e2981 */ /* 0x000ea2000c1e1100 */
[----:B------:R-:W-:Y:S01]  /*e040*/  PRMT R73, RZ, 0x7610, R73 ;  /* 0x00007610ff497816 */ /* 0x000fe20000000049 */
[----:B------:R-:W-:Y:S01]  /*e050*/  IMAD R77, R82, 0x5a, RZ ;  /* 0x0000005a524d7824 */ /* 0x000fe200078e02ff */
[----:B------:R-:W-:Y:S01]  /*e060*/  PRMT R85, RZ, 0x7610, R85 ;  /* 0x00007610ff557816 */ /* 0x000fe20000000055 */
[----:B------:R-:W0:Y:S03]  /*e070*/  LDC R82, c[0x0][0x3d8] ;  /* 0x0000f600ff527b82 */ /* 0x000e260000000800 */
[----:B------:R0:W2:Y:S01]  /*e080*/  @P2 LDG.E.U8 R73, desc[UR20][R104.64] ;  /* 0x0000001468492981 */ /* 0x0000a2000c1e1100 */
[----:B------:R-:W-:-:S03]  /*e090*/  PRMT R84, RZ, 0x7610, R84 ;  /* 0x00007610ff547816 */ /* 0x000fc60000000054 */
[----:B---3--:R3:W-:Y:S02]  /*e0a0*/  STL [R1+0x214], R83 ;  /* 0x0002145301007387 */ /* 0x0087e40000100800 */
[----:B---3--:R-:W3:Y:S02]  /*e0b0*/  LDC R83, c[0x0][0x3d8] ;  /* 0x0000f600ff537b82 */ /* 0x008ee40000000800 */
[----:B------:R-:W-:Y:S04]  /*e0c0*/  STL.64 [R1+0x560], R106 ;  /* 0x0005606a01007387 */ /* 0x000fe80000100a00 */
[----:B------:R0:W-:Y:S04]  /*e0d0*/  STL.64 [R1+0x548], R104 ;  /* 0x0005486801007387 */ /* 0x0001e80000100a00 */
[----:B------:R-:W-:Y:S04]  /*e0e0*/  STL.64 [R1+0x540], R96 ;  /* 0x0005406001007387 */ /* 0x000fe80000100a00 */
[----:B----4-:R4:W-:Y:S01]  /*e0f0*/  STL [R1+0x654], R81 ;  /* 0x0006545101007387 */ /* 0x0109e20000100800 */
[----:B0-----:R-:W-:-:S03]  /*e100*/  IADD3 R104, P4, PT, R77, R136, RZ ;  /* 0x000000884d687210 */ /* 0x001fc60007f9e0ff */
[----:B--2---:R1:W-:Y:S01]  /*e110*/  STL [R1+0x210], R78 ;  /* 0x0002104e01007387 */ /* 0x0043e20000100800 */
[-C--:B------:R-:W-:Y:S01]  /*e120*/  LEA.HI.X.SX32 R105, R77, R137.reuse, 0x1, P4 ;  /* 0x000000894d697211 */ /* 0x080fe200020f0eff */
[----:B------:R-:W-:Y:S01]  /*e130*/  IMAD R77, R79, 0x5c, RZ ;  /* 0x0000005c4f4d7824 */ /* 0x000fe200078e02ff */
[----:B----4-:R-:W0:Y:S01]  /*e140*/  LDC R81, c[0x0][0x3d8] ;  /* 0x0000f600ff517b82 */ /* 0x010e220000000800 */
[----:B-1----:R-:W-:Y:S02]  /*e150*/  IMAD R78, R80, 0x5b, RZ ;  /* 0x0000005b504e7824 */ /* 0x002fe400078e02ff */
[----:B------:R1:W-:Y:S04]  /*e160*/  STL.64 [R1+0x538], R104 ;  /* 0x0005386801007387 */ /* 0x0003e80000100a00 */
[----:B------:R1:W2:Y:S01]  /*e170*/  @P2 LDG.E.U8 R85, desc[UR20][R104.64] ;  /* 0x0000001468552981 */ /* 0x0002a2000c1e1100 */
[C---:B------:R-:W-:Y:S01]  /*e180*/  IADD3 R96, P5, PT, R78.reuse, R136, RZ ;  /* 0x000000884e607210 */ /* 0x040fe20007fbe0ff */
[----:B------:R-:W4:Y:S03]  /*e190*/  LDC R80, c[0x0][0x3d8] ;  /* 0x0000f600ff507b82 */ /* 0x000f260000000800 */
[----:B------:R-:W-:Y:S01]  /*e1a0*/  LEA.HI.X.SX32 R97, R78, R137, 0x1, P5 ;  /* 0x000000894e617211 */ /* 0x000fe200028f0eff */
[----:B---3--:R-:W-:Y:S01]  /*e1b0*/  IMAD R78, R83, 0x5d, RZ ;  /* 0x0000005d534e7824 */ /* 0x008fe200078e02ff */
[----:B------:R-:W-:-:S02]  /*e1c0*/  PRMT R83, RZ, 0x7610, R83 ;  /* 0x00007610ff537816 */ /* 0x000fc40000000053 */
[C---:B-1----:R-:W-:Y:S01]  /*e1d0*/  IADD3 R104, P4, PT, R77.reuse, R136, RZ ;  /* 0x000000884d687210 */ /* 0x042fe20007f9e0ff */
[----:B------:R1:W-:Y:S04]  /*e1e0*/  STL.64 [R1+0x530], R96 ;  /* 0x0005306001007387 */ /* 0x0003e80000100a00 */
[----:B------:R1:W3:Y:S01]  /*e1f0*/  @P2 LDG.E.U8 R84, desc[UR20][R96.64] ;  /* 0x0000001460542981 */ /* 0x0002e2000c1e1100 */
[----:B------:R-:W-:Y:S02]  /*e200*/  LEA.HI.X.SX32 R105, R77, R137, 0x1, P4 ;  /* 0x000000894d697211 */ /* 0x000fe400020f0eff */
[----:B------:R-:W-:-:S03]  /*e210*/  PRMT R79, RZ, 0x7610, R79 ;  /* 0x00007610ff4f7816 */ /* 0x000fc6000000004f */
[----:B------:R-:W2:Y:S01]  /*e220*/  @P2 LDG.E.U8 R83, desc[UR20][R104.64] ;  /* 0x0000001468532981 */ /* 0x000ea2000c1e1100 */
[----:B-1----:R-:W-:-:S04]  /*e230*/  IADD3 R96, P5, PT, R78, R136, RZ ;  /* 0x000000884e607210 */ /* 0x002fc80007fbe0ff */
[----:B------:R-:W-:-:S05]  /*e240*/  LEA.HI.X.SX32 R97, R78, R137, 0x1, P5 ;  /* 0x000000894e617211 */ /* 0x000fca00028f0eff */
[----:B------:R-:W2:Y:S01]  /*e250*/  @P2 LDG.E.U8 R79, desc[UR20][R96.64] ;  /* 0x00000014604f2981 */ /* 0x000ea2000c1e1100 */
[----:B0-----:R-:W-:Y:S02]  /*e260*/  IMAD R77, R81, 0x60, RZ ;  /* 0x00000060514d7824 */ /* 0x001fe400078e02ff */
[----:B----4-:R-:W-:Y:S01]  /*e270*/  IMAD R80, R80, 0x61, RZ ;  /* 0x0000006150507824 */ /* 0x010fe200078e02ff */
[----:B------:R-:W-:Y:S01]  /*e280*/  PRMT R102, RZ, 0x7610, R102 ;  /* 0x00007610ff667816 */ /* 0x000fe20000000066 */
[----:B------:R-:W0:Y:S01]  /*e290*/  LDC R81, c[0x0][0x3d8] ;  /* 0x0000f600ff517b82 */ /* 0x000e220000000800 */
[----:B------:R-:W-:-:S04]  /*e2a0*/  IADD3 R106, P4, PT, R77, R136, RZ ;  /* 0x000000884d6a7210 */ /* 0x000fc80007f9e0ff */
[-C--:B------:R-:W-:Y:S01]  /*e2b0*/  LEA.HI.X.SX32 R107, R77, R137.reuse, 0x1, P4 ;  /* 0x000000894d6b7211 */ /* 0x080fe200020f0eff */
[----:B---3--:R1:W-:Y:S04]  /*e2c0*/  STL [R1+0x1d8], R84 ;  /* 0x0001d85401007387 */ /* 0x0083e80000100800 */
[----:B------:R3:W-:Y:S04]  /*e2d0*/  STL.64 [R1+0x528], R104 ;  /* 0x0005286801007387 */ /* 0x0007e80000100a00 */
[----:B--2---:R2:W-:Y:S01]  /*e2e0*/  STL [R1+0x1d4], R83 ;  /* 0x0001d45301007387 */ /* 0x0045e20000100800 */
[----:B-1----:R-:W1:Y:S03]  /*e2f0*/  LDC R84, c[0x0][0x3d8] ;  /* 0x0000f600ff547b82 */ /* 0x002e660000000800 */
[----:B------:R-:W-:Y:S04]  /*e300*/  STL.64 [R1+0x520], R96 ;  /* 0x0005206001007387 */ /* 0x000fe80000100a00 */
[----:B------:R4:W-:Y:S01]  /*e310*/  STL [R1+0x1dc], R85 ;  /* 0x0001dc5501007387 */ /* 0x0009e20000100800 */
[C---:B---3--:R-:W-:Y:S01]  /*e320*/  IADD3 R104, P5, PT, R80.reuse, R136, RZ ;  /* 0x0000008850687210 */ /* 0x048fe20007fbe0ff */
[----:B--2---:R-:W2:Y:S02]  /*e330*/  LDC R83, c[0x0][0x3d8] ;  /* 0x0000f600ff537b82 */ /* 0x004ea40000000800 */
[----:B------:R3:W-:Y:S01]  /*e340*/  STL [R1+0x650], R79 ;  /* 0x0006504f01007387 */ /* 0x0007e20000100800 */
[----:B------:R-:W-:-:S02]  /*e350*/  LEA.HI.X.SX32 R105, R80, R137, 0x1, P5 ;  /* 0x0000008950697211 */ /* 0x000fc400028f0eff */
[----:B------:R-:W-:Y:S02]  /*e360*/  PRMT R78, RZ, 0x7610, R78 ;  /* 0x00007610ff4e7816 */ /* 0x000fe4000000004e */
[----:B------:R-:W-:Y:S01]  /*e370*/  PRMT R86, RZ, 0x7610, R86 ;  /* 0x00007610ff567816 */ /* 0x000fe20000000056 */
[----:B------:R-:W2:Y:S01]  /*e380*/  @P2 LDG.E.U8 R102, desc[UR20][R104.64] ;  /* 0x0000001468662981 */ /* 0x000ea2000c1e1100 */
[----:B----4-:R-:W4:Y:S01]  /*e390*/  LDC R85, c[0x0][0x3d8] ;  /* 0x0000f600ff557b82 */ /* 0x010f220000000800 */
[----:B---3--:R-:W-:Y:S01]  /*e3a0*/  IMAD R79, R82, 0x62, RZ ;  /* 0x00000062524f7824 */ /* 0x008fe200078e02ff */
[----:B------:R-:W-:Y:S01]  /*e3b0*/  PRMT R80, RZ, 0x7610, R80 ;  /* 0x00007610ff507816 */ /* 0x000fe20000000050 */
[----:B------:R3:W-:Y:S03]  /*e3c0*/  STL.64 [R1+0x508], R106 ;  /* 0x0005086a01007387 */ /* 0x0007e60000100a00 */
[C---:B------:R-:W-:Y:S01]  /*e3d0*/  IADD3 R96, P4, PT, R79.reuse, R136, RZ ;  /* 0x000000884f607210 */ /* 0x040fe20007f9e0ff */
[----:B------:R-:W4:Y:S01]  /*e3e0*/  @P2 LDG.E.U8 R78, desc[UR20][R106.64] ;  /* 0x000000146a4e2981 */ /* 0x000f22000c1e1100 */
[----:B-1----:R-:W-:Y:S01]  /*e3f0*/  IMAD R77, R84, 0x63, RZ ;  /* 0x00000063544d7824 */ /* 0x002fe200078e02ff */
[----:B------:R-:W1:Y:S01]  /*e400*/  LDC R82, c[0x0][0x3d8] ;  /* 0x0000f600ff527b82 */ /* 0x000e620000000800 */
[----:B------:R-:W-:-:S05]  /*e410*/  LEA.HI.X.SX32 R97, R79, R137, 0x1, P4 ;  /* 0x000000894f617211 */ /* 0x000fca00020f0eff */
[----:B------:R0:W4:Y:S04]  /*e420*/  @P2 LDG.E.U8 R80, desc[UR20][R96.64] ;  /* 0x0000001460502981 */ /* 0x000128000c1e1100 */
[----:B---3--:R-:W3:Y:S04]  /*e430*/  LDL.LU.64 R106, [R1+0x1088] ;  /* 0x00108800016a7983 */ /* 0x008ee80000300a00 */
[----:B------:R-:W-:Y:S04]  /*e440*/  STL.64 [R1+0x500], R104 ;  /* 0x0005006801007387 */ /* 0x000fe80000100a00 */
[----:B------:R0:W-:Y:S01]  /*e450*/  STL.64 [R1+0x4f8], R96 ;  /* 0x0004f86001007387 */ /* 0x0001e20000100a00 */
[----:B--2---:R-:W-:Y:S01]  /*e460*/  IMAD R79, R83, 0x64, RZ ;  /* 0x00000064534f7824 */ /* 0x004fe200078e02ff */
[----:B------:R-:W-:Y:S01]  /*e470*/  PRMT R84, RZ, 0x7610, R84 ;  /* 0x00007610ff547816 */ /* 0x000fe20000000054 */
[----:B------:R-:W2:Y:S03]  /*e480*/  LDC R83, c[0x0][0x3d8] ;  /* 0x0000f600ff537b82 */ /* 0x000ea60000000800 */
[----:B0-----:R-:W-:-:S04]  /*e490*/  IADD3 R96, P5, PT, R79, R136, RZ ;  /* 0x000000884f607210 */ /* 0x001fc80007fbe0ff */
[----:B------:R-:W-:-:S05]  /*e4a0*/  LEA.HI.X.SX32 R97, R79, R137, 0x1, P5 ;  /* 0x000000894f617211 */ /* 0x000fca00028f0eff */
[----:B------:R-:W2:Y:S04]  /*e4b0*/  @P2 LDG.E.U8 R84, desc[UR20][R96.64] ;  /* 0x0000001460542981 */ /* 0x000ea8000c1e1100 */
[----:B----4-:R0:W-:Y:S04]  /*e4c0*/  STL [R1+0x19c], R80 ;  /* 0x00019c5001007387 */ /* 0x0101e80000100800 */
[----:B------:R4:W-:Y:S01]  /*e4d0*/  STL [R1+0x1d0], R102 ;  /* 0x0001d06601007387 */ /* 0x0009e20000100800 */
[----:B0-----:R-:W0:Y:S01]  /*e4e0*/  LDC R80, c[0x0][0x3d8] ;  /* 0x0000f600ff507b82 */ /* 0x001e220000000800 */
[----:B----4-:R-:W-:-:S04]  /*e4f0*/  IADD3 R102, P4, PT, R77, R136, RZ ;  /* 0x000000884d667210 */ /* 0x010fc80007f9e0ff */
[----:B------:R-:W-:Y:S01]  /*e500*/  LEA.HI.X.SX32 R103, R77, R137, 0x1, P4 ;  /* 0x000000894d677211 */ /* 0x000fe200020f0eff */
[----:B------:R-:W-:-:S04]  /*e510*/  IMAD R77, R81, 0x65, RZ ;  /* 0x00000065514d7824 */ /* 0x000fc800078e02ff */
[----:B------:R4:W-:Y:S04]  /*e520*/  STL.64 [R1+0x4f0], R102 ;  /* 0x0004f06601007387 */ /* 0x0009e80000100a00 */
[----:B------:R4:W3:Y:S01]  /*e530*/  @P2 LDG.E.U8 R86, desc[UR20][R102.64] ;  /* 0x0000001466562981 */ /* 0x0008e2000c1e1100 */
[----:B------:R-:W-:Y:S02]  /*e540*/  PRMT R81, RZ, 0x7610, R81 ;  /* 0x00007610ff517816 */ /* 0x000fe40000000051 */
[----:B----4-:R-:W-:-:S04]  /*e550*/  IADD3 R102, P4, PT, R77, R136, RZ ;  /* 0x000000884d667210 */ /* 0x010fc80007f9e0ff */
[----:B------:R-:W-:-:S05]  /*e560*/  LEA.HI.X.SX32 R103, R77, R137, 0x1, P4 ;  /* 0x000000894d677211 */ /* 0x000fca00020f0eff */
[----:B------:R4:W3:Y:S01]  /*e570*/  @P2 LDG.E.U8 R81, desc[UR20][R102.64] ;  /* 0x0000001466512981 */ /* 0x0008e2000c1e1100 */
[----:B------:R-:W-:Y:S02]  /*e580*/  IMAD R79, R85, 0x68, RZ ;  /* 0x00000068554f7824 */ /* 0x000fe400078e02ff */
[----:B------:R-:W4:Y:S01]  /*e590*/  LDC R85, c[0x0][0x3d8] ;  /* 0x0000f600ff557b82 */ /* 0x000f220000000800 */
[----:B------:R0:W-:Y:S01]  /*e5a0*/  STL.64 [R1+0x4e8], R96 ;  /* 0x0004e86001007387 */ /* 0x0001e20000100a00 */
[----:B------:R-:W-:-:S03]  /*e5b0*/  PRMT R77, RZ, 0x7610, R77 ;  /* 0x00007610ff4d7816 */ /* 0x000fc6000000004d */
[----:B------:R4:W-:Y:S01]  /*e5c0*/  STL.64 [R1+0x4e0], R102 ;  /* 0x0004e06601007387 */ /* 0x0009e20000100a00 */
[----:B0-----:R-:W-:-:S04]  /*e5d0*/  IADD3 R96, P5, PT, R79, R136, RZ ;  /* 0x000000884f607210 */ /* 0x001fc80007fbe0ff */
[-C--:B------:R-:W-:Y:S01]  /*e5e0*/  LEA.HI.X.SX32 R97, R79, R137.reuse, 0x1, P5 ;  /* 0x000000894f617211 */ /* 0x080fe200028f0eff */
[----:B-1----:R-:W-:Y:S01]  /*e5f0*/  IMAD R79, R82, 0x69, RZ ;  /* 0x00000069524f7824 */ /* 0x002fe200078e02ff */
[----:B--2---:R0:W-:Y:S01]  /*e600*/  STL [R1+0x194], R84 ;  /* 0x0001945401007387 */ /* 0x0041e20000100800 */
[----:B------:R-:W-:Y:S01]  /*e610*/  IMAD R80, R80, 0x6a, RZ ;  /* 0x0000006a50507824 */ /* 0x000fe200078e02ff */
[----:B------:R-:W-:Y:S01]  /*e620*/  PRMT R101, RZ, 0x7610, R101 ;  /* 0x00007610ff657816 */ /* 0x000fe20000000065 */
[----:B------:R-:W1:Y:S01]  /*e630*/  LDC R82, c[0x0][0x3d8] ;  /* 0x0000f600ff527b82 */ /* 0x000e620000000800 */
[----:B------:R-:W-:Y:S01]  /*e640*/  STL.64 [R1+0x4c8], R96 ;  /* 0x0004c86001007387 */ /* 0x000fe20000100a00 */
[CC--:B------:R-:W-:Y:S02]  /*e650*/  IADD3 R104, P4, PT, R79.reuse, R136.reuse, RZ ;  /* 0x000000884f687210 */ /* 0x0c0fe40007f9e0ff */
[----:B----4-:R-:W-:Y:S01]  /*e660*/  IADD3 R102, P5, PT, R80, R136, RZ ;  /* 0x0000008850667210 */ /* 0x010fe20007fbe0ff */
[----:B------:R2:W4:Y:S01]  /*e670*/  @P2 LDG.E.U8 R77, desc[UR20][R96.64] ;  /* 0x00000014604d2981 */ /* 0x000522000c1e1100 */
[----:B------:R-:W-:-:S02]  /*e680*/  LEA.HI.X.SX32 R105, R79, R137, 0x1, P4 ;  /* 0x000000894f697211 */ /* 0x000fc400020f0eff */
[----:B------:R-:W-:Y:S01]  /*e690*/  LEA.HI.X.SX32 R103, R80, R137, 0x1, P5 ;  /* 0x0000008950677211 */ /* 0x000fe200028f0eff */
[----:B0-----:R-:W0:Y:S01]  /*e6a0*/  LDC R84, c[0x0][0x3d8] ;  /* 0x0000f600ff547b82 */ /* 0x001e220000000800 */
[----:B------:R-:W-:Y:S01]  /*e6b0*/  PRMT R80, RZ, 0x7610, R80 ;  /* 0x00007610ff507816 */ /* 0x000fe20000000050 */
[----:B------:R-:W-:Y:S02]  /*e6c0*/  IMAD R79, R85, 0x6c, RZ ;  /* 0x0000006c554f7824 */ /* 0x000fe400078e02ff */
[----:B------:R0:W4:Y:S01]  /*e6d0*/  @P2 LDG.E.U8 R101, desc[UR20][R102.64] ;  /* 0x0000001466652981 */ /* 0x000122000c1e1100 */
[----:B------:R-:W-:Y:S02]  /*e6e0*/  PRMT R100, RZ, 0x7610, R100 ;  /* 0x00007610ff647816 */ /* 0x000fe40000000064 */
[----:B------:R-:W-:Y:S01]  /*e6f0*/  PRMT R87, RZ, 0x7610, R87 ;  /* 0x00007610ff577816 */ /* 0x000fe20000000057 */
[----:B------:R-:W0:Y:S01]  /*e700*/  LDC R85, c[0x0][0x3d8] ;  /* 0x0000f600ff557b82 */ /* 0x000e220000000800 */
[----:B---3--:R3:W-:Y:S07]  /*e710*/  STL [R1+0x198], R86 ;  /* 0x0001985601007387 */ /* 0x0087ee0000100800 */
[----:B---3--:R-:W3:Y:S01]  /*e720*/  LDC R86, c[0x0][0x3d8] ;  /* 0x0000f600ff567b82 */ /* 0x008ee20000000800 */
[----:B------:R0:W-:Y:S02]  /*e730*/  STL [R1+0x614], R81 ;  /* 0x0006145101007387 */ /* 0x0001e40000100800 */
[----:B0-----:R-:W-:Y:S01]  /*e740*/  IMAD R81, R83, 0x6b, RZ ;  /* 0x0000006b53517824 */ /* 0x001fe200078e02ff */
[----:B------:R-:W-:-:S04]  /*e750*/  PRMT R83, RZ, 0x7610, R83 ;  /* 0x00007610ff537816 */ /* 0x000fc80000000053 */
[CC--:B--2---:R-:W-:Y:S02]  /*e760*/  IADD3 R96, P4, PT, R81.reuse, R136.reuse, RZ ;  /* 0x0000008851607210 */ /* 0x0c4fe40007f9e0ff */
[----:B------:R-:W2:Y:S02]  /*e770*/  @P2 LDG.E.U8 R83, desc[UR20][R104.64] ;  /* 0x0000001468532981 */ /* 0x000ea4000c1e1100 */
[----:B------:R-:W-:Y:S02]  /*e780*/  LEA.HI.X.SX32 R97, R81, R137, 0x1, P4 ;  /* 0x0000008951617211 */ /* 0x000fe400020f0eff */
[----:B------:R0:W-:Y:S04]  /*e790*/  STL.64 [R1+0x4c0], R104 ;  /* 0x0004c06801007387 */ /* 0x0001e80000100a00 */
[----:B------:R-:W4:Y:S04]  /*e7a0*/  @P2 LDG.E.U8 R80, desc[UR20][R96.64] ;  /* 0x0000001460502981 */ /* 0x000f28000c1e1100 */
[----:B0-----:R-:W4:Y:S04]  /*e7b0*/  LDL.LU.64 R104, [R1+0x1080] ;  /* 0x0010800001687983 */ /* 0x001f280000300a00 */
[----:B------:R0:W-:Y:S02]  /*e7c0*/  STL.64 [R1+0x4b8], R102 ;  /* 0x0004b86601007387 */ /* 0x0001e40000100a00 */
[----:B0-----:R-:W-:-:S04]  /*e7d0*/  IADD3 R102, P4, PT, R79, R136, RZ ;  /* 0x000000884f667210 */ /* 0x001fc80007f9e0ff */
[----:B------:R-:W-:-:S05]  /*e7e0*/  LEA.HI.X.SX32 R103, R79, R137, 0x1, P4 ;  /* 0x000000894f677211 */ /* 0x000fca00020f0eff */
[----:B------:R-:W4:Y:S01]  /*e7f0*/  @P2 LDG.E.U8 R100, desc[UR20][R102.64] ;  /* 0x0000001466642981 */ /* 0x000f22000c1e1100 */
[----:B-1----:R-:W-:Y:S02]  /*e800*/  IMAD R81, R82, 0x70, RZ ;  /* 0x0000007052517824 */ /* 0x002fe400078e02ff */
[----:B---3--:R-:W-:Y:S01]  /*e810*/  IMAD R79, R86, 0x71, RZ ;  /* 0x00000071564f7824 */ /* 0x008fe200078e02ff */
[----:B--2---:R0:W-:Y:S01]  /*e820*/  STL [R1+0x190], R83 ;  /* 0x0001905301007387 */ /* 0x0041e20000100800 */
[----:B------:R-:W-:Y:S01]  /*e830*/  IMAD R82, R85, 0x74, RZ ;  /* 0x0000007455527824 */ /* 0x000fe200078e02ff */
[----:B------:R-:W-:Y:S01]  /*e840*/  PRMT R88, RZ, 0x7610, R88 ;  /* 0x00007610ff587816 */ /* 0x000fe20000000058 */
[----:B------:R-:W1:Y:S01]  /*e850*/  LDC R86, c[0x0][0x3d8] ;  /* 0x0000f600ff567b82 */ /* 0x000e620000000800 */
[----:B------:R-:W-:Y:S04]  /*e860*/  STL.64 [R1+0x4b0], R96 ;  /* 0x0004b06001007387 */ /* 0x000fe80000100a00 */
[----:B----4-:R2:W-:Y:S03]  /*e870*/  STL [R1+0x158], R80 ;  /* 0x0001585001007387 */ /* 0x0105e60000100800 */
[----:B0-----:R-:W0:Y:S01]  /*e880*/  LDC R83, c[0x0][0x3d8] ;  /* 0x0000f600ff537b82 */ /* 0x001e220000000800 */
[----:B--2---:R-:W-:Y:S01]  /*e890*/  IMAD R80, R84, 0x6d, RZ ;  /* 0x0000006d54507824 */ /* 0x004fe200078e02ff */
[----:B------:R-:W-:Y:S06]  /*e8a0*/  STL.64 [R1+0x4a8], R102 ;  /* 0x0004a86601007387 */ /* 0x000fec0000100a00 */
[----:B------:R-:W2:Y:S01]  /*e8b0*/  LDC R84, c[0x0][0x3d8] ;  /* 0x0000f600ff547b82 */ /* 0x000ea20000000800 */
[----:B------:R-:W-:-:S04]  /*e8c0*/  IADD3 R96, P5, PT, R80, R136, RZ ;  /* 0x0000008850607210 */ /* 0x000fc80007fbe0ff */
[----:B------:R-:W-:-:S05]  /*e8d0*/  LEA.HI.X.SX32 R97, R80, R137, 0x1, P5 ;  /* 0x0000008950617211 */ /* 0x000fca00028f0eff */
[----:B------:R3:W4:Y:S04]  /*e8e0*/  @P2 LDG.E.U8 R87, desc[UR20][R96.64] ;  /* 0x0000001460572981 */ /* 0x000728000c1e1100 */
[----:B------:R1:W-:Y:S04]  /*e8f0*/  STL [R1+0x154], R100 ;  /* 0x0001546401007387 */ /* 0x0003e80000100800 */
[----:B------:R3:W-:Y:S04]  /*e900*/  STL [R1+0x15c], R101 ;  /* 0x00015c6501007387 */ /* 0x0007e80000100800 */
[----:B------:R0:W-:Y:S01]  /*e910*/  STL.64 [R1+0x4a0], R96 ;  /* 0x0004a06001007387 */ /* 0x0001e20000100a00 */
[----:B-1----:R-:W-:-:S04]  /*e920*/  IADD3 R100, P4, PT, R81, R136, RZ ;  /* 0x0000008851647210 */ /* 0x002fc80007f9e0ff */
[----:B---3--:R-:W-:Y:S02]  /*e930*/  LEA.HI.X.SX32 R101, R81, R137, 0x1, P4 ;  /* 0x0000008951657211 */ /* 0x008fe400020f0eff */
[----:B------:R-:W-:Y:S02]  /*e940*/  PRMT R81, RZ, 0x7610, R81 ;  /* 0x00007610ff517816 */ /* 0x000fe40000000051 */
[----:B0-----:R-:W-:-:S04]  /*e950*/  IADD3 R96, P5, PT, R79, R136, RZ ;  /* 0x000000884f607210 */ /* 0x001fc80007fbe0ff */
[----:B------:R-:W-:-:S05]  /*e960*/  LEA.HI.X.SX32 R97, R79, R137, 0x1, P5 ;  /* 0x000000894f617211 */ /* 0x000fca00028f0eff */
[----:B------:R0:W3:Y:S01]  /*e970*/  @P2 LDG.E.U8 R81, desc[UR20][R96.64] ;  /* 0x0000001460512981 */ /* 0x0000e2000c1e1100 */
[----:B------:R-:W-:Y:S01]  /*e980*/  IMAD R79, R83, 0x72, RZ ;  /* 0x00000072534f7824 */ /* 0x000fe200078e02ff */
[----:B------:R-:W-:Y:S01]  /*e990*/  PRMT R80, RZ, 0x7610, R80 ;  /* 0x00007610ff507816 */ /* 0x000fe20000000050 */
[----:B------:R-:W1:Y:S01]  /*e9a0*/  LDC R83, c[0x0][0x3d8] ;  /* 0x0000f600ff537b82 */ /* 0x000e620000000800 */
[----:B------:R-:W-:Y:S04]  /*e9b0*/  STL.64 [R1+0x488], R100 ;  /* 0x0004886401007387 */ /* 0x000fe80000100a00 */
[----:B------:R0:W-:Y:S01]  /*e9c0*/  STL.64 [R1+0x480], R96 ;  /* 0x0004806001007387 */ /* 0x0001e20000100a00 */
[----:B------:R-:W-:-:S03]  /*e9d0*/  IADD3 R102, P4, PT, R79, R136, RZ ;  /* 0x000000884f667210 */ /* 0x000fc60007f9e0ff */
[----:B------:R1:W2:Y:S01]  /*e9e0*/  @P2 LDG.E.U8 R80, desc[UR20][R100.64] ;  /* 0x0000001464502981 */ /* 0x0002a2000c1e1100 */
[----:B------:R-:W-:-:S05]  /*e9f0*/  LEA.HI.X.SX32 R103, R79, R137, 0x1, P4 ;  /* 0x000000894f677211 */ /* 0x000fca00020f0eff */
[----:B------:R-:W2:Y:S01]  /*ea00*/  @P2 LDG.E.U8 R88, desc[UR20][R102.64] ;  /* 0x0000001466582981 */ /* 0x000ea2000c1e1100 */
[----:B0-----:R-:W-:-:S04]  /*ea10*/  IADD3 R96, P5, PT, R82, R136, RZ ;  /* 0x0000008852607210 */ /* 0x001fc80007fbe0ff */
[----:B------:R-:W-:Y:S01]  /*ea20*/  LEA.HI.X.SX32 R97, R82, R137, 0x1, P5 ;  /* 0x0000008952617211 */ /* 0x000fe200028f0eff */
[----:B----4-:R0:W-:Y:S01]  /*ea30*/  STL [R1+0x610], R87 ;  /* 0x0006105701007387 */ /* 0x0101e20000100800 */
[----:B------:R-:W-:Y:S01]  /*ea40*/  IMAD R79, R86, 0x75, RZ ;  /* 0x00000075564f7824 */ /* 0x000fe200078e02ff */
[----:B------:R-:W-:Y:S01]  /*ea50*/  PRMT R85, RZ, 0x7610, R85 ;  /* 0x00007610ff557816 */ /* 0x000fe20000000055 */
[----:B------:R-:W4:Y:S08]  /*ea60*/  LDC R86, c[0x0][0x3d8] ;  /* 0x0000f600ff567b82 */ /* 0x000f300000000800 */
[----:B0-----:R-:W0:Y:S01]  /*ea70*/  LDC R87, c[0x0][0x3d8] ;  /* 0x0000f600ff577b82 */ /* 0x001e220000000800 */
[----:B---3--:R2:W-:Y:S02]  /*ea80*/  STL [R1+0x150], R81 ;  /* 0x0001505101007387 */ /* 0x0085e40000100800 */
[----:B--2---:R-:W-:-:S02]  /*ea90*/  IMAD R81, R84, 0x73, RZ ;  /* 0x0000007354517824 */ /* 0x004fc400078e02ff */
[----:B------:R-:W-:Y:S03]  /*eaa0*/  STL.64 [R1+0x478], R102 ;  /* 0x0004786601007387 */ /* 0x000fe60000100a00 */
[----:B------:R-:W2:Y:S01]  /*eab0*/  LDC R84, c[0x0][0x3d8] ;  /* 0x0000f600ff547b82 */ /* 0x000ea20000000800 */
[----:B-1----:R-:W-:-:S04]  /*eac0*/  IADD3 R100, P4, PT, R81, R136, RZ ;  /* 0x0000008851647210 */ /* 0x002fc80007f9e0ff */
[----:B------:R-:W-:Y:S02]  /*ead0*/  LEA.HI.X.SX32 R101, R81, R137, 0x1, P4 ;  /* 0x0000008951657211 */ /* 0x000fe400020f0eff */
[----:B------:R-:W-:-:S03]  /*eae0*/  PRMT R81, RZ, 0x7610, R81 ;  /* 0x00007610ff517816 */ /* 0x000fc60000000051 */
[----:B------:R-:W3:Y:S04]  /*eaf0*/  @P2 LDG.E.U8 R85, desc[UR20][R100.64] ;  /* 0x0000001464552981 */ /* 0x000ee8000c1e1100 */
[----:B------:R1:W2:Y:S04]  /*eb00*/  @P2 LDG.E.U8 R81, desc[UR20][R96.64] ;  /* 0x0000001460512981 */ /* 0x0002a8000c1e1100 */
[----:B------:R-:W-:Y:S04]  /*eb10*/  STL.64 [R1+0x470], R100 ;  /* 0x0004706401007387 */ /* 0x000fe80000100a00 */
[----:B------:R1:W-:Y:S04]  /*eb20*/  STL.64 [R1+0x468], R96 ;  /* 0x0004686001007387 */ /* 0x0003e80000100a00 */
[----:B------:R4:W-:Y:S01]  /*eb30*/  STL [R1+0x11c], R88 ;  /* 0x00011c5801007387 */ /* 0x0009e20000100800 */
[----:B-1----:R-:W-:Y:S01]  /*eb40*/  IADD3 R96, P4, PT, R79, R136, RZ ;  /* 0x000000884f607210 */ /* 0x002fe20007f9e0ff */
[----:B0-----:R-:W-:Y:S01]  /*eb50*/  IMAD R82, R87, 0x79, RZ ;  /* 0x0000007957527824 */ /* 0x001fe200078e02ff */
[----:B----4-:R-:W0:Y:S02]  /*eb60*/  LDC R88, c[0x0][0x3d8] ;  /* 0x0000f600ff587b82 */ /* 0x010e240000000800 */
[----:B------:R-:W-:Y:S01]  /*eb70*/  LEA.HI.X.SX32 R97, R79, R137, 0x1, P4 ;  /* 0x000000894f617211 */ /* 0x000fe200020f0eff */
[----:B--2---:R1:W-:Y:S02]  /*eb80*/  STL [R1+0x114], R81 ;  /* 0x0001145101007387 */ /* 0x0043e40000100800 */
[----:B-1----:R-:W-:Y:S01]  /*eb90*/  IMAD R81, R83, 0x78, RZ ;  /* 0x0000007853517824 */ /* 0x002fe200078e02ff */
[----:B------:R-:W-:-:S06]  /*eba0*/  PRMT R83, RZ, 0x7610, R83 ;  /* 0x00007610ff537816 */ /* 0x000fcc0000000053 */
[----:B------:R-:W2:Y:S01]  /*ebb0*/  @P2 LDG.E.U8 R83, desc[UR20][R96.64] ;  /* 0x0000001460532981 */ /* 0x000ea2000c1e1100 */
[----:B------:R-:W-:-:S03]  /*ebc0*/  IADD3 R102, P4, PT, R81, R136, RZ ;  /* 0x0000008851667210 */ /* 0x000fc60007f9e0ff */
[----:B---3--:R1:W-:Y:S04]  /*ebd0*/  STL [R1+0x118], R85 ;  /* 0x0001185501007387 */ /* 0x0083e80000100800 */
[----:B------:R-:W-:Y:S01]  /*ebe0*/  STL.64 [R1+0x460], R96 ;  /* 0x0004606001007387 */ /* 0x000fe20000100a00 */
[C---:B------:R-:W-:Y:S02]  /*ebf0*/  IADD3 R100, P5, PT, R82.reuse, R136, RZ ;  /* 0x0000008852647210 */ /* 0x040fe40007fbe0ff */
[-C--:B------:R-:W-:Y:S02]  /*ec00*/  LEA.HI.X.SX32 R103, R81, R137.reuse, 0x1, P4 ;  /* 0x0000008951677211 */ /* 0x080fe400020f0eff */
[----:B------:R-:W-:Y:S01]  /*ec10*/  PRMT R87, RZ, 0x7610, R87 ;  /* 0x00007610ff577816 */ /* 0x000fe20000000057 */
[----:B-1----:R-:W1:Y:S01]  /*ec20*/  LDC R85, c[0x0][0x3d8] ;  /* 0x0000f600ff557b82 */ /* 0x002e620000000800 */
[----:B------:R-:W-:-:S02]  /*ec30*/  LEA.HI.X.SX32 R101, R82, R137, 0x1, P5 ;  /* 0x0000008952657211 */ /* 0x000fc400028f0eff */
[----:B------:R-:W-:-:S03]  /*ec40*/  PRMT R81, RZ, 0x7610, R81 ;  /* 0x00007610ff517816 */ /* 0x000fc60000000051 */
[----:B------:R-:W3:Y:S04]  /*ec50*/  @P2 LDG.E.U8 R87, desc[UR20][R100.64] ;  /* 0x0000001464572981 */ /* 0x000ee8000c1e1100 */
[----:B--2---:R2:W-:Y:S02]  /*ec60*/  STL [R1+0x5dc], R83 ;  /* 0x0005dc5301007387 */ /* 0x0045e40000100800 */
[----:B--2---:R-:W-:Y:S01]  /*ec70*/  IMAD R83, R84, 0x7a, RZ ;  /* 0x0000007a54537824 */ /* 0x004fe200078e02ff */
[----:B------:R-:W-:Y:S01]  /*ec80*/  PRMT R79, RZ, 0x7610, R79 ;  /* 0x00007610ff4f7816 */ /* 0x000fe2000000004f */
[----:B0-----:R-:W-:Y:S01]  /*ec90*/  IMAD R82, R88, 0x7c, RZ ;  /* 0x0000007c58527824 */ /* 0x001fe200078e02ff */
[----:B------:R0:W-:Y:S01]  /*eca0*/  STL.64 [R1+0x448], R102 ;  /* 0x0004486601007387 */ /* 0x0001e20000100a00 */
[----:B------:R-:W-:Y:S01]  /*ecb0*/  PRMT R98, RZ, 0x7610, R98 ;  /* 0x00007610ff627816 */ /* 0x000fe20000000062 */
[----:B------:R-:W2:Y:S01]  /*ecc0*/  LDC R84, c[0x0][0x3d8] ;  /* 0x0000f600ff547b82 */ /* 0x000ea20000000800 */
[C---:B------:R-:W-:Y:S01]  /*ecd0*/  IADD3 R96, P4, PT, R83.reuse, R136, RZ ;  /* 0x0000008853607210 */ /* 0x040fe20007f9e0ff */
[----:B------:R0:W4:Y:S03]  /*ece0*/  @P2 LDG.E.U8 R79, desc[UR20][R102.64] ;  /* 0x00000014664f2981 */ /* 0x000126000c1e1100 */
[----:B------:R-:W-:-:S05]  /*ecf0*/  LEA.HI.X.SX32 R97, R83, R137, 0x1, P4 ;  /* 0x0000008953617211 */ /* 0x000fca00020f0eff */
[----:B------:R3:W2:Y:S01]  /*ed00*/  @P2 LDG.E.U8 R81, desc[UR20][R96.64] ;  /* 0x0000001460512981 */ /* 0x0006a2000c1e1100 */
[----:B-1----:R-:W-:Y:S01]  /*ed10*/  IMAD R83, R85, 0x7d, RZ ;  /* 0x0000007d55537824 */ /* 0x002fe200078e02ff */
[C---:B0-----:R-:W-:Y:S01]  /*ed20*/  IADD3 R102, P5, PT, R82.reuse, R136, RZ ;  /* 0x0000008852667210 */ /* 0x041fe20007fbe0ff */
[----:B------:R-:W0:Y:S01]  /*ed30*/  LDC R85, c[0x0][0x3d8] ;  /* 0x0000f600ff557b82 */ /* 0x000e220000000800 */
[----:B------:R-:W-:Y:S04]  /*ed40*/  STL.64 [R1+0x440], R100 ;  /* 0x0004406401007387 */ /* 0x000fe80000100a00 */
[----:B---3--:R1:W-:Y:S01]  /*ed50*/  STL [R1+0x110], R87 ;  /* 0x0001105701007387 */ /* 0x0083e20000100800 */
[----:B------:R-:W-:-:S03]  /*ed60*/  LEA.HI.X.SX32 R103, R82, R137, 0x1, P5 ;  /* 0x0000008952677211 */ /* 0x000fc600028f0eff */
[----:B------:R3:W-:Y:S01]  /*ed70*/  STL.64 [R1+0x438], R96 ;  /* 0x0004386001007387 */ /* 0x0007e20000100a00 */
[----:B------:R-:W-:Y:S01]  /*ed80*/  IMAD.MOV.U32 R82, RZ, RZ, R102 ;  /* 0x000000ffff527224 */ /* 0x000fe200078e0066 */
[----:B------:R-:W-:Y:S01]  /*ed90*/  PRMT R99, RZ, 0x7610, R99 ;  /* 0x00007610ff637816 */ /* 0x000fe20000000063 */
[----:B-1----:R-:W1:Y:S01]  /*eda0*/  LDC R87, c[0x0][0x3d8] ;  /* 0x0000f600ff577b82 */ /* 0x002e620000000800 */
[----:B---3--:R-:W-:-:S04]  /*edb0*/  IADD3 R96, P6, PT, R83, R136, RZ ;  /* 0x0000008853607210 */ /* 0x008fc80007fde0ff */
[----:B------:R-:W-:Y:S01]  /*edc0*/  LEA.HI.X.SX32 R97, R83, R137, 0x1, P6 ;  /* 0x0000008953617211 */ /* 0x000fe200030f0eff */
[----:B------:R-:W-:-:S05]  /*edd0*/  IMAD.MOV.U32 R83, RZ, RZ, R103 ;  /* 0x000000ffff537224 */ /* 0x000fca00078e0067 */
[----:B------:R1:W3:Y:S04]  /*ede0*/  @P2 LDG.E.U8 R98, desc[UR20][R82.64] ;  /* 0x0000001452622981 */ /* 0x0002e8000c1e1100 */
[----:B--2---:R2:W-:Y:S01]  /*edf0*/  STL [R1+0xdc], R81 ;  /* 0x0000dc5101007387 */ /* 0x0045e20000100800 */
[----:B------:R-:W-:Y:S01]  /*ee00*/  PRMT R91, RZ, 0x7610, R91 ;  /* 0x00007610ff5b7816 */ /* 0x000fe2000000005b */
[----:B-1----:R-:W-:Y:S01]  /*ee10*/  IMAD R82, R87, 0x81, RZ ;  /* 0x0000008157527824 */ /* 0x002fe200078e02ff */
[----:B------:R-:W-:Y:S01]  /*ee20*/  PRMT R132, RZ, 0x7610, R132 ;  /* 0x00007610ff847816 */ /* 0x000fe20000000084 */
[----:B------:R-:W1:Y:S03]  /*ee30*/  LDC R83, c[0x0][0x3d8] ;  /* 0x0000f600ff537b82 */ /* 0x000e660000000800 */
[----:B------:R0:W4:Y:S01]  /*ee40*/  @P2 LDG.E.U8 R91, desc[UR20][R96.64] ;  /* 0x00000014605b2981 */ /* 0x000122000c1e1100 */
[----:B--2---:R-:W-:-:S04]  /*ee50*/  IMAD R81, R86, 0x7b, RZ ;  /* 0x0000007b56517824 */ /* 0x004fc800078e02ff */
[----:B------:R-:W2:Y:S01]  /*ee60*/  LDC R86, c[0x0][0x3d8] ;  /* 0x0000f600ff567b82 */ /* 0x000ea20000000800 */
[----:B------:R-:W-:-:S04]  /*ee70*/  IADD3 R100, P4, PT, R81, R136, RZ ;  /* 0x0000008851647210 */ /* 0x000fc80007f9e0ff */
[----:B------:R-:W-:-:S03]  /*ee80*/  LEA.HI.X.SX32 R101, R81, R137, 0x1, P4 ;  /* 0x0000008951657211 */ /* 0x000fc600020f0eff */
[----:B------:R-:W1:Y:S02]  /*ee90*/  LDC R87, c[0x0][0x3d8] ;  /* 0x0000f600ff577b82 */ /* 0x000e640000000800 */
[----:B------:R-:W4:Y:S01]  /*eea0*/  @P2 LDG.E.U8 R99, desc[UR20][R100.64] ;  /* 0x0000001464632981 */ /* 0x000f22000c1e1100 */
[----:B------:R-:W-:-:S03]  /*eeb0*/  IMAD.SHL.U32 R81, R84, 0x80, RZ ;  /* 0x0000008054517824 */ /* 0x000fc600078e00ff */
[----:B------:R-:W-:Y:S01]  /*eec0*/  STL.64 [R1+0x430], R100 ;  /* 0x0004306401007387 */ /* 0x000fe20000100a00 */
[----:B------:R-:W-:Y:S01]  /*eed0*/  PRMT R90, RZ, 0x7610, R90 ;  /* 0x00007610ff5a7816 */ /* 0x000fe2000000005a */
[----:B------:R-:W4:Y:S02]  /*eee0*/  LDC R84, c[0x0][0x3d8] ;  /* 0x0000f600ff547b82 */ /* 0x000f240000000800 */
[----:B------:R0:W-:Y:S04]  /*eef0*/  STL.64 [R1+0x428], R102 ;  /* 0x0004286601007387 */ /* 0x0001e80000100a00 */
[----:B0-----:R-:W4:Y:S04]  /*ef00*/  LDL.LU.64 R102, [R1+0x1078] ;  /* 0x0010780001667983 */ /* 0x001f280000300a00 */
[----:B------:R-:W4:Y:S04]  /*ef10*/  LDL.LU.64 R100, [R1+0x1070] ;  /* 0x0010700001647983 */ /* 0x000f280000300a00 */
[----:B------:R0:W-:Y:S04]  /*ef20*/  STL.64 [R1+0x420], R96 ;  /* 0x0004206001007387 */ /* 0x0001e80000100a00 */
[----:B---3--:R3:W-:Y:S01]  /*ef30*/  STL [R1+0xd4], R98 ;  /* 0x0000d46201007387 */ /* 0x0087e20000100800 */
[----:B0-----:R-:W-:-:S02]  /*ef40*/  IADD3 R96, P4, PT, R81, R136, RZ ;  /* 0x0000008851607210 */ /* 0x001fc40007f9e0ff */
[----:B---3--:R-:W-:Y:S02]  /*ef50*/  IADD3 R98, P5, PT, R82, R136, RZ ;  /* 0x0000008852627210 */ /* 0x008fe40007fbe0ff */
[-C--:B------:R-:W-:Y:S01]  /*ef60*/  LEA.HI.X.SX32 R97, R81, R137.reuse, 0x1, P4 ;  /* 0x0000008951617211 */ /* 0x080fe200020f0eff */
[----:B--2---:R-:W-:Y:S01]  /*ef70*/  IMAD R81, R86, 0x82, RZ ;  /* 0x0000008256517824 */ /* 0x004fe200078e02ff */
[----:B------:R-:W-:Y:S01]  /*ef80*/  PRMT R88, RZ, 0x7610, R88 ;  /* 0x00007610ff587816 */ /* 0x000fe20000000058 */
[----:B-1----:R-:W-:Y:S01]  /*ef90*/  IMAD R83, R83, 0x85, RZ ;  /* 0x0000008553537824 */ /* 0x002fe200078e02ff */
[----:B------:R-:W-:Y:S01]  /*efa0*/  PRMT R94, RZ, 0x7610, R94 ;  /* 0x00007610ff5e7816 */ /* 0x000fe2000000005e */
[----:B------:R0:W2:Y:S01]  /*efb0*/  @P2 LDG.E.U8 R132, desc[UR20][R96.64] ;  /* 0x0000001460842981 */ /* 0x0000a2000c1e1100 */
[----:B------:R-:W-:Y:S01]  /*efc0*/  PRMT R95, RZ, 0x7610, R95 ;  /* 0x00007610ff5f7816 */ /* 0x000fe2000000005f */
[----:B------:R-:W1:Y:S02]  /*efd0*/  LDC R86, c[0x0][0x3d8] ;  /* 0x0000f600ff567b82 */ /* 0x000e640000000800 */
[----:B----4-:R3:W-:Y:S04]  /*efe0*/  STL [R1+0xd8], R99 ;  /* 0x0000d86301007387 */ /* 0x0107e80000100800 */
[----:B------:R0:W-:Y:S01]  /*eff0*/  STL.64 [R1+0x408], R96 ;  /* 0x0004086001007387 */ /* 0x0001e20000100a00 */
[----:B---3--:R-:W-:Y:S01]  /*f000*/  LEA.HI.X.SX32 R99, R82, R137, 0x1, P5 ;  /* 0x0000008952637211 */ /* 0x008fe200028f0eff */
[----:B------:R-:W-:Y:S01]  /*f010*/  IMAD R82, R85, 0x83, RZ ;  /* 0x0000008355527824 */ /* 0x000fe200078e02ff */
[----:B------:R-:W-:-:S03]  /*f020*/  PRMT R85, RZ, 0x7610, R85 ;  /* 0x00007610ff557816 */ /* 0x000fc60000000055 */
[----:B------:R3:W4:Y:S01]  /*f030*/  @P2 LDG.E.U8 R90, desc[UR20][R98.64] ;  /* 0x00000014625a2981 */ /* 0x000722000c1e1100 */
[----:B0-----:R-:W-:-:S04]  /*f040*/  IADD3 R96, P4, PT, R81, R136, RZ ;  /* 0x0000008851607210 */ /* 0x001fc80007f9e0ff */
[----:B------:R-:W-:-:S05]  /*f050*/  LEA.HI.X.SX32 R97, R81, R137, 0x1, P4 ;  /* 0x0000008951617211 */ /* 0x000fca00020f0eff */
[----:B------:R-:W2:Y:S01]  /*f060*/  @P2 LDG.E.U8 R85, desc[UR20][R96.64] ;  /* 0x0000001460552981 */ /* 0x000ea2000c1e1100 */
[----:B------:R-:W-:Y:S02]  /*f070*/  IMAD R81, R84, 0x84, RZ ;  /* 0x0000008454517824 */ /* 0x000fe400078e02ff */
[----:B------:R-:W0:Y:S01]  /*f080*/  LDC R84, c[0x0][0x3d8] ;  /* 0x0000f600ff547b82 */ /* 0x000e220000000800 */
[----:B------:R3:W-:Y:S02]  /*f090*/  STL.64 [R1+0x400], R98 ;  /* 0x0004006201007387 */ /* 0x0007e40000100a00 */
[----:B---3--:R-:W-:-:S04]  /*f0a0*/  IADD3 R98, P4, PT, R81, R136, RZ ;  /* 0x0000008851627210 */ /* 0x008fc80007f9e0ff */
[----:B------:R-:W-:-:S05]  /*f0b0*/  LEA.HI.X.SX32 R99, R81, R137, 0x1, P4 ;  /* 0x0000008951637211 */ /* 0x000fca00020f0eff */
[----:B------:R-:W3:Y:S04]  /*f0c0*/  @P2 LDG.E.U8 R95, desc[UR20][R98.64] ;  /* 0x00000014625f2981 */ /* 0x000ee8000c1e1100 */
[----:B----4-:R4:W-:Y:S04]  /*f0d0*/  STL [R1+0x9c], R90 ;  /* 0x00009c5a01007387 */ /* 0x0109e80000100800 */
[----:B------:R0:W-:Y:S01]  /*f0e0*/  STL [R1+0x5d8], R91 ;  /* 0x0005d85b01007387 */ /* 0x0001e20000100800 */
[----:B----4-:R-:W-:-:S03]  /*f0f0*/  IADD3 R90, P5, PT, R82, R136, RZ ;  /* 0x00000088525a7210 */ /* 0x010fc60007fbe0ff */
[----:B------:R4:W-:Y:S01]  /*f100*/  STL.64 [R1+0x3f8], R96 ;  /* 0x0003f86001007387 */ /* 0x0009e20000100a00 */
[----:B0-----:R-:W-:Y:S01]  /*f110*/  LEA.HI.X.SX32 R91, R82, R137, 0x1, P5 ;  /* 0x00000089525b7211 */ /* 0x001fe200028f0eff */
[----:B------:R-:W-:Y:S02]  /*f120*/  IMAD R82, R87, 0x88, RZ ;  /* 0x0000008857527824 */ /* 0x000fe400078e02ff */
[----:B--2---:R0:W-:Y:S04]  /*f130*/  STL [R1+0x98], R85 ;  /* 0x0000985501007387 */ /* 0x0041e80000100800 */
[----:B------:R2:W-:Y:S01]  /*f140*/  STL.64 [R1+0x3f0], R90 ;  /* 0x0003f05a01007387 */ /* 0x0005e20000100a00 */
[----:B----4-:R-:W-:-:S03]  /*f150*/  IADD3 R96, P5, PT, R83, R136, RZ ;  /* 0x0000008853607210 */ /* 0x010fc60007fbe0ff */
[----:B------:R2:W4:Y:S01]  /*f160*/  @P2 LDG.E.U8 R88, desc[UR20][R90.64] ;  /* 0x000000145a582981 */ /* 0x000522000c1e1100 */
[----:B0-----:R-:W0:Y:S01]  /*f170*/  LDC R85, c[0x0][0x3d8] ;  /* 0x0000f600ff557b82 */ /* 0x001e220000000800 */
[----:B------:R-:W-:Y:S02]  /*f180*/  LEA.HI.X.SX32 R97, R83, R137, 0x1, P5 ;  /* 0x0000008953617211 */ /* 0x000fe400028f0eff */
[----:B------:R-:W-:-:S03]  /*f190*/  PRMT R83, RZ, 0x7610, R83 ;  /* 0x00007610ff537816 */ /* 0x000fc60000000053 */
[----:B------:R-:W3:Y:S01]  /*f1a0*/  @P2 LDG.E.U8 R94, desc[UR20][R96.64] ;  /* 0x00000014605e2981 */ /* 0x000ee2000c1e1100 */
[----:B--2---:R-:W-:-:S04]  /*f1b0*/  IADD3 R90, P4, PT, R82, R136, RZ ;  /* 0x00000088525a7210 */ /* 0x004fc80007f9e0ff */
[----:B------:R-:W-:-:S05]  /*f1c0*/  LEA.HI.X.SX32 R91, R82, R137, 0x1, P4 ;  /* 0x00000089525b7211 */ /* 0x000fca00020f0eff */
[----:B------:R-:W2:Y:S01]  /*f1d0*/  @P2 LDG.E.U8 R83, desc[UR20][R90.64] ;  /* 0x000000145a532981 */ /* 0x000ea2000c1e1100 */
[----:B-1----:R-:W-:Y:S01]  /*f1e0*/  IMAD R81, R86, 0x89, RZ ;  /* 0x0000008956517824 */ /* 0x002fe200078e02ff */
[----:B------:R-:W-:Y:S01]  /*f1f0*/  PRMT R93, RZ, 0x7610, R93 ;  /* 0x00007610ff5d7816 */ /* 0x000fe2000000005d */
[----:B------:R-:W1:Y:S01]  /*f200*/  LDC R86, c[0x0][0x3d8] ;  /* 0x0000f600ff567b82 */ /* 0x000e620000000800 */
[----:B0-----:R-:W-:Y:S01]  /*f210*/  IMAD R82, R85, 0x8a, RZ ;  /* 0x0000008a55527824 */ /* 0x001fe200078e02ff */
[----:B------:R-:W-:-:S06]  /*f220*/  PRMT R87, RZ, 0x7610, R87 ;  /* 0x00007610ff577816 */ /* 0x000fcc0000000057 */
[----:B------:R-:W0:Y:S01]  /*f230*/  LDC R85, c[0x0][0x3d8] ;  /* 0x0000f600ff557b82 */ /* 0x000e220000000800 */
[----:B----4-:R4:W-:Y:S04]  /*f240*/  STL [R1+0x94], R88 ;  /* 0x0000945801007387 */ /* 0x0109e80000100800 */
[----:B------:R0:W-:Y:S03]  /*f250*/  STL.64 [R1+0x3e8], R98 ;  /* 0x0003e86201007387 */ /* 0x0001e60000100a00 */
[----:B----4-:R-:W4:Y:S01]  /*f260*/  LDC R88, c[0x0][0x3d8] ;  /* 0x0000f600ff587b82 */ /* 0x010f220000000800 */
[----:B0-----:R-:W4:Y:S04]  /*f270*/  LDL.LU.64 R98, [R1+0x1068] ;  /* 0x0010680001627983 */ /* 0x001f280000300a00 */
[----:B------:R-:W-:Y:S04]  /*f280*/  STL.64 [R1+0x3e0], R96 ;  /* 0x0003e06001007387 */ /* 0x000fe80000100a00 */
[----:B------:R0:W-:Y:S04]  /*f290*/  STL.64 [R1+0x3c8], R90 ;  /* 0x0003c85a01007387 */ /* 0x0001e80000100a00 */
[----:B--2---:R2:W-:Y:S04]  /*f2a0*/  STL [R1+0x5c], R83 ;  /* 0x00005c5301007387 */ /* 0x0045e80000100800 */
[----:B---3--:R3:W-:Y:S04]  /*f2b0*/  STL [R1+0x5d4], R94 ;  /* 0x0005d45e01007387 */ /* 0x0087e80000100800 */
[----:B------:R1:W-:Y:S01]  /*f2c0*/  STL [R1+0x90], R95 ;  /* 0x0000905f01007387 */ /* 0x0003e20000100800 */
[-C--:B0-----:R-:W-:Y:S01]  /*f2d0*/  IADD3 R90, P5, PT, R82, R136.reuse, RZ ;  /* 0x00000088525a7210 */ /* 0x081fe20007fbe0ff */
[----:B--2---:R-:W0:Y:S01]  /*f2e0*/  LDC R83, c[0x0][0x3d8] ;  /* 0x0000f600ff537b82 */ /* 0x004e220000000800 */
[----:B---3--:R-:W-:-:S04]  /*f2f0*/  IADD3 R94, P4, PT, R81, R136, RZ ;  /* 0x00000088515e7210 */ /* 0x008fc80007f9e0ff */
[-C--:B-1----:R-:W-:Y:S01]  /*f300*/  LEA.HI.X.SX32 R95, R81, R137.reuse, 0x1, P4 ;  /* 0x00000089515f7211 */ /* 0x082fe200020f0eff */
        /* <DEDUP_REMOVED lines=8> */
[----:B------:R-:W2:Y:S01]  /*f390*/  @P2 LDG.E.U8 R84, desc[UR20][R94.64] ;  /* 0x000000145e542981 */ /* 0x000ea2000c1e1100 */
[----:B----4-:R-:W-:Y:S02]  /*f3a0*/  IMAD R82, R88, 0x8c, RZ ;  /* 0x0000008c58527824 */ /* 0x010fe400078e02ff */
[----:B------:R-:W-:Y:S01]  /*f3b0*/  IMAD R81, R86, 0x8d, RZ ;  /* 0x0000008d56517824 */ /* 0x000fe200078e02ff */
[----:B------:R3:W-:Y:S01]  /*f3c0*/  STL.64 [R1+0x3b8], R90 ;  /* 0x0003b85a01007387 */ /* 0x0007e20000100a00 */
[----:B0-----:R-:W-:Y:S01]  /*f3d0*/  IMAD R83, R83, 0x90, RZ ;  /* 0x0000009053537824 */ /* 0x001fe200078e02ff */
[----:B------:R-:W-:Y:S01]  /*f3e0*/  PRMT R88, RZ, 0x7610, R88 ;  /* 0x00007610ff587816 */ /* 0x000fe20000000058 */
[----:B------:R-:W0:Y:S01]  /*f3f0*/  LDC R86, c[0x0][0x3d8] ;  /* 0x0000f600ff567b82 */ /* 0x000e220000000800 */
[-C--:B------:R-:W-:Y:S02]  /*f400*/  IADD3 R96, P4, PT, R81, R136.reuse, RZ ;  /* 0x0000008851607210 */ /* 0x080fe40007f9e0ff */
[----:B---3--:R-:W-:-:S04]  /*f410*/  IADD3 R90, P5, PT, R82, R136, RZ ;  /* 0x00000088525a7210 */ /* 0x008fc80007fbe0ff */
[-C--:B------:R-:W-:Y:S01]  /*f420*/  LEA.HI.X.SX32 R91, R82, R137.reuse, 0x1, P5 ;  /* 0x00000089525b7211 */ /* 0x080fe200028f0eff */
[----:B------:R-:W-:Y:S01]  /*f430*/  IMAD R82, R85, 0x91, RZ ;  /* 0x0000009155527824 */ /* 0x000fe200078e02ff */
[----:B------:R-:W-:-:S03]  /*f440*/  LEA.HI.X.SX32 R97, R81, R137, 0x1, P4 ;  /* 0x0000008951617211 */ /* 0x000fc600020f0eff */
[----:B------:R1:W3:Y:S01]  /*f450*/  @P2 LDG.E.U8 R88, desc[UR20][R90.64] ;  /* 0x000000145a582981 */ /* 0x0002e2000c1e1100 */
[----:B------:R-:W-:Y:S02]  /*f460*/  PRMT R149, RZ, 0x7610, R149 ;  /* 0x00007610ff957816 */ /* 0x000fe40000000095 */
[----:B------:R-:W-:Y:S02]  /*f470*/  PRMT R85, RZ, 0x7610, R85 ;  /* 0x00007610ff557816 */ /* 0x000fe40000000055 */
[----:B------:R-:W-:-:S04]  /*f480*/  PRMT R92, RZ, 0x7610, R92 ;  /* 0x00007610ff5c7816 */ /* 0x000fc8000000005c */
[----:B------:R-:W4:Y:S04]  /*f490*/  @P2 LDG.E.U8 R85, desc[UR20][R96.64] ;  /* 0x0000001460552981 */ /* 0x000f28000c1e1100 */
[----:B--2---:R2:W-:Y:S04]  /*f4a0*/  STL [R1+0x54], R87 ;  /* 0x0000545701007387 */ /* 0x0045e80000100800 */
[----:B------:R0:W-:Y:S01]  /*f4b0*/  STL.64 [R1+0x3b0], R94 ;  /* 0x0003b05e01007387 */ /* 0x0001e20000100a00 */
[----:B--2---:R-:W2:Y:S03]  /*f4c0*/  LDC R87, c[0x0][0x3d8] ;  /* 0x0000f600ff577b82 */ /* 0x004ea60000000800 */
[----:B------:R1:W-:Y:S01]  /*f4d0*/  STL [R1+0x50], R84 ;  /* 0x0000505401007387 */ /* 0x0003e20000100800 */
[----:B0-----:R-:W-:-:S03]  /*f4e0*/  IADD3 R94, P5, PT, R83, R136, RZ ;  /* 0x00000088535e7210 */ /* 0x001fc60007fbe0ff */
[----:B------:R0:W-:Y:S01]  /*f4f0*/  STL.64 [R1+0x3a8], R90 ;  /* 0x0003a85a01007387 */ /* 0x0001e20000100a00 */
[----:B------:R-:W-:-:S05]  /*f500*/  LEA.HI.X.SX32 R95, R83, R137, 0x1, P5 ;  /* 0x00000089535f7211 */ /* 0x000fca00028f0eff */
[----:B------:R-:W-:Y:S01]  /*f510*/  IMAD.MOV.U32 R83, RZ, RZ, R95 ;  /* 0x000000ffff537224 */ /* 0x000fe200078e005f */
[----:B------:R-:W-:Y:S01]  /*f520*/  PRMT R148, RZ, 0x7610, R148 ;  /* 0x00007610ff947816 */ /* 0x000fe20000000094 */
[----:B-1----:R-:W1:Y:S01]  /*f530*/  LDC R84, c[0x0][0x3d8] ;  /* 0x0000f600ff547b82 */ /* 0x002e620000000800 */
[----:B0-----:R-:W-:-:S04]  /*f540*/  IADD3 R90, P4, PT, R82, R136, RZ ;  /* 0x00000088525a7210 */ /* 0x001fc80007f9e0ff */
[----:B------:R-:W-:Y:S01]  /*f550*/  LEA.HI.X.SX32 R91, R82, R137, 0x1, P4 ;  /* 0x00000089525b7211 */ /* 0x000fe200020f0eff */
[----:B------:R-:W-:-:S04]  /*f560*/  IMAD.MOV.U32 R82, RZ, RZ, R94 ;  /* 0x000000ffff527224 */ /* 0x000fc800078e005e */
[----:B------:R-:W4:Y:S04]  /*f570*/  @P2 LDG.E.U8 R149, desc[UR20][R90.64] ;  /* 0x000000145a952981 */ /* 0x000f28000c1e1100 */
[----:B------:R0:W4:Y:S04]  /*f580*/  @P2 LDG.E.U8 R92, desc[UR20][R82.64] ;  /* 0x00000014525c2981 */ /* 0x000128000c1e1100 */
[----:B---3--:R3:W-:Y:S04]  /*f590*/  STL [R1+0x1c], R88 ;  /* 0x00001c5801007387 */ /* 0x0087e80000100800 */
[----:B------:R1:W-:Y:S01]  /*f5a0*/  STL.64 [R1+0x3a0], R96 ;  /* 0x0003a06001007387 */ /* 0x0003e20000100a00 */
[----:B--2---:R-:W-:Y:S01]  /*f5b0*/  IMAD R81, R87, 0x92, RZ ;  /* 0x0000009257517824 */ /* 0x004fe200078e02ff */
[----:B------:R-:W-:Y:S01]  /*f5c0*/  PRMT R151, RZ, 0x7610, R151 ;  /* 0x00007610ff977816 */ /* 0x000fe20000000097 */
[----:B0-----:R-:W0:Y:S01]  /*f5d0*/  LDC R83, c[0x0][0x3d8] ;  /* 0x0000f600ff537b82 */ /* 0x001e220000000800 */
[----:B------:R-:W-:Y:S01]  /*f5e0*/  STL [R1+0x58], R93 ;  /* 0x0000585d01007387 */ /* 0x000fe20000100800 */
[----:B-1----:R-:W-:Y:S01]  /*f5f0*/  IMAD R82, R84, 0x93, RZ ;  /* 0x0000009354527824 */ /* 0x002fe200078e02ff */
[----:B------:R-:W-:-:S05]  /*f600*/  PRMT R153, RZ, 0x7610, R153 ;  /* 0x00007610ff997816 */ /* 0x000fca0000000099 */
[----:B---3--:R-:W1:Y:S01]  /*f610*/  LDC R88, c[0x0][0x3d8] ;  /* 0x0000f600ff587b82 */ /* 0x008e620000000800 */
[----:B------:R-:W2:Y:S04]  /*f620*/  LDL.LU.64 R96, [R1+0x1060] ;  /* 0x0010600001607983 */ /* 0x000ea80000300a00 */
[----:B------:R3:W-:Y:S03]  /*f630*/  STL.64 [R1+0x388], R94 ;  /* 0x0003885e01007387 */ /* 0x0007e60000100a00 */
[----:B------:R-:W0:Y:S01]  /*f640*/  LDC R84, c[0x0][0x3d8] ;  /* 0x0000f600ff547b82 */ /* 0x000e220000000800 */
[----:B---3--:R-:W3:Y:S04]  /*f650*/  LDL.LU.64 R94, [R1+0x1058] ;  /* 0x00105800015e7983 */ /* 0x008ee80000300a00 */
[----:B------:R0:W-:Y:S04]  /*f660*/  STL.64 [R1+0x380], R90 ;  /* 0x0003805a01007387 */ /* 0x0001e80000100a00 */
[----:B----4-:R-:W-:Y:S04]  /*f670*/  STL [R1+0x1030], R149 ;  /* 0x0010309501007387 */ /* 0x010fe80000100800 */
[----:B------:R4:W-:Y:S04]  /*f680*/  STL [R1+0x5d0], R85 ;  /* 0x0005d05501007387 */ /* 0x0009e80000100800 */
[----:B------:R1:W-:Y:S01]  /*f690*/  STL [R1+0x18], R92 ;  /* 0x0000185c01007387 */ /* 0x0003e20000100800 */
[-C--:B0-----:R-:W-:Y:S01]  /*f6a0*/  IADD3 R90, P5, PT, R82, R136.reuse, RZ ;  /* 0x00000088525a7210 */ /* 0x081fe20007fbe0ff */
[----:B----4-:R-:W0:Y:S01]  /*f6b0*/  LDC R85, c[0x0][0x3d8] ;  /* 0x0000f600ff557b82 */ /* 0x010e220000000800 */
[----:B-1----:R-:W-:-:S04]  /*f6c0*/  IADD3 R92, P4, PT, R81, R136, RZ ;  /* 0x00000088515c7210 */ /* 0x002fc80007f9e0ff */
[----:B------:R-:W-:Y:S01]  /*f6d0*/  LEA.HI.X.SX32 R93, R81, R137, 0x1, P4 ;  /* 0x00000089515d7211 */ /* 0x000fe200020f0eff */
[----:B------:R-:W-:Y:S02]  /*f6e0*/  IMAD R81, R86, 0x94, RZ ;  /* 0x0000009456517824 */ /* 0x000fe400078e02ff */
[----:B------:R-:W-:Y:S02]  /*f6f0*/  IMAD.MOV.U32 R86, RZ, RZ, R92 ;  /* 0x000000ffff567224 */ /* 0x000fe400078e005c */
[----:B------:R-:W-:-:S05]  /*f700*/  IMAD.MOV.U32 R87, RZ, RZ, R93 ;  /* 0x000000ffff577224 */ /* 0x000fca00078e005d */
[----:B------:R1:W4:Y:S04]  /*f710*/  @P2 LDG.E.U8 R148, desc[UR20][R86.64] ;  /* 0x0000001456942981 */ /* 0x000328000c1e1100 */
[----:B------:R2:W-:Y:S01]  /*f720*/  STL.64 [R1+0x378], R92 ;  /* 0x0003785c01007387 */ /* 0x0005e20000100a00 */
[----:B------:R-:W-:-:S05]  /*f730*/  LEA.HI.X.SX32 R91, R82, R137, 0x1, P5 ;  /* 0x00000089525b7211 */ /* 0x000fca00028f0eff */
[----:B------:R-:W3:Y:S01]  /*f740*/  @P2 LDG.E.U8 R151, desc[UR20][R90.64] ;  /* 0x000000145a972981 */ /* 0x000ee2000c1e1100 */
[----:B------:R-:W-:Y:S01]  /*f750*/  IMAD R83, R83, 0x99, RZ ;  /* 0x0000009953537824 */ /* 0x000fe200078e02ff */
[----:B------:R-:W-:Y:S01]  /*f760*/  PRMT R135, RZ, 0x7610, R135 ;  /* 0x00007610ff877816 */ /* 0x000fe20000000087 */
[----:B-1----:R-:W1:Y:S01]  /*f770*/  LDC R87, c[0x0][0x3d8] ;  /* 0x0000f600ff577b82 */ /* 0x002e620000000800 */
[----:B--2---:R-:W2:Y:S01]  /*f780*/  LDL.LU.64 R92, [R1+0x1050] ;  /* 0x00105000015c7983 */ /* 0x004ea20000300a00 */
[----:B------:R-:W-:Y:S02]  /*f790*/  PRMT R147, RZ, 0x7610, R147 ;  /* 0x00007610ff937816 */ /* 0x000fe40000000093 */
[----:B------:R-:W-:Y:S02]  /*f7a0*/  PRMT R146, RZ, 0x7610, R146 ;  /* 0x00007610ff927816 */ /* 0x000fe40000000092 */
[----:B------:R-:W-:Y:S02]  /*f7b0*/  PRMT R152, RZ, 0x7610, R152 ;  /* 0x00007610ff987816 */ /* 0x000fe40000000098 */
[----:B------:R-:W0:Y:S01]  /*f7c0*/  LDC R86, c[0x0][0x3d8] ;  /* 0x0000f600ff567b82 */ /* 0x000e220000000800 */
[----:B----4-:R4:W-:Y:S02]  /*f7d0*/  STL [R1+0x1034], R148 ;  /* 0x0010349401007387 */ /* 0x0109e40000100800 */
[----:B----4-:R-:W-:-:S04]  /*f7e0*/  IADD3 R148, P4, PT, R81, R136, RZ ;  /* 0x0000008851947210 */ /* 0x010fc80007f9e0ff */
[----:B------:R-:W-:-:S05]  /*f7f0*/  LEA.HI.X.SX32 R149, R81, R137, 0x1, P4 ;  /* 0x0000008951957211 */ /* 0x000fca00020f0eff */
[----:B------:R-:W4:Y:S01]  /*f800*/  @P2 LDG.E.U8 R153, desc[UR20][R148.64] ;  /* 0x0000001494992981 */ /* 0x000f22000c1e1100 */
[----:B------:R-:W-:-:S03]  /*f810*/  IMAD R82, R88, 0x95, RZ ;  /* 0x0000009558527824 */ /* 0x000fc600078e02ff */
[----:B------:R1:W-:Y:S01]  /*f820*/  STL.64 [R1+0x370], R90 ;  /* 0x0003705a01007387 */ /* 0x0003e20000100a00 */
[----:B0-----:R-:W-:Y:S01]  /*f830*/  IMAD R81, R85, 0x98, RZ ;  /* 0x0000009855517824 */ /* 0x001fe200078e02ff */
[----:B------:R-:W-:Y:S01]  /*f840*/  PRMT R145, RZ, 0x7610, R145 ;  /* 0x00007610ff917816 */ /* 0x000fe20000000091 */
[----:B------:R-:W0:Y:S01]  /*f850*/  LDC R85, c[0x0][0x3d8] ;  /* 0x0000f600ff557b82 */ /* 0x000e220000000800 */
[----:B---3--:R3:W-:Y:S01]  /*f860*/  STL [R1+0x1038], R151 ;  /* 0x0010389701007387 */ /* 0x0087e20000100800 */
[----:B------:R-:W-:-:S06]  /*f870*/  PRMT R154, RZ, 0x7610, R154 ;  /* 0x00007610ff9a7816 */ /* 0x000fcc000000009a */
[----:B------:R-:W0:Y:S01]  /*f880*/  LDC R88, c[0x0][0x3d8] ;  /* 0x0000f600ff587b82 */ /* 0x000e220000000800 */
[CC--:B-1----:R-:W-:Y:S01]  /*f890*/  IADD3 R90, P5, PT, R82.reuse, R136.reuse, RZ ;  /* 0x00000088525a7210 */ /* 0x0c2fe20007fbe0ff */
[----:B------:R-:W-:Y:S03]  /*f8a0*/  STL.64 [R1+0x368], R148 ;  /* 0x0003689401007387 */ /* 0x000fe60000100a00 */
[-C--:B------:R-:W-:Y:S02]  /*f8b0*/  LEA.HI.X.SX32 R91, R82, R137.reuse, 0x1, P5 ;  /* 0x00000089525b7211 */ /* 0x080fe400028f0eff */
[CC--:B------:R-:W-:Y:S01]  /*f8c0*/  IADD3 R150, P5, PT, R83.reuse, R136.reuse, RZ ;  /* 0x0000008853967210 */ /* 0x0c0fe20007fbe0ff */
[----:B------:R-:W-:Y:S02]  /*f8d0*/  IMAD R82, R84, 0x9a, RZ ;  /* 0x0000009a54527824 */ /* 0x000fe400078e02ff */
[----:B------:R1:W2:Y:S01]  /*f8e0*/  @P2 LDG.E.U8 R135, desc[UR20][R90.64] ;  /* 0x000000145a872981 */ /* 0x0002a2000c1e1100 */
[----:B---3--:R-:W-:Y:S01]  /*f8f0*/  LEA.HI.X.SX32 R151, R83, R137, 0x1, P5 ;  /* 0x0000008953977211 */ /* 0x008fe200028f0eff */
[----:B------:R-:W3:Y:S04]  /*f900*/  LDC R84, c[0x0][0x3d8] ;  /* 0x0000f600ff547b82 */ /* 0x000ee80000000800 */
[----:B------:R-:W3:Y:S04]  /*f910*/  @P2 LDG.E.U8 R147, desc[UR20][R150.64] ;  /* 0x0000001496932981 */ /* 0x000ee8000c1e1100 */
[----:B------:R-:W0:Y:S01]  /*f920*/  LDC R83, c[0x0][0x3d8] ;  /* 0x0000f600ff537b82 */ /* 0x000e220000000800 */
[----:B----4-:R-:W-:Y:S04]  /*f930*/  STL [R1+0x103c], R153 ;  /* 0x00103c9901007387 */ /* 0x010fe80000100800 */
[----:B------:R1:W-:Y:S02]  /*f940*/  STL.64 [R1+0x360], R90 ;  /* 0x0003605a01007387 */ /* 0x0003e40000100a00 */
[----:B-1----:R-:W-:-:S04]  /*f950*/  IADD3 R90, P4, PT, R81, R136, RZ ;  /* 0x00000088515a7210 */ /* 0x002fc80007f9e0ff */
[-C--:B------:R-:W-:Y:S02]  /*f960*/  LEA.HI.X.SX32 R91, R81, R137.reuse, 0x1, P4 ;  /* 0x00000089515b7211 */ /* 0x080fe400020f0eff */
[CC--:B------:R-:W-:Y:S01]  /*f970*/  IADD3 R148, P4, PT, R82.reuse, R136.reuse, RZ ;  /* 0x0000008852947210 */ /* 0x0c0fe20007f9e0ff */
[----:B------:R-:W-:Y:S01]  /*f980*/  IMAD R81, R87, 0x9b, RZ ;  /* 0x0000009b57517824 */ /* 0x000fe200078e02ff */
[----:B--2---:R-:W-:Y:S02]  /*f990*/  STL [R1+0x1020], R135 ;  /* 0x0010208701007387 */ /* 0x004fe40000100800 */
[----:B------:R-:W-:Y:S02]  /*f9a0*/  LEA.HI.X.SX32 R149, R82, R137, 0x1, P4 ;  /* 0x0000008952957211 */ /* 0x000fe400020f0eff */
[----:B------:R-:W-:Y:S01]  /*f9b0*/  PRMT R144, RZ, 0x7610, R144 ;  /* 0x00007610ff907816 */ /* 0x000fe20000000090 */
[----:B------:R-:W2:Y:S01]  /*f9c0*/  @P2 LDG.E.U8 R152, desc[UR20][R90.64] ;  /* 0x000000145a982981 */ /* 0x000ea2000c1e1100 */
[----:B------:R-:W-:Y:S01]  /*f9d0*/  PRMT R143, RZ, 0x7610, R143 ;  /* 0x00007610ff8f7816 */ /* 0x000fe2000000008f */
[----:B0-----:R-:W-:Y:S01]  /*f9e0*/  IMAD R83, R83, 0xa2, RZ ;  /* 0x000000a253537824 */ /* 0x001fe200078e02ff */
[----:B------:R-:W-:Y:S01]  /*f9f0*/  PRMT R140, RZ, 0x7610, R140 ;  /* 0x00007610ff8c7816 */ /* 0x000fe2000000008c */
[----:B------:R0:W4:Y:S01]  /*fa00*/  @P2 LDG.E.U8 R146, desc[UR20][R148.64] ;  /* 0x0000001494922981 */ /* 0x000122000c1e1100 */
[----:B------:R-:W-:Y:S01]  /*fa10*/  PRMT R155, RZ, 0x7610, R155 ;  /* 0x00007610ff9b7816 */ /* 0x000fe2000000009b */
[----:B------:R-:W1:Y:S02]  /*fa20*/  LDC R87, c[0x0][0x3d8] ;  /* 0x0000f600ff577b82 */ /* 0x000e640000000800 */
[----:B------:R0:W-:Y:S04]  /*fa30*/  STL.64 [R1+0x348], R90 ;  /* 0x0003485a01007387 */ /* 0x0001e80000100a00 */
[----:B0-----:R-:W2:Y:S04]  /*fa40*/  LDL.LU.64 R90, [R1+0x1048] ;  /* 0x00104800015a7983 */ /* 0x001ea80000300a00 */
[----:B------:R-:W-:Y:S04]  /*fa50*/  STL.64 [R1+0x340], R150 ;  /* 0x0003409601007387 */ /* 0x000fe80000100a00 */
[----:B---3--:R-:W-:Y:S04]  /*fa60*/  STL [R1+0x1040], R147 ;  /* 0x0010409301007387 */ /* 0x008fe80000100800 */
[----:B------:R0:W-:Y:S02]  /*fa70*/  STL.64 [R1+0x338], R148 ;  /* 0x0003389401007387 */ /* 0x0001e40000100a00 */
[----:B0-----:R-:W-:-:S04]  /*fa80*/  IADD3 R148, P4, PT, R81, R136, RZ ;  /* 0x0000008851947210 */ /* 0x001fc80007f9e0ff */
[----:B------:R-:W-:Y:S01]  /*fa90*/  LEA.HI.X.SX32 R149, R81, R137, 0x1, P4 ;  /* 0x0000008951957211 */ /* 0x000fe200020f0eff */
[----:B------:R-:W-:Y:S02]  /*faa0*/  IMAD R81, R85, 0x9d, RZ ;  /* 0x0000009d55517824 */ /* 0x000fe400078e02ff */
[----:B------:R-:W-:Y:S01]  /*fab0*/  IMAD R82, R86, 0x9c, RZ ;  /* 0x0000009c56527824 */ /* 0x000fe200078e02ff */
[----:B------:R-:W0:Y:S01]  /*fac0*/  LDC R85, c[0x0][0x3d8] ;  /* 0x0000f600ff557b82 */ /* 0x000e220000000800 */
[----:B------:R3:W2:Y:S07]  /*fad0*/  @P2 LDG.E.U8 R145, desc[UR20][R148.64] ;  /* 0x0000001494912981 */ /* 0x0006ae000c1e1100 */
[----:B------:R-:W0:Y:S01]  /*fae0*/  LDC R86, c[0x0][0x3d8] ;  /* 0x0000f600ff567b82 */ /* 0x000e220000000800 */
[----:B----4-:R-:W-:Y:S04]  /*faf0*/  STL [R1+0x1044], R146 ;  /* 0x0010449201007387 */ /* 0x010fe80000100800 */
[----:B------:R3:W-:Y:S02]  /*fb00*/  STL.64 [R1+0x330], R148 ;  /* 0x0003309401007387 */ /* 0x0007e40000100a00 */
[----:B---3--:R-:W-:-:S04]  /*fb10*/  IADD3 R148, P4, PT, R81, R136, RZ ;  /* 0x0000008851947210 */ /* 0x008fc80007f9e0ff */
[----:B------:R-:W-:-:S05]  /*fb20*/  LEA.HI.X.SX32 R149, R81, R137, 0x1, P4 ;  /* 0x0000008951957211 */ /* 0x000fca00020f0eff */
[----:B------:R-:W3:Y:S01]  /*fb30*/  @P2 LDG.E.U8 R154, desc[UR20][R148.64] ;  /* 0x00000014949a2981 */ /* 0x000ee2000c1e1100 */
[----:B------:R-:W-:-:S04]  /*fb40*/  IADD3 R150, P5, PT, R82, R136, RZ ;  /* 0x0000008852967210 */ /* 0x000fc80007fbe0ff */
[----:B------:R-:W-:Y:S01]  /*fb50*/  LEA.HI.X.SX32 R151, R82, R137, 0x1, P5 ;  /* 0x0000008952977211 */ /* 0x000fe200028f0eff */
[----:B------:R-:W-:Y:S02]  /*fb60*/  IMAD R82, R88, 0xa0, RZ ;  /* 0x000000a058527824 */ /* 0x000fe400078e02ff */
[----:B------:R-:W-:Y:S01]  /*fb70*/  IMAD R81, R84, 0xa1, RZ ;  /* 0x000000a154517824 */ /* 0x000fe200078e02ff */
[----:B------:R-:W4:Y:S01]  /*fb80*/  LDC R88, c[0x0][0x3d8] ;  /* 0x0000f600ff587b82 */ /* 0x000f220000000800 */
[----:B------:R1:W2:Y:S01]  /*fb90*/  @P2 LDG.E.U8 R144, desc[UR20][R150.64] ;  /* 0x0000001496902981 */ /* 0x0002a2000c1e1100 */
[----:B------:R-:W-:-:S03]  /*fba0*/  IADD3 R146, P5, PT, R82, R136, RZ ;  /* 0x0000008852927210 */ /* 0x000fc60007fbe0ff */
[----:B------:R1:W-:Y:S01]  /*fbb0*/  STL.64 [R1+0x328], R150 ;  /* 0x0003289601007387 */ /* 0x0003e20000100a00 */
[----:B------:R-:W-:Y:S01]  /*fbc0*/  LEA.HI.X.SX32 R147, R82, R137, 0x1, P5 ;  /* 0x0000008952937211 */ /* 0x000fe200028f0eff */
[----:B0-----:R-:W-:Y:S01]  /*fbd0*/  IMAD R82, R86, 0xa3, RZ ;  /* 0x000000a356527824 */ /* 0x001fe200078e02ff */
[----:B------:R-:W0:Y:S01]  /*fbe0*/  LDC R84, c[0x0][0x3d8] ;  /* 0x0000f600ff547b82 */ /* 0x000e220000000800 */
[----:B------:R1:W-:Y:S04]  /*fbf0*/  STL.64 [R1+0x320], R148 ;  /* 0x0003209401007387 */ /* 0x0003e80000100a00 */
[----:B------:R0:W2:Y:S01]  /*fc00*/  @P2 LDG.E.U8 R143, desc[UR20][R146.64] ;  /* 0x00000014928f2981 */ /* 0x0000a2000c1e1100 */
[----:B------:R-:W-:Y:S02]  /*fc10*/  PRMT R141, RZ, 0x7610, R141 ;  /* 0x00007610ff8d7816 */ /* 0x000fe4000000008d */
[----:B------:R-:W0:Y:S01]  /*fc20*/  LDC R86, c[0x0][0x3d8] ;  /* 0x0000f600ff567b82 */ /* 0x000e220000000800 */
[----:B-1----:R-:W-:-:S02]  /*fc30*/  IADD3 R150, P4, PT, R81, R136, RZ ;  /* 0x0000008851967210 */ /* 0x002fc40007f9e0ff */
[-C--:B------:R-:W-:Y:S02]  /*fc40*/  IADD3 R148, P5, PT, R83, R136.reuse, RZ ;  /* 0x0000008853947210 */ /* 0x080fe40007fbe0ff */
[-C--:B------:R-:W-:Y:S02]  /*fc50*/  LEA.HI.X.SX32 R151, R81, R137.reuse, 0x1, P4 ;  /* 0x0000008951977211 */ /* 0x080fe400020f0eff */
[----:B------:R-:W-:Y:S02]  /*fc60*/  LEA.HI.X.SX32 R149, R83, R137, 0x1, P5 ;  /* 0x0000008953957211 */ /* 0x000fe400028f0eff */
[----:B------:R-:W1:Y:S01]  /*fc70*/  LDC R83, c[0x0][0x3d8] ;  /* 0x0000f600ff537b82 */ /* 0x000e620000000800 */
[----:B---3--:R-:W-:Y:S04]  /*fc80*/  STL [R1+0x1024], R154 ;  /* 0x0010249a01007387 */ /* 0x008fe80000100800 */
[----:B------:R0:W-:Y:S04]  /*fc90*/  STL.64 [R1+0x308], R146 ;  /* 0x0003089201007387 */ /* 0x0001e80000100a00 */
[----:B------:R-:W-:Y:S01]  /*fca0*/  STL.64 [R1+0x300], R150 ;  /* 0x0003009601007387 */ /* 0x000fe20000100a00 */
[----:B------:R-:W-:Y:S01]  /*fcb0*/  IMAD R81, R87, 0xa4, RZ ;  /* 0x000000a457517824 */ /* 0x000fe200078e02ff */
[----:B------:R-:W-:Y:S01]  /*fcc0*/  PRMT R139, RZ, 0x7610, R139 ;  /* 0x00007610ff8b7816 */ /* 0x000fe2000000008b */
[----:B------:R-:W3:Y:S01]  /*fcd0*/  LDC R87, c[0x0][0x3d8] ;  /* 0x0000f600ff577b82 */ /* 0x000ee20000000800 */
[----:B------:R-:W2:Y:S01]  /*fce0*/  @P2 LDG.E.U8 R141, desc[UR20][R148.64] ;  /* 0x00000014948d2981 */ /* 0x000ea2000c1e1100 */
[----:B0-----:R-:W-:-:S04]  /*fcf0*/  IADD3 R146, P4, PT, R82, R136, RZ ;  /* 0x0000008852927210 */ /* 0x001fc80007f9e0ff */
[----:B------:R-:W-:Y:S01]  /*fd00*/  LEA.HI.X.SX32 R147, R82, R137, 0x1, P4 ;  /* 0x0000008952937211 */ /* 0x000fe200020f0eff */
[----:B------:R-:W-:Y:S01]  /*fd10*/  IMAD R82, R85, 0xa5, RZ ;  /* 0x000000a555527824 */ /* 0x000fe200078e02ff */
[----:B------:R-:W-:Y:S01]  /*fd20*/  STL.64 [R1+0x2f8], R148 ;  /* 0x0002f89401007387 */ /* 0x000fe20000100a00 */
[----:B------:R-:W0:Y:S03]  /*fd30*/  LDC R85, c[0x0][0x3d8] ;  /* 0x0000f600ff557b82 */ /* 0x000e260000000800 */
[----:B------:R1:W-:Y:S04]  /*fd40*/  STL.64 [R1+0x2f0], R146 ;  /* 0x0002f09201007387 */ /* 0x0003e80000100a00 */
[----:B------:R1:W2:Y:S02]  /*fd50*/  @P2 LDG.E.U8 R140, desc[UR20][R146.64] ;  /* 0x00000014928c2981 */ /* 0x0002a4000c1e1100 */
[----:B-1----:R-:W-:-:S04]  /*fd60*/  IADD3 R146, P5, PT, R82, R136, RZ ;  /* 0x0000008852927210 */ /* 0x002fc80007fbe0ff */
[----:B------:R-:W-:-:S05]  /*fd70*/  LEA.HI.X.SX32 R147, R82, R137, 0x1, P5 ;  /* 0x0000008952937211 */ /* 0x000fca00028f0eff */
[----:B------:R-:W2:Y:S01]  /*fd80*/  @P2 LDG.E.U8 R155, desc[UR20][R146.64] ;  /* 0x00000014929b2981 */ /* 0x000ea2000c1e1100 */
[----:B------:R-:W-:-:S04]  /*fd90*/  IADD3 R148, P4, PT, R81, R136, RZ ;  /* 0x0000008851947210 */ /* 0x000fc80007f9e0ff */
[-C--:B------:R-:W-:Y:S01]  /*fda0*/  LEA.HI.X.SX32 R149, R81, R137.reuse, 0x1, P4 ;  /* 0x0000008951957211 */ /* 0x080fe200020f0eff */
[----:B------:R-:W-:Y:S02]  /*fdb0*/  IMAD R81, R84, 0xa8, RZ ;  /* 0x000000a854517824 */ /* 0x000fe400078e02ff */
[----:B----4-:R-:W-:Y:S01]  /*fdc0*/  IMAD R82, R88, 0xa9, RZ ;  /* 0x000000a958527824 */ /* 0x010fe200078e02ff */
[----:B------:R-:W-:Y:S01]  /*fdd0*/  PRMT R142, RZ, 0x7610, R142 ;  /* 0x00007610ff8e7816 */ /* 0x000fe2000000008e */
[----:B------:R1:W-:Y:S01]  /*fde0*/  STL.64 [R1+0x2e8], R148 ;  /* 0x0002e89401007387 */ /* 0x0003e20000100a00 */
[----:B------:R-:W-:Y:S01]  /*fdf0*/  PRMT R138, RZ, 0x7610, R138 ;  /* 0x00007610ff8a7816 */ /* 0x000fe2000000008a */
[----:B------:R-:W-:Y:S01]  /*fe00*/  IMAD R83, R83, 0xab, RZ ;  /* 0x000000ab53537824 */ /* 0x000fe200078e02ff */
[----:B------:R-:W-:Y:S01]  /*fe10*/  PRMT R131, RZ, 0x7610, R131 ;  /* 0x00007610ff837816 */ /* 0x000fe20000000083 */
[----:B------:R1:W4:Y:S01]  /*fe20*/  @P2 LDG.E.U8 R139, desc[UR20][R148.64] ;  /* 0x00000014948b2981 */ /* 0x000322000c1e1100 */
[----:B------:R-:W-:Y:S01]  /*fe30*/  PRMT R129, RZ, 0x7610, R129 ;  /* 0x00007610ff817816 */ /* 0x000fe20000000081 */
[----:B------:R-:W2:Y:S02]  /*fe40*/  LDC R84, c[0x0][0x3d8] ;  /* 0x0000f600ff547b82 */ /* 0x000ea40000000800 */
[----:B------:R0:W-:Y:S04]  /*fe50*/  STL.64 [R1+0x2e0], R146 ;  /* 0x0002e09201007387 */ /* 0x0001e80000100a00 */
[----:B------:R3:W4:Y:S01]  /*fe60*/  @P2 LDG.E.U8 R142, desc[UR20][R150.64] ;  /* 0x00000014968e2981 */ /* 0x000722000c1e1100 */
[CC--:B-1----:R-:W-:Y:S01]  /*fe70*/  IADD3 R148, P4, PT, R81.reuse, R136.reuse, RZ ;  /* 0x0000008851947210 */ /* 0x0c2fe20007f9e0ff */
[----:B------:R-:W1:Y:S03]  /*fe80*/  LDC R88, c[0x0][0x3d8] ;  /* 0x0000f600ff587b82 */ /* 0x000e660000000800 */
[----:B------:R-:W-:Y:S01]  /*fe90*/  LEA.HI.X.SX32 R149, R81, R137, 0x1, P4 ;  /* 0x0000008951957211 */ /* 0x000fe200020f0eff */
[----:B------:R-:W-:Y:S01]  /*fea0*/  IMAD R81, R86, 0xaa, RZ ;  /* 0x000000aa56517824 */ /* 0x000fe200078e02ff */
[----:B0-----:R-:W-:-:S03]  /*feb0*/  IADD3 R146, P5, PT, R82, R136, RZ ;  /* 0x0000008852927210 */ /* 0x001fc60007fbe0ff */
[----:B------:R0:W4:Y:S01]  /*fec0*/  @P2 LDG.E.U8 R138, desc[UR20][R148.64] ;  /* 0x00000014948a2981 */ /* 0x000122000c1e1100 */
[-C--:B------:R-:W-:Y:S01]  /*fed0*/  LEA.HI.X.SX32 R147, R82, R137.reuse, 0x1, P5 ;  /* 0x0000008952937211 */ /* 0x080fe200028f0eff */
[----:B------:R-:W-:Y:S01]  /*fee0*/  IMAD R82, R85, 0xac, RZ ;  /* 0x000000ac55527824 */ /* 0x000fe200078e02ff */
[C---:B---3--:R-:W-:Y:S01]  /*fef0*/  IADD3 R150, P4, PT, R81.reuse, R136, RZ ;  /* 0x0000008851967210 */ /* 0x048fe20007f9e0ff */
[----:B------:R-:W3:Y:S02]  /*ff00*/  LDC R86, c[0x0][0x3d8] ;  /* 0x0000f600ff567b82 */ /* 0x000ee40000000800 */
[----:B------:R0:W3:Y:S01]  /*ff10*/  @P2 LDG.E.U8 R131, desc[UR20][R146.64] ;  /* 0x0000001492832981 */ /* 0x0000e2000c1e1100 */
[----:B------:R-:W-:Y:S01]  /*ff20*/  LEA.HI.X.SX32 R151, R81, R137, 0x1, P4 ;  /* 0x0000008951977211 */ /* 0x000fe200020f0eff */
[----:B------:R-:W-:Y:S01]  /*ff30*/  IMAD R81, R87, 0xad, RZ ;  /* 0x000000ad57517824 */ /* 0x000fe200078e02ff */
[----:B------:R-:W-:-:S03]  /*ff40*/  PRMT R156, RZ, 0x7610, R156 ;  /* 0x00007610ff9c7816 */ /* 0x000fc6000000009c */
[----:B------:R-:W0:Y:S01]  /*ff50*/  LDC R85, c[0x0][0x3d8] ;  /* 0x0000f600ff557b82 */ /* 0x000e220000000800 */
[----:B------:R-:W-:Y:S02]  /*ff60*/  PRMT R128, RZ, 0x7610, R128 ;  /* 0x00007610ff807816 */ /* 0x000fe40000000080 */
[----:B------:R-:W-:-:S05]  /*ff70*/  PRMT R127, RZ, 0x7610, R127 ;  /* 0x00007610ff7f7816 */ /* 0x000fca000000007f */
[----:B------:R-:W0:Y:S01]  /*ff80*/  LDC R87, c[0x0][0x3d8] ;  /* 0x0000f600ff577b82 */ /* 0x000e220000000800 */
[----:B--2---:R-:W-:Y:S04]  /*ff90*/  STL [R1+0x1028], R155 ;  /* 0x0010289b01007387 */ /* 0x004fe80000100800 */
[----:B------:R0:W-:Y:S04]  /*ffa0*/  STL.64 [R1+0x2c8], R148 ;  /* 0x0002c89401007387 */ /* 0x0001e80000100a00 */
[----:B------:R2:W-:Y:S01]  /*ffb0*/  STL.64 [R1+0x2c0], R146 ;  /* 0x0002c09201007387 */ /* 0x0005e20000100a00 */
[----:B0-----:R-:W-:-:S04]  /*ffc0*/  IADD3 R148, P5, PT, R83, R136, RZ ;  /* 0x0000008853947210 */ /* 0x001fc80007fbe0ff */
[-C--:B------:R-:W-:Y:S02]  /*ffd0*/  LEA.HI.X.SX32 R149, R83, R137.reuse, 0x1, P5 ;  /* 0x0000008953957211 */ /* 0x080fe400028f0eff */
[C---:B--2---:R-:W-:Y:S01]  /*ffe0*/  IADD3 R146, P4, PT, R82.reuse, R136, RZ ;  /* 0x0000008852927210 */ /* 0x044fe20007f9e0ff */
[----:B------:R-:W-:Y:S01]  /*fff0*/  STL.64 [R1+0x2b8], R150 ;  /* 0x0002b89601007387 */ /* 0x000fe20000100a00 */
[----:B------:R-:W0:Y:S02]  /*10000*/  LDC R83, c[0x0][0x3d8] ;  /* 0x0000f600ff537b82 */ /* 0x000e240000000800 */
[----:B------:R-:W-:Y:S01]  /*10010*/  LEA.HI.X.SX32 R147, R82, R137, 0x1, P4 ;  /* 0x0000008952937211 */ /* 0x000fe200020f0eff */
[----:B------:R2:W-:Y:S04]  /*10020*/  STL.64 [R1+0x2b0], R148 ;  /* 0x0002b09401007387 */ /* 0x0005e80000100a00 */
[----:B------:R2:W4:Y:S01]  /*10030*/  @P2 LDG.E.U8 R129, desc[UR20][R148.64] ;  /* 0x0000001494812981 */ /* 0x000522000c1e1100 */
[----:B------:R-:W-:-:S02]  /*10040*/  IMAD R82, R84, 0xb0, RZ ;  /* 0x000000b054527824 */ /* 0x000fc400078e02ff */
[----:B------:R-:W0:Y:S01]  /*10050*/  LDC R84, c[0x0][0x3d8] ;  /* 0x0000f600ff547b82 */ /* 0x000e220000000800 */
[----:B------:R1:W4:Y:S01]  /*10060*/  @P2 LDG.E.U8 R128, desc[UR20][R146.64] ;  /* 0x0000001492802981 */ /* 0x000322000c1e1100 */
[----:B--2---:R-:W-:-:S04]  /*10070*/  IADD3 R148, P4, PT, R81, R136, RZ ;  /* 0x0000008851947210 */ /* 0x004fc80007f9e0ff */
[----:B------:R-:W-:-:S05]  /*10080*/  LEA.HI.X.SX32 R149, R81, R137, 0x1, P4 ;  /* 0x0000008951957211 */ /* 0x000fca00020f0eff */
[----:B------:R2:W4:Y:S01]  /*10090*/  @P2 LDG.E.U8 R156, desc[UR20][R148.64] ;  /* 0x00000014949c2981 */ /* 0x000522000c1e1100 */
[----:B---3--:R-:W-:Y:S02]  /*100a0*/  IMAD R81, R86, 0xb1, RZ ;  /* 0x000000b156517824 */ /* 0x008fe400078e02ff */
[----:B------:R-:W3:Y:S01]  /*100b0*/  LDC R86, c[0x0][0x3d8] ;  /* 0x0000f600ff567b82 */ /* 0x000ee20000000800 */
[----:B------:R1:W-:Y:S04]  /*100c0*/  STL.64 [R1+0x2a8], R146 ;  /* 0x0002a89201007387 */ /* 0x0003e80000100a00 */
[----:B------:R2:W-:Y:S01]  /*100d0*/  STL.64 [R1+0x2a0], R148 ;  /* 0x0002a09401007387 */ /* 0x0005e20000100a00 */
[----:B-1----:R-:W-:-:S04]  /*100e0*/  IADD3 R146, P5, PT, R82, R136, RZ ;  /* 0x0000008852927210 */ /* 0x002fc80007fbe0ff */
[-C--:B------:R-:W-:Y:S01]  /*100f0*/  LEA.HI.X.SX32 R147, R82, R137.reuse, 0x1, P5 ;  /* 0x0000008952937211 */ /* 0x080fe200028f0eff */
[----:B------:R-:W-:Y:S01]  /*10100*/  IMAD R82, R88, 0xb2, RZ ;  /* 0x000000b258527824 */ /* 0x000fe200078e02ff */
[C---:B--2---:R-:W-:Y:S02]  /*10110*/  IADD3 R148, P4, PT, R81.reuse, R136, RZ ;  /* 0x0000008851947210 */ /* 0x044fe40007f9e0ff */
[----:B------:R-:W-:Y:S01]  /*10120*/  PRMT R130, RZ, 0x7610, R130 ;  /* 0x00007610ff827816 */ /* 0x000fe20000000082 */
[----:B------:R-:W2:Y:S01]  /*10130*/  @P2 LDG.E.U8 R127, desc[UR20][R146.64] ;  /* 0x00000014927f2981 */ /* 0x000ea2000c1e1100 */
[----:B------:R-:W-:Y:S01]  /*10140*/  LEA.HI.X.SX32 R149, R81, R137, 0x1, P4 ;  /* 0x0000008951957211 */ /* 0x000fe200020f0eff */
[----:B------:R-:W-:Y:S01]  /*10150*/  IMAD R81, R85, 0xb3, RZ ;  /* 0x000000b355517824 */ /* 0x000fe200078e02ff */
[----:B------:R-:W-:Y:S01]  /*10160*/  PRMT R126, RZ, 0x7610, R126 ;  /* 0x00007610ff7e7816 */ /* 0x000fe2000000007e */
[----:B------:R-:W1:Y:S01]  /*10170*/  LDC R85, c[0x0][0x3d8] ;  /* 0x0000f600ff557b82 */ /* 0x000e620000000800 */
[----:B------:R-:W-:Y:S01]  /*10180*/  PRMT R125, RZ, 0x7610, R125 ;  /* 0x00007610ff7d7816 */ /* 0x000fe2000000007d */
[----:B------:R0:W2:Y:S02]  /*10190*/  @P2 LDG.E.U8 R130, desc[UR20][R150.64] ;  /* 0x0000001496822981 */ /* 0x0000a4000c1e1100 */
[----:B0-----:R-:W-:-:S02]  /*101a0*/  IMAD R83, R83, 0xb4, RZ ;  /* 0x000000b453537824 */ /* 0x001fc400078e02ff */
[----:B------:R0:W2:Y:S02]  /*101b0*/  @P2 LDG.E.U8 R126, desc[UR20][R148.64] ;  /* 0x00000014947e2981 */ /* 0x0000a4000c1e1100 */
[----:B------:R-:W0:Y:S01]  /*101c0*/  LDC R88, c[0x0][0x3d8] ;  /* 0x0000f600ff587b82 */ /* 0x000e220000000800 */
[----:B------:R-:W-:-:S04]  /*101d0*/  IADD3 R150, P4, PT, R81, R136, RZ ;  /* 0x0000008851967210 */ /* 0x000fc80007f9e0ff */
[----:B------:R-:W-:Y:S02]  /*101e0*/  LEA.HI.X.SX32 R151, R81, R137, 0x1, P4 ;  /* 0x0000008951977211 */ /* 0x000fe400020f0eff */
[----:B------:R-:W-:Y:S01]  /*101f0*/  PRMT R123, RZ, 0x7610, R123 ;  /* 0x00007610ff7b7816 */ /* 0x000fe2000000007b */
[----:B------:R-:W-:Y:S01]  /*10200*/  IMAD R81, R87, 0xb8, RZ ;  /* 0x000000b857517824 */ /* 0x000fe200078e02ff */
[----:B------:R-:W-:Y:S01]  /*10210*/  PRMT R157, RZ, 0x7610, R157 ;  /* 0x00007610ff9d7816 */ /* 0x000fe2000000009d */
[----:B------:R-:W0:Y:S01]  /*10220*/  LDC R87, c[0x0][0x3d8] ;  /* 0x0000f600ff577b82 */ /* 0x000e220000000800 */
[----:B------:R-:W-:Y:S02]  /*10230*/  PRMT R122, RZ, 0x7610, R122 ;  /* 0x00007610ff7a7816 */ /* 0x000fe4000000007a */
[----:B------:R-:W-:Y:S02]  /*10240*/  PRMT R121, RZ, 0x7610, R121 ;  /* 0x00007610ff797816 */ /* 0x000fe40000000079 */
[----:B------:R-:W-:-:S02]  /*10250*/  PRMT R124, RZ, 0x7610, R124 ;  /* 0x00007610ff7c7816 */ /* 0x000fc4000000007c */
[----:B------:R-:W-:Y:S02]  /*10260*/  PRMT R120, RZ, 0x7610, R120 ;  /* 0x00007610ff787816 */ /* 0x000fe40000000078 */
[----:B------:R-:W-:Y:S02]  /*10270*/  PRMT R119, RZ, 0x7610, R119 ;  /* 0x00007610ff777816 */ /* 0x000fe40000000077 */
        /* <DEDUP_REMOVED lines=26> */
[----:B------:R-:W-:Y:S01]  /*10420*/  PRMT R96, RZ, 0x7610, R96 ;  /* 0x00007610ff607816 */ /* 0x000fe20000000060 */
[----:B----4-:R-:W-:Y:S04]  /*10430*/  STL [R1+0x102c], R156 ;  /* 0x00102c9c01007387 */ /* 0x010fe80000100800 */
[----:B------:R4:W-:Y:S04]  /*10440*/  STL.64 [R1+0x288], R146 ;  /* 0x0002889201007387 */ /* 0x0009e80000100a00 */
[----:B------:R0:W-:Y:S01]  /*10450*/  STL.64 [R1+0x280], R148 ;  /* 0x0002809401007387 */ /* 0x0001e20000100a00 */
[----:B----4-:R-:W-:-:S04]  /*10460*/  IADD3 R146, P5, PT, R82, R136, RZ ;  /* 0x0000008852927210 */ /* 0x010fc80007fbe0ff */
[-C--:B------:R-:W-:Y:S01]  /*10470*/  LEA.HI.X.SX32 R147, R82, R137.reuse, 0x1, P5 ;  /* 0x0000008952937211 */ /* 0x080fe200028f0eff */
[----:B------:R-:W-:Y:S01]  /*10480*/  IMAD R82, R84, 0xb5, RZ ;  /* 0x000000b554527824 */ /* 0x000fe200078e02ff */
[C---:B0-----:R-:W-:Y:S01]  /*10490*/  IADD3 R148, P5, PT, R83.reuse, R136, RZ ;  /* 0x0000008853947210 */ /* 0x041fe20007fbe0ff */
[----:B------:R-:W0:Y:S02]  /*104a0*/  LDC R84, c[0x0][0x3d8] ;  /* 0x0000f600ff547b82 */ /* 0x000e240000000800 */
[----:B------:R4:W-:Y:S04]  /*104b0*/  STL.64 [R1+0x278], R146 ;  /* 0x0002789201007387 */ /* 0x0009e80000100a00 */
[----:B------:R4:W2:Y:S01]  /*104c0*/  @P2 LDG.E.U8 R125, desc[UR20][R146.64] ;  /* 0x00000014927d2981 */ /* 0x0008a2000c1e1100 */
[----:B------:R-:W-:-:S02]  /*104d0*/  LEA.HI.X.SX32 R149, R83, R137, 0x1, P5 ;  /* 0x0000008953957211 */ /* 0x000fc400028f0eff */
[----:B------:R-:W0:Y:S01]  /*104e0*/  LDC R83, c[0x0][0x3d8] ;  /* 0x0000f600ff537b82 */ /* 0x000e220000000800 */
[----:B------:R-:W-:Y:S01]  /*104f0*/  STL.64 [R1+0x270], R150 ;  /* 0x0002709601007387 */ /* 0x000fe20000100a00 */
[----:B----4-:R-:W-:-:S03]  /*10500*/  IADD3 R146, P4, PT, R82, R136, RZ ;  /* 0x0000008852927210 */ /* 0x010fc60007f9e0ff */
[----:B------:R4:W2:Y:S01]  /*10510*/  @P2 LDG.E.U8 R123, desc[UR20][R148.64] ;  /* 0x00000014947b2981 */ /* 0x0008a2000c1e1100 */
[----:B------:R-:W-:Y:S01]  /*10520*/  LEA.HI.X.SX32 R147, R82, R137, 0x1, P4 ;  /* 0x0000008952937211 */ /* 0x000fe200020f0eff */
[----:B---3--:R-:W-:Y:S02]  /*10530*/  IMAD R82, R86, 0xb9, RZ ;  /* 0x000000b956527824 */ /* 0x008fe400078e02ff */
[----:B------:R-:W3:Y:S01]  /*10540*/  LDC R86, c[0x0][0x3d8] ;  /* 0x0000f600ff567b82 */ /* 0x000ee20000000800 */
[----:B------:R4:W-:Y:S04]  /*10550*/  STL.64 [R1+0x268], R148 ;  /* 0x0002689401007387 */ /* 0x0009e80000100a00 */
[----:B------:R1:W-:Y:S04]  /*10560*/  STL.64 [R1+0x260], R146 ;  /* 0x0002609201007387 */ /* 0x0003e80000100a00 */
[----:B------:R1:W2:Y:S01]  /*10570*/  @P2 LDG.E.U8 R157, desc[UR20][R146.64] ;  /* 0x00000014929d2981 */ /* 0x0002a2000c1e1100 */
[----:B----4-:R-:W-:-:S04]  /*10580*/  IADD3 R148, P4, PT, R81, R136, RZ ;  /* 0x0000008851947210 */ /* 0x010fc80007f9e0ff */
[-C--:B------:R-:W-:Y:S01]  /*10590*/  LEA.HI.X.SX32 R149, R81, R137.reuse, 0x1, P4 ;  /* 0x0000008951957211 */ /* 0x080fe200020f0eff */
[----:B-1----:R-:W-:Y:S01]  /*105a0*/  IMAD R81, R85, 0xba, RZ ;  /* 0x000000ba55517824 */ /* 0x002fe200078e02ff */
[CC--:B------:R-:W-:Y:S01]  /*105b0*/  IADD3 R146, P5, PT, R82.reuse, R136.reuse, RZ ;  /* 0x0000008852927210 */ /* 0x0c0fe20007fbe0ff */
[----:B------:R-:W1:Y:S02]  /*105c0*/  LDC R85, c[0x0][0x3d8] ;  /* 0x0000f600ff557b82 */ /* 0x000e640000000800 */
[----:B------:R4:W-:Y:S01]  /*105d0*/  STL.64 [R1+0x248], R148 ;  /* 0x0002489401007387 */ /* 0x0009e20000100a00 */
[----:B------:R-:W-:Y:S01]  /*105e0*/  LEA.HI.X.SX32 R147, R82, R137, 0x1, P5 ;  /* 0x0000008952937211 */ /* 0x000fe200028f0eff */
[----:B------:R-:W-:Y:S02]  /*105f0*/  IMAD R82, R88, 0xbb, RZ ;  /* 0x000000bb58527824 */ /* 0x000fe400078e02ff */
[----:B------:R4:W2:Y:S01]  /*10600*/  @P2 LDG.E.U8 R122, desc[UR20][R148.64] ;  /* 0x00000014947a2981 */ /* 0x0008a2000c1e1100 */
[----:B0-----:R-:W-:Y:S01]  /*10610*/  IMAD R83, R83, 0xbd, RZ ;  /* 0x000000bd53537824 */ /* 0x001fe200078e02ff */
[----:B------:R-:W0:Y:S02]  /*10620*/  LDC R88, c[0x0][0x3d8] ;  /* 0x0000f600ff587b82 */ /* 0x000e240000000800 */
[----:B------:R3:W-:Y:S04]  /*10630*/  STL.64 [R1+0x240], R146 ;  /* 0x0002409201007387 */ /* 0x0007e80000100a00 */
[----:B------:R3:W2:Y:S01]  /*10640*/  @P2 LDG.E.U8 R121, desc[UR20][R146.64] ;  /* 0x0000001492792981 */ /* 0x0006a2000c1e1100 */
[----:B----4-:R-:W-:-:S04]  /*10650*/  IADD3 R148, P4, PT, R81, R136, RZ ;  /* 0x0000008851947210 */ /* 0x010fc80007f9e0ff */
[-C--:B------:R-:W-:Y:S01]  /*10660*/  LEA.HI.X.SX32 R149, R81, R137.reuse, 0x1, P4 ;  /* 0x0000008951957211 */ /* 0x080fe200020f0eff */
[----:B------:R-:W-:Y:S02]  /*10670*/  IMAD R81, R84, 0xbc, RZ ;  /* 0x000000bc54517824 */ /* 0x000fe400078e02ff */
[----:B------:R-:W4:Y:S01]  /*10680*/  LDC R84, c[0x0][0x3d8] ;  /* 0x0000f600ff547b82 */ /* 0x000f220000000800 */
[CC--:B---3--:R-:W-:Y:S01]  /*10690*/  IADD3 R146, P5, PT, R82.reuse, R136.reuse, RZ ;  /* 0x0000008852927210 */ /* 0x0c8fe20007fbe0ff */
[----:B------:R3:W2:Y:S01]  /*106a0*/  @P2 LDG.E.U8 R120, desc[UR20][R148.64] ;  /* 0x0000001494782981 */ /* 0x0006a2000c1e1100 */
[CC--:B------:R-:W-:Y:S02]  /*106b0*/  IADD3 R150, P4, PT, R81.reuse, R136.reuse, RZ ;  /* 0x0000008851967210 */ /* 0x0c0fe40007f9e0ff */
[-C--:B------:R-:W-:Y:S01]  /*106c0*/  LEA.HI.X.SX32 R147, R82, R137.reuse, 0x1, P5 ;  /* 0x0000008952937211 */ /* 0x080fe200028f0eff */
[----:B------:R-:W-:Y:S01]  /*106d0*/  IMAD R82, R86, 0xc0, RZ ;  /* 0x000000c056527824 */ /* 0x000fe200078e02ff */
[----:B------:R3:W-:Y:S01]  /*106e0*/  STL.64 [R1+0x238], R148 ;  /* 0x0002389401007387 */ /* 0x0007e20000100a00 */
[----:B------:R-:W-:Y:S01]  /*106f0*/  LEA.HI.X.SX32 R151, R81, R137, 0x1, P4 ;  /* 0x0000008951977211 */ /* 0x000fe200020f0eff */
[----:B------:R-:W0:Y:S02]  /*10700*/  LDC R86, c[0x0][0x3d8] ;  /* 0x0000f600ff567b82 */ /* 0x000e240000000800 */
[----:B------:R1:W-:Y:S04]  /*10710*/  STL.64 [R1+0x230], R146 ;  /* 0x0002309201007387 */ /* 0x0003e80000100a00 */
[----:B------:R1:W2:Y:S01]  /*10720*/  @P2 LDG.E.U8 R119, desc[UR20][R146.64] ;  /* 0x0000001492772981 */ /* 0x0002a2000c1e1100 */
[----:B---3--:R-:W-:Y:S01]  /*10730*/  IADD3 R148, P5, PT, R83, R136, RZ ;  /* 0x0000008853947210 */ /* 0x008fe20007fbe0ff */
[----:B------:R-:W-:-:S02]  /*10740*/  IMAD R81, R87, 0xc1, RZ ;  /* 0x000000c157517824 */ /* 0x000fc400078e02ff */
[----:B------:R-:W-:Y:S01]  /*10750*/  STL.64 [R1+0x228], R150 ;  /* 0x0002289601007387 */ /* 0x000fe20000100a00 */
[----:B------:R-:W3:Y:S01]  /*10760*/  LDC R87, c[0x0][0x3d8] ;  /* 0x0000f600ff577b82 */ /* 0x000ee20000000800 */
[-C--:B------:R-:W-:Y:S02]  /*10770*/  LEA.HI.X.SX32 R149, R83, R137.reuse, 0x1, P5 ;  /* 0x0000008953957211 */ /* 0x080fe400028f0eff */
[CC--:B-1----:R-:W-:Y:S01]  /*10780*/  IADD3 R146, P4, PT, R82.reuse, R136.reuse, RZ ;  /* 0x0000008852927210 */ /* 0x0c2fe20007f9e0ff */
[----:B------:R-:W2:Y:S03]  /*10790*/  @P2 LDG.E.U8 R118, desc[UR20][R150.64] ;  /* 0x0000001496762981 */ /* 0x000ea6000c1e1100 */
[----:B------:R-:W-:Y:S01]  /*107a0*/  LEA.HI.X.SX32 R147, R82, R137, 0x1, P4 ;  /* 0x0000008952937211 */ /* 0x000fe200020f0eff */
[----:B------:R-:W1:Y:S01]  /*107b0*/  LDC R83, c[0x0][0x3d8] ;  /* 0x0000f600ff537b82 */ /* 0x000e620000000800 */
[----:B------:R-:W-:Y:S01]  /*107c0*/  IMAD R82, R85, 0xc2, RZ ;  /* 0x000000c255527824 */ /* 0x000fe200078e02ff */
[----:B------:R4:W-:Y:S04]  /*107d0*/  STL.64 [R1+0x220], R148 ;  /* 0x0002209401007387 */ /* 0x0009e80000100a00 */
[----:B------:R4:W2:Y:S02]  /*107e0*/  @P2 LDG.E.U8 R158, desc[UR20][R148.64] ;  /* 0x00000014949e2981 */ /* 0x0008a4000c1e1100 */
[----:B------:R-:W3:Y:S02]  /*107f0*/  LDC R85, c[0x0][0x3d8] ;  /* 0x0000f600ff557b82 */ /* 0x000ee40000000800 */
[----:B------:R0:W-:Y:S04]  /*10800*/  STL.64 [R1+0x208], R146 ;  /* 0x0002089201007387 */ /* 0x0001e80000100a00 */
[----:B------:R0:W2:Y:S01]  /*10810*/  @P2 LDG.E.U8 R117, desc[UR20][R146.64] ;  /* 0x0000001492752981 */ /* 0x0000a2000c1e1100 */
[----:B----4-:R-:W-:-:S04]  /*10820*/  IADD3 R148, P4, PT, R81, R136, RZ ;  /* 0x0000008851947210 */ /* 0x010fc80007f9e0ff */
[-C--:B------:R-:W-:Y:S01]  /*10830*/  LEA.HI.X.SX32 R149, R81, R137.reuse, 0x1, P4 ;  /* 0x0000008951957211 */ /* 0x080fe200020f0eff */
[----:B------:R-:W-:Y:S02]  /*10840*/  IMAD R81, R84, 0xc3, RZ ;  /* 0x000000c354517824 */ /* 0x000fe400078e02ff */
[----:B------:R-:W4:Y:S01]  /*10850*/  LDC R84, c[0x0][0x3d8] ;  /* 0x0000f600ff547b82 */ /* 0x000f220000000800 */
[C---:B0-----:R-:W-:Y:S01]  /*10860*/  IADD3 R146, P5, PT, R82.reuse, R136, RZ ;  /* 0x0000008852927210 */ /* 0x041fe20007fbe0ff */
[----:B------:R0:W-:Y:S03]  /*10870*/  STL.64 [R1+0x200], R148 ;  /* 0x0002009401007387 */ /* 0x0001e60000100a00 */
[----:B------:R-:W-:Y:S01]  /*10880*/  LEA.HI.X.SX32 R147, R82, R137, 0x1, P5 ;  /* 0x0000008952937211 */ /* 0x000fe200028f0eff */
[----:B------:R0:W2:Y:S01]  /*10890*/  @P2 LDG.E.U8 R116, desc[UR20][R148.64] ;  /* 0x0000001494742981 */ /* 0x0000a2000c1e1100 */
[----:B------:R-:W-:-:S02]  /*108a0*/  IMAD R82, R88, 0xc4, RZ ;  /* 0x000000c458527824 */ /* 0x000fc400078e02ff */
[----:B-1----:R-:W-:Y:S01]  /*108b0*/  IMAD R83, R83, 0xc8, RZ ;  /* 0x000000c853537824 */ /* 0x002fe200078e02ff */
[----:B------:R1:W-:Y:S01]  /*108c0*/  STL.64 [R1+0x1f8], R146 ;  /* 0x0001f89201007387 */ /* 0x0003e20000100a00 */
[----:B------:R-:W4:Y:S03]  /*108d0*/  LDC R88, c[0x0][0x3d8] ;  /* 0x0000f600ff587b82 */ /* 0x000f260000000800 */
[----:B------:R1:W2:Y:S01]  /*108e0*/  @P2 LDG.E.U8 R115, desc[UR20][R146.64] ;  /* 0x0000001492732981 */ /* 0x0002a2000c1e1100 */
[----:B0-----:R-:W-:-:S04]  /*108f0*/  IADD3 R148, P4, PT, R81, R136, RZ ;  /* 0x0000008851947210 */ /* 0x001fc80007f9e0ff */
[-C--:B------:R-:W-:Y:S01]  /*10900*/  LEA.HI.X.SX32 R149, R81, R137.reuse, 0x1, P4 ;  /* 0x0000008951957211 */ /* 0x080fe200020f0eff */
[----:B------:R-:W-:Y:S02]  /*10910*/  IMAD R81, R86, 0xc5, RZ ;  /* 0x000000c556517824 */ /* 0x000fe400078e02ff */
[----:B------:R-:W0:Y:S01]  /*10920*/  LDC R86, c[0x0][0x3d8] ;  /* 0x0000f600ff567b82 */ /* 0x000e220000000800 */
[CC--:B-1----:R-:W-:Y:S01]  /*10930*/  IADD3 R146, P5, PT, R82.reuse, R136.reuse, RZ ;  /* 0x0000008852927210 */ /* 0x0c2fe20007fbe0ff */
[----:B------:R1:W-:Y:S01]  /*10940*/  STL.64 [R1+0x1f0], R148 ;  /* 0x0001f09401007387 */ /* 0x0003e20000100a00 */
[-C--:B------:R-:W-:Y:S02]  /*10950*/  IADD3 R150, P4, PT, R81, R136.reuse, RZ ;  /* 0x0000008851967210 */ /* 0x080fe40007f9e0ff */
[-C--:B------:R-:W-:Y:S01]  /*10960*/  LEA.HI.X.SX32 R147, R82, R137.reuse, 0x1, P5 ;  /* 0x0000008952937211 */ /* 0x080fe200028f0eff */
[----:B---3--:R-:W-:Y:S01]  /*10970*/  IMAD R82, R85, 0xc9, RZ ;  /* 0x000000c955527824 */ /* 0x008fe200078e02ff */
[----:B------:R1:W3:Y:S01]  /*10980*/  @P2 LDG.E.U8 R114, desc[UR20][R148.64] ;  /* 0x0000001494722981 */ /* 0x0002e2000c1e1100 */
[-C--:B------:R-:W-:Y:S01]  /*10990*/  LEA.HI.X.SX32 R151, R81, R137.reuse, 0x1, P4 ;  /* 0x0000008951977211 */ /* 0x080fe200020f0eff */
[----:B------:R-:W0:Y:S02]  /*109a0*/  LDC R85, c[0x0][0x3d8] ;  /* 0x0000f600ff557b82 */ /* 0x000e240000000800 */
[----:B------:R1:W-:Y:S04]  /*109b0*/  STL.64 [R1+0x1e8], R146 ;  /* 0x0001e89201007387 */ /* 0x0003e80000100a00 */
[----:B------:R1:W2:Y:S02]  /*109c0*/  @P2 LDG.E.U8 R113, desc[UR20][R146.64] ;  /* 0x0000001492712981 */ /* 0x0002a4000c1e1100 */
[----:B-1----:R-:W-:Y:S01]  /*109d0*/  IADD3 R148, P5, PT, R83, R136, RZ ;  /* 0x0000008853947210 */ /* 0x002fe20007fbe0ff */
[----:B------:R-:W-:Y:S01]  /*109e0*/  IMAD R81, R87, 0xca, RZ ;  /* 0x000000ca57517824 */ /* 0x000fe200078e02ff */
[----:B------:R-:W-:Y:S01]  /*109f0*/  STL.64 [R1+0x1e0], R150 ;  /* 0x0001e09601007387 */ /* 0x000fe20000100a00 */
[----:B------:R-:W1:Y:S01]  /*10a00*/  LDC R87, c[0x0][0x3d8] ;  /* 0x0000f600ff577b82 */ /* 0x000e620000000800 */
[----:B------:R-:W-:-:S02]  /*10a10*/  LEA.HI.X.SX32 R149, R83, R137, 0x1, P5 ;  /* 0x0000008953957211 */ /* 0x000fc400028f0eff */
[----:B------:R-:W2:Y:S01]  /*10a20*/  @P2 LDG.E.U8 R159, desc[UR20][R150.64] ;  /* 0x00000014969f2981 */ /* 0x000ea2000c1e1100 */
[----:B------:R-:W-:-:S03]  /*10a30*/  IADD3 R146, P4, PT, R82, R136, RZ ;  /* 0x0000008852927210 */ /* 0x000fc60007f9e0ff */
[----:B------:R4:W2:Y:S01]  /*10a40*/  @P2 LDG.E.U8 R112, desc[UR20][R148.64] ;  /* 0x0000001494702981 */ /* 0x0008a2000c1e1100 */
[----:B------:R-:W1:Y:S01]  /*10a50*/  LDC R83, c[0x0][0x3d8] ;  /* 0x0000f600ff537b82 */ /* 0x000e620000000800 */
[----:B------:R-:W-:Y:S01]  /*10a60*/  LEA.HI.X.SX32 R147, R82, R137, 0x1, P4 ;  /* 0x0000008952937211 */ /* 0x000fe200020f0eff */
[----:B----4-:R-:W-:Y:S01]  /*10a70*/  IMAD R82, R84, 0xcb, RZ ;  /* 0x000000cb54527824 */ /* 0x010fe200078e02ff */
[----:B------:R4:W-:Y:S04]  /*10a80*/  STL.64 [R1+0x1c8], R148 ;  /* 0x0001c89401007387 */ /* 0x0009e80000100a00 */
[----:B------:R0:W2:Y:S01]  /*10a90*/  @P2 LDG.E.U8 R111, desc[UR20][R146.64] ;  /* 0x00000014926f2981 */ /* 0x0000a2000c1e1100 */
[----:B------:R-:W1:Y:S03]  /*10aa0*/  LDC R84, c[0x0][0x3d8] ;  /* 0x0000f600ff547b82 */ /* 0x000e660000000800 */
[----:B------:R0:W-:Y:S01]  /*10ab0*/  STL.64 [R1+0x1c0], R146 ;  /* 0x0001c09201007387 */ /* 0x0001e20000100a00 */
[----:B----4-:R-:W-:-:S04]  /*10ac0*/  IADD3 R148, P4, PT, R81, R136, RZ ;  /* 0x0000008851947210 */ /* 0x010fc80007f9e0ff */
[-C--:B------:R-:W-:Y:S01]  /*10ad0*/  LEA.HI.X.SX32 R149, R81, R137.reuse, 0x1, P4 ;  /* 0x0000008951957211 */ /* 0x080fe200020f0eff */
[----:B0-----:R-:W-:Y:S02]  /*10ae0*/  IMAD R81, R86, 0xcc, RZ ;  /* 0x000000cc56517824 */ /* 0x001fe400078e02ff */
[----:B------:R-:W0:Y:S01]  /*10af0*/  LDC R86, c[0x0][0x3d8] ;  /* 0x0000f600ff567b82 */ /* 0x000e220000000800 */
[C---:B------:R-:W-:Y:S01]  /*10b00*/  IADD3 R146, P5, PT, R82.reuse, R136, RZ ;  /* 0x0000008852927210 */ /* 0x040fe20007fbe0ff */
[----:B------:R4:W-:Y:S03]  /*10b10*/  STL.64 [R1+0x1b8], R148 ;  /* 0x0001b89401007387 */ /* 0x0009e60000100a00 */
[----:B------:R-:W-:Y:S01]  /*10b20*/  LEA.HI.X.SX32 R147, R82, R137, 0x1, P5 ;  /* 0x0000008952937211 */ /* 0x000fe200028f0eff */
[----:B------:R4:W2:Y:S01]  /*10b30*/  @P2 LDG.E.U8 R110, desc[UR20][R148.64] ;  /* 0x00000014946e2981 */ /* 0x0008a2000c1e1100 */
[----:B------:R-:W-:-:S02]  /*10b40*/  IMAD R82, R88, 0xcd, RZ ;  /* 0x000000cd58527824 */ /* 0x000fc400078e02ff */
[----:B------:R-:W0:Y:S01]  /*10b50*/  LDC R88, c[0x0][0x3d8] ;  /* 0x0000f600ff587b82 */ /* 0x000e220000000800 */
[----:B------:R1:W-:Y:S04]  /*10b60*/  STL.64 [R1+0x1b0], R146 ;  /* 0x0001b09201007387 */ /* 0x0003e80000100a00 */
[----:B------:R1:W2:Y:S01]  /*10b70*/  @P2 LDG.E.U8 R109, desc[UR20][R146.64] ;  /* 0x00000014926d2981 */ /* 0x0002a2000c1e1100 */
[----:B----4-:R-:W-:-:S04]  /*10b80*/  IADD3 R148, P4, PT, R81, R136, RZ ;  /* 0x0000008851947210 */ /* 0x010fc80007f9e0ff */
[----:B------:R-:W-:Y:S01]  /*10b90*/  LEA.HI.X.SX32 R149, R81, R137, 0x1, P4 ;  /* 0x0000008951957211 */ /* 0x000fe200020f0eff */
[----:B-1----:R-:W-:Y:S01]  /*10ba0*/  IMAD R81, R83, 0xd0, RZ ;  /* 0x000000d053517824 */ /* 0x002fe200078e02ff */
[----:B------:R-:W-:Y:S01]  /*10bb0*/  IADD3 R146, P5, PT, R82, R136, RZ ;  /* 0x0000008852927210 */ /* 0x000fe20007fbe0ff */
[----:B------:R-:W-:-:S03]  /*10bc0*/  IMAD R83, R85, 0xd2, RZ ;  /* 0x000000d255537824 */ /* 0x000fc600078e02ff */
[CC--:B------:R-:W-:Y:S01]  /*10bd0*/  IADD3 R150, P4, PT, R81.reuse, R136.reuse, RZ ;  /* 0x0000008851967210 */ /* 0x0c0fe20007f9e0ff */
[----:B------:R1:W-:Y:S01]  /*10be0*/  STL.64 [R1+0x1a8], R148 ;  /* 0x0001a89401007387 */ /* 0x0003e20000100a00 */
[-C--:B------:R-:W-:Y:S01]  /*10bf0*/  LEA.HI.X.SX32 R147, R82, R137.reuse, 0x1, P5 ;  /* 0x0000008952937211 */ /* 0x080fe200028f0eff */
[----:B------:R-:W-:Y:S01]  /*10c00*/  IMAD R82, R84, 0xd1, RZ ;  /* 0x000000d154527824 */ /* 0x000fe200078e02ff */
[----:B------:R-:W4:Y:S01]  /*10c10*/  LDC R85, c[0x0][0x3d8] ;  /* 0x0000f600ff557b82 */ /* 0x000f220000000800 */
[----:B------:R-:W-:Y:S01]  /*10c20*/  LEA.HI.X.SX32 R151, R81, R137, 0x1, P4 ;  /* 0x0000008951977211 */ /* 0x000fe200020f0eff */
[----:B------:R1:W2:Y:S04]  /*10c30*/  @P2 LDG.E.U8 R108, desc[UR20][R148.64] ;  /* 0x00000014946c2981 */ /* 0x0002a8000c1e1100 */
[----:B------:R0:W2:Y:S02]  /*10c40*/  @P2 LDG.E.U8 R160, desc[UR20][R146.64] ;  /* 0x0000001492a02981 */ /* 0x0000a4000c1e1100 */
[----:B------:R-:W4:Y:S02]  /*10c50*/  LDC R84, c[0x0][0x3d8] ;  /* 0x0000f600ff547b82 */ /* 0x000f240000000800 */
[----:B------:R0:W-:Y:S01]  /*10c60*/  STL.64 [R1+0x1a0], R146 ;  /* 0x0001a09201007387 */ /* 0x0001e20000100a00 */
[----:B-1----:R-:W-:Y:S01]  /*10c70*/  IADD3 R148, P5, PT, R82, R136, RZ ;  /* 0x0000008852947210 */ /* 0x002fe20007fbe0ff */
[----:B------:R-:W-:-:S02]  /*10c80*/  IMAD R81, R87, 0xd3, RZ ;  /* 0x000000d357517824 */ /* 0x000fc400078e02ff */
[----:B------:R-:W2:Y:S01]  /*10c90*/  @P2 LDG.E.U8 R107, desc[UR20][R150.64] ;  /* 0x00000014966b2981 */ /* 0x000ea2000c1e1100 */
[----:B0-----:R-:W-:-:S03]  /*10ca0*/  IADD3 R146, P4, PT, R83, R136, RZ ;  /* 0x0000008853927210 */ /* 0x001fc60007f9e0ff */
[----:B------:R-:W-:Y:S01]  /*10cb0*/  STL.64 [R1+0x188], R150 ;  /* 0x0001889601007387 */ /* 0x000fe20000100a00 */
[-C--:B------:R-:W-:Y:S01]  /*10cc0*/  LEA.HI.X.SX32 R149, R82, R137.reuse, 0x1, P5 ;  /* 0x0000008952957211 */ /* 0x080fe200028f0eff */
[----:B------:R-:W0:Y:S01]  /*10cd0*/  LDC R87, c[0x0][0x3d8] ;  /* 0x0000f600ff577b82 */ /* 0x000e220000000800 */
[----:B------:R-:W-:Y:S01]  /*10ce0*/  LEA.HI.X.SX32 R147, R83, R137, 0x1, P4 ;  /* 0x0000008953937211 */ /* 0x000fe200020f0eff */
[----:B------:R-:W-:Y:S02]  /*10cf0*/  IMAD R82, R86, 0xd4, RZ ;  /* 0x000000d456527824 */ /* 0x000fe400078e02ff */
[----:B------:R1:W-:Y:S04]  /*10d00*/  STL.64 [R1+0x180], R148 ;  /* 0x0001809401007387 */ /* 0x0003e80000100a00 */
[----:B------:R-:W0:Y:S01]  /*10d10*/  LDC R83, c[0x0][0x3d8] ;  /* 0x0000f600ff537b82 */ /* 0x000e220000000800 */
[----:B------:R1:W2:Y:S04]  /*10d20*/  @P2 LDG.E.U8 R106, desc[UR20][R148.64] ;  /* 0x00000014946a2981 */ /* 0x0002a8000c1e1100 */
[----:B------:R4:W-:Y:S03]  /*10d30*/  STL.64 [R1+0x178], R146 ;  /* 0x0001789201007387 */ /* 0x0009e60000100a00 */
[----:B------:R-:W0:Y:S01]  /*10d40*/  LDC R86, c[0x0][0x3d8] ;  /* 0x0000f600ff567b82 */ /* 0x000e220000000800 */
[----:B------:R4:W2:Y:S01]  /*10d50*/  @P2 LDG.E.U8 R105, desc[UR20][R146.64] ;  /* 0x0000001492692981 */ /* 0x0008a2000c1e1100 */
[----:B-1----:R-:W-:-:S04]  /*10d60*/  IADD3 R148, P4, PT, R81, R136, RZ ;  /* 0x0000008851947210 */ /* 0x002fc80007f9e0ff */
[-C--:B------:R-:W-:Y:S01]  /*10d70*/  LEA.HI.X.SX32 R149, R81, R137.reuse, 0x1, P4 ;  /* 0x0000008951957211 */ /* 0x080fe200020f0eff */
[----:B----4-:R-:W-:Y:S02]  /*10d80*/  IMAD R81, R84, 0xd5, RZ ;  /* 0x000000d554517824 */ /* 0x010fe400078e02ff */
[----:B------:R-:W1:Y:S01]  /*10d90*/  LDC R84, c[0x0][0x3d8] ;  /* 0x0000f600ff547b82 */ /* 0x000e620000000800 */
[C---:B------:R-:W-:Y:S01]  /*10da0*/  IADD3 R146, P5, PT, R82.reuse, R136, RZ ;  /* 0x0000008852927210 */ /* 0x040fe20007fbe0ff */
[----:B------:R4:W-:Y:S03]  /*10db0*/  STL.64 [R1+0x170], R148 ;  /* 0x0001709401007387 */ /* 0x0009e60000100a00 */
[----:B------:R-:W-:Y:S01]  /*10dc0*/  LEA.HI.X.SX32 R147, R82, R137, 0x1, P5 ;  /* 0x0000008952937211 */ /* 0x000fe200028f0eff */
[----:B------:R4:W2:Y:S01]  /*10dd0*/  @P2 LDG.E.U8 R104, desc[UR20][R148.64] ;  /* 0x0000001494682981 */ /* 0x0008a2000c1e1100 */
[----:B------:R-:W-:-:S03]  /*10de0*/  IMAD R82, R88, 0xd8, RZ ;  /* 0x000000d858527824 */ /* 0x000fc600078e02ff */
[----:B------:R0:W-:Y:S04]  /*10df0*/  STL.64 [R1+0x168], R146 ;  /* 0x0001689201007387 */ /* 0x0001e80000100a00 */
[----:B------:R0:W2:Y:S01]  /*10e00*/  @P2 LDG.E.U8 R103, desc[UR20][R146.64] ;  /* 0x0000001492672981 */ /* 0x0000a2000c1e1100 */
        /* <DEDUP_REMOVED lines=9> */
[----:B------:R-:W1:Y:S01]  /*10ea0*/  LDC R85, c[0x0][0x3d8] ;  /* 0x0000f600ff557b82 */ /* 0x000e620000000800 */
[----:B------:R4:W-:Y:S04]  /*10eb0*/  STL.64 [R1+0x148], R146 ;  /* 0x0001489201007387 */ /* 0x0009e80000100a00 */
[----:B------:R4:W2:Y:S02]  /*10ec0*/  @P2 LDG.E.U8 R102, desc[UR20][R146.64] ;  /* 0x0000001492662981 */ /* 0x0008a4000c1e1100 */
[----:B----4-:R-:W-:-:S04]  /*10ed0*/  IADD3 R148, P4, PT, R81, R136, RZ ;  /* 0x0000008851947210 */ /* 0x010fc80007f9e0ff */
[-C--:B------:R-:W-:Y:S02]  /*10ee0*/  LEA.HI.X.SX32 R149, R81, R137.reuse, 0x1, P4 ;  /* 0x0000008951957211 */ /* 0x080fe400020f0eff */
[-C--:B------:R-:W-:Y:S01]  /*10ef0*/  IADD3 R146, P4, PT, R82, R136.reuse, RZ ;  /* 0x0000008852927210 */ /* 0x080fe20007f9e0ff */
[----:B------:R-:W-:Y:S02]  /*10f00*/  IMAD R81, R86, 0xdb, RZ ;  /* 0x000000db56517824 */ /* 0x000fe400078e02ff */
[----:B------:R4:W-:Y:S01]  /*10f10*/  STL.64 [R1+0x140], R148 ;  /* 0x0001409401007387 */ /* 0x0009e20000100a00 */
[----:B0-----:R-:W-:Y:S01]  /*10f20*/  IMAD R83, R83, 0xdd, RZ ;  /* 0x000000dd53537824 */ /* 0x001fe200078e02ff */
[----:B------:R-:W-:Y:S01]  /*10f30*/  LEA.HI.X.SX32 R147, R82, R137, 0x1, P4 ;  /* 0x0000008952937211 */ /* 0x000fe200020f0eff */
[----:B-1----:R-:W-:Y:S01]  /*10f40*/  IMAD R82, R84, 0xdc, RZ ;  /* 0x000000dc54527824 */ /* 0x002fe200078e02ff */
[----:B------:R4:W2:Y:S01]  /*10f50*/  @P2 LDG.E.U8 R101, desc[UR20][R148.64] ;  /* 0x0000001494652981 */ /* 0x0008a2000c1e1100 */
[----:B------:R-:W0:Y:S03]  /*10f60*/  LDC R84, c[0x0][0x3d8] ;  /* 0x0000f600ff547b82 */ /* 0x000e260000000800 */
[----:B------:R1:W-:Y:S04]  /*10f70*/  STL.64 [R1+0x138], R146 ;  /* 0x0001389201007387 */ /* 0x0003e80000100a00 */
[----:B------:R1:W2:Y:S01]  /*10f80*/  @P2 LDG.E.U8 R100, desc[UR20][R146.64] ;  /* 0x0000001492642981 */ /* 0x0002a2000c1e1100 */
[----:B------:R-:W0:Y:S01]  /*10f90*/  LDC R86, c[0x0][0x3d8] ;  /* 0x0000f600ff567b82 */ /* 0x000e220000000800 */
[----:B----4-:R-:W-:-:S04]  /*10fa0*/  IADD3 R148, P5, PT, R81, R136, RZ ;  /* 0x0000008851947210 */ /* 0x010fc80007fbe0ff */
[-C--:B------:R-:W-:Y:S02]  /*10fb0*/  LEA.HI.X.SX32 R149, R81, R137.reuse, 0x1, P5 ;  /* 0x0000008951957211 */ /* 0x080fe400028f0eff */
[CC--:B-1----:R-:W-:Y:S01]  /*10fc0*/  IADD3 R146, P4, PT, R82.reuse, R136.reuse, RZ ;  /* 0x0000008852927210 */ /* 0x0c2fe20007f9e0ff */
[----:B------:R-:W-:Y:S02]  /*10fd0*/  IMAD R81, R87, 0xe0, RZ ;  /* 0x000000e057517824 */ /* 0x000fe400078e02ff */
[----:B------:R1:W4:Y:S01]  /*10fe0*/  @P2 LDG.E.U8 R99, desc[UR20][R148.64] ;  /* 0x0000001494632981 */ /* 0x000322000c1e1100 */
[-C--:B------:R-:W-:Y:S01]  /*10ff0*/  LEA.HI.X.SX32 R147, R82, R137.reuse, 0x1, P4 ;  /* 0x0000008952937211 */ /* 0x080fe200020f0eff */
[----:B------:R-:W-:Y:S01]  /*11000*/  IMAD R82, R85, 0xe1, RZ ;  /* 0x000000e155527824 */ /* 0x000fe200078e02ff */
[CC--:B------:R-:W-:Y:S01]  /*11010*/  IADD3 R150, P4, PT, R83.reuse, R136.reuse, RZ ;  /* 0x0000008853967210 */ /* 0x0c0fe20007f9e0ff */
[----:B------:R1:W-:Y:S03]  /*11020*/  STL.64 [R1+0x130], R148 ;  /* 0x0001309401007387 */ /* 0x0003e60000100a00 */
[----:B------:R-:W-:Y:S01]  /*11030*/  LEA.HI.X.SX32 R151, R83, R137, 0x1, P4 ;  /* 0x0000008953977211 */ /* 0x000fe200020f0eff */
[----:B------:R1:W-:Y:S01]  /*11040*/  STL.64 [R1+0x128], R146 ;  /* 0x0001289201007387 */ /* 0x0003e20000100a00 */
[----:B------:R-:W3:Y:S03]  /*11050*/  LDC R83, c[0x0][0x3d8] ;  /* 0x0000f600ff537b82 */ /* 0x000ee60000000800 */
[----:B------:R1:W2:Y:S02]  /*11060*/  @P2 LDG.E.U8 R98, desc[UR20][R146.64] ;  /* 0x0000001492622981 */ /* 0x0002a4000c1e1100 */
[----:B-1----:R-:W-:-:S02]  /*11070*/  IADD3 R148, P5, PT, R81, R136, RZ ;  /* 0x0000008851947210 */ /* 0x002fc40007fbe0ff */
[-C--:B------:R-:W-:Y:S02]  /*11080*/  IADD3 R146, P4, PT, R82, R136.reuse, RZ ;  /* 0x0000008852927210 */ /* 0x080fe40007f9e0ff */
[-C--:B------:R-:W-:Y:S01]  /*11090*/  LEA.HI.X.SX32 R149, R81, R137.reuse, 0x1, P5 ;  /* 0x0000008951957211 */ /* 0x080fe200028f0eff */
[----:B0-----:R-:W-:Y:S01]  /*110a0*/  IMAD R81, R84, 0xe2, RZ ;  /* 0x000000e254517824 */ /* 0x001fe200078e02ff */
[----:B------:R-:W-:Y:S01]  /*110b0*/  LEA.HI.X.SX32 R147, R82, R137, 0x1, P4 ;  /* 0x0000008952937211 */ /* 0x000fe200020f0eff */
[----:B------:R-:W-:Y:S01]  /*110c0*/  STL.64 [R1+0x120], R150 ;  /* 0x0001209601007387 */ /* 0x000fe20000100a00 */
[----:B------:R-:W-:Y:S01]  /*110d0*/  PRMT R95, RZ, 0x7610, R95 ;  /* 0x00007610ff5f7816 */ /* 0x000fe2000000005f */
[----:B------:R-:W0:Y:S02]  /*110e0*/  LDC R84, c[0x0][0x3d8] ;  /* 0x0000f600ff547b82 */ /* 0x000e240000000800 */
[----:B------:R-:W-:Y:S04]  /*110f0*/  STL.64 [R1+0x108], R148 ;  /* 0x0001089401007387 */ /* 0x000fe80000100a00 */
[----:B------:R1:W-:Y:S04]  /*11100*/  STL.64 [R1+0x100], R146 ;  /* 0x0001009201007387 */ /* 0x0003e80000100a00 */
[----:B------:R1:W2:Y:S01]  /*11110*/  @P2 LDG.E.U8 R96, desc[UR20][R146.64] ;  /* 0x0000001492602981 */ /* 0x0002a2000c1e1100 */
[----:B------:R-:W-:Y:S01]  /*11120*/  IMAD R82, R86, 0xe3, RZ ;  /* 0x000000e356527824 */ /* 0x000fe200078e02ff */
[----:B-1----:R-:W-:-:S04]  /*11130*/  IADD3 R146, P4, PT, R81, R136, RZ ;  /* 0x0000008851927210 */ /* 0x002fc80007f9e0ff */
[----:B------:R-:W-:-:S05]  /*11140*/  LEA.HI.X.SX32 R147, R81, R137, 0x1, P4 ;  /* 0x0000008951937211 */ /* 0x000fca00020f0eff */
[----:B------:R1:W-:Y:S04]  /*11150*/  STL.64 [R1+0xf8], R146 ;  /* 0x0000f89201007387 */ /* 0x0003e80000100a00 */
[----:B------:R1:W2:Y:S02]  /*11160*/  @P2 LDG.E.U8 R95, desc[UR20][R146.64] ;  /* 0x00000014925f2981 */ /* 0x0002a4000c1e1100 */
[----:B-1----:R-:W-:-:S04]  /*11170*/  IADD3 R146, P4, PT, R82, R136, RZ ;  /* 0x0000008852927210 */ /* 0x002fc80007f9e0ff */
[----:B------:R-:W-:Y:S02]  /*11180*/  LEA.HI.X.SX32 R147, R82, R137, 0x1, P4 ;  /* 0x0000008952937211 */ /* 0x000fe400020f0eff */
[----:B------:R-:W1:Y:S01]  /*11190*/  LDC R82, c[0x0][0x3d8] ;  /* 0x0000f600ff527b82 */ /* 0x000e620000000800 */
[----:B---3--:R-:W-:Y:S01]  /*111a0*/  IMAD R81, R83, 0xe4, RZ ;  /* 0x000000e453517824 */ /* 0x008fe200078e02ff */
[----:B------:R-:W-:-:S06]  /*111b0*/  PRMT R94, RZ, 0x7610, R94 ;  /* 0x00007610ff5e7816 */ /* 0x000fcc000000005e */
[----:B------:R-:W3:Y:S01]  /*111c0*/  LDC R83, c[0x0][0x3d8] ;  /* 0x0000f600ff537b82 */ /* 0x000ee20000000800 */
[----:B------:R0:W-:Y:S04]  /*111d0*/  STL.64 [R1+0xf0], R146 ;  /* 0x0000f09201007387 */ /* 0x0001e80000100a00 */
[----:B------:R0:W2:Y:S01]  /*111e0*/  @P2 LDG.E.U8 R94, desc[UR20][R146.64] ;  /* 0x00000014925e2981 */ /* 0x0000a2000c1e1100 */
[----:B------:R-:W-:Y:S02]  /*111f0*/  PRMT R156, RZ, 0x7610, R156 ;  /* 0x00007610ff9c7816 */ /* 0x000fe4000000009c */
[----:B0-----:R-:W-:-:S04]  /*11200*/  IADD3 R146, P4, PT, R81, R136, RZ ;  /* 0x0000008851927210 */ /* 0x001fc80007f9e0ff */
[----:B------:R-:W-:Y:S01]  /*11210*/  LEA.HI.X.SX32 R147, R81, R137, 0x1, P4 ;  /* 0x0000008951937211 */ /* 0x000fe200020f0eff */
[----:B-1----:R-:W-:-:S04]  /*11220*/  IMAD R81, R82, 0xe5, RZ ;  /* 0x000000e552517824 */ /* 0x002fc800078e02ff */
[----:B------:R0:W-:Y:S04]  /*11230*/  STL.64 [R1+0xe8], R146 ;  /* 0x0000e89201007387 */ /* 0x0001e80000100a00 */
[----:B------:R0:W2:Y:S01]  /*11240*/  @P2 LDG.E.U8 R156, desc[UR20][R146.64] ;  /* 0x00000014929c2981 */ /* 0x0000a2000c1e1100 */
[----:B------:R-:W-:Y:S01]  /*11250*/  PRMT R163, RZ, 0x7610, R163 ;  /* 0x00007610ffa37816 */ /* 0x000fe200000000a3 */
[----:B---3--:R-:W-:Y:S02]  /*11260*/  IMAD R82, R83, 0xe8, RZ ;  /* 0x000000e853527824 */ /* 0x008fe400078e02ff */
[----:B------:R-:W1:Y:S01]  /*11270*/  LDC R83, c[0x0][0x3d8] ;  /* 0x0000f600ff537b82 */ /* 0x000e620000000800 */
[----:B0-----:R-:W-:-:S04]  /*11280*/  IADD3 R146, P4, PT, R81, R136, RZ ;  /* 0x0000008851927210 */ /* 0x001fc80007f9e0ff */
[----:B------:R-:W-:-:S05]  /*11290*/  LEA.HI.X.SX32 R147, R81, R137, 0x1, P4 ;  /* 0x0000008951937211 */ /* 0x000fca00020f0eff */
[----:B------:R0:W-:Y:S04]  /*112a0*/  STL.64 [R1+0xe0], R146 ;  /* 0x0000e09201007387 */ /* 0x0001e80000100a00 */
[----:B------:R0:W3:Y:S02]  /*112b0*/  @P2 LDG.E.U8 R163, desc[UR20][R146.64] ;  /* 0x0000001492a32981 */ /* 0x0000e4000c1e1100 */
[----:B0-----:R-:W-:-:S04]  /*112c0*/  IADD3 R146, P4, PT, R82, R136, RZ ;  /* 0x0000008852927210 */ /* 0x001fc80007f9e0ff */
[----:B------:R-:W-:Y:S02]  /*112d0*/  LEA.HI.X.SX32 R147, R82, R137, 0x1, P4 ;  /* 0x0000008952937211 */ /* 0x000fe400020f0eff */
[----:B------:R-:W0:Y:S01]  /*112e0*/  LDC R82, c[0x0][0x3d8] ;  /* 0x0000f600ff527b82 */ /* 0x000e220000000800 */
[----:B------:R-:W-:Y:S01]  /*112f0*/  PRMT R93, RZ, 0x7610, R93 ;  /* 0x00007610ff5d7816 */ /* 0x000fe2000000005d */
[----:B------:R-:W-:Y:S01]  /*11300*/  IMAD R81, R84, 0xe9, RZ ;  /* 0x000000e954517824 */ /* 0x000fe200078e02ff */
[----:B------:R1:W-:Y:S04]  /*11310*/  STL.64 [R1+0xc8], R146 ;  /* 0x0000c89201007387 */ /* 0x0003e80000100a00 */
[----:B------:R1:W2:Y:S01]  /*11320*/  @P2 LDG.E.U8 R93, desc[UR20][R146.64] ;  /* 0x00000014925d2981 */ /* 0x0002a2000c1e1100 */
[----:B------:R-:W-:Y:S01]  /*11330*/  PRMT R92, RZ, 0x7610, R92 ;  /* 0x00007610ff5c7816 */ /* 0x000fe2000000005c */
[----:B------:R-:W0:Y:S01]  /*11340*/  LDC R84, c[0x0][0x3d8] ;  /* 0x0000f600ff547b82 */ /* 0x000e220000000800 */
[----:B-1----:R-:W-:-:S04]  /*11350*/  IADD3 R146, P4, PT, R81, R136, RZ ;  /* 0x0000008851927210 */ /* 0x002fc80007f9e0ff */
[----:B------:R-:W-:Y:S01]  /*11360*/  LEA.HI.X.SX32 R147, R81, R137, 0x1, P4 ;  /* 0x0000008951937211 */ /* 0x000fe200020f0eff */
[----:B0-----:R-:W-:-:S04]  /*11370*/  IMAD R81, R82, 0xea, RZ ;  /* 0x000000ea52517824 */ /* 0x001fc800078e02ff */
[----:B------:R0:W-:Y:S04]  /*11380*/  STL.64 [R1+0xc0], R146 ;  /* 0x0000c09201007387 */ /* 0x0001e80000100a00 */
[----:B------:R0:W2:Y:S01]  /*11390*/  @P2 LDG.E.U8 R92, desc[UR20][R146.64] ;  /* 0x00000014925c2981 */ /* 0x0000a2000c1e1100 */
[----:B------:R-:W-:Y:S01]  /*113a0*/  PRMT R91, RZ, 0x7610, R91 ;  /* 0x00007610ff5b7816 */ /* 0x000fe2000000005b */
[----:B------:R-:W-:Y:S02]  /*113b0*/  IMAD R82, R83, 0xeb, RZ ;  /* 0x000000eb53527824 */ /* 0x000fe400078e02ff */
[----:B------:R-:W1:Y:S01]  /*113c0*/  LDC R83, c[0x0][0x3d8] ;  /* 0x0000f600ff537b82 */ /* 0x000e620000000800 */
[----:B0-----:R-:W-:-:S04]  /*113d0*/  IADD3 R146, P4, PT, R81, R136, RZ ;  /* 0x0000008851927210 */ /* 0x001fc80007f9e0ff */
[----:B------:R-:W-:-:S05]  /*113e0*/  LEA.HI.X.SX32 R147, R81, R137, 0x1, P4 ;  /* 0x0000008951937211 */ /* 0x000fca00020f0eff */
[----:B------:R0:W-:Y:S04]  /*113f0*/  STL.64 [R1+0xb8], R146 ;  /* 0x0000b89201007387 */ /* 0x0001e80000100a00 */
[----:B------:R0:W2:Y:S02]  /*11400*/  @P2 LDG.E.U8 R91, desc[UR20][R146.64] ;  /* 0x00000014925b2981 */ /* 0x0000a4000c1e1100 */
        /* <DEDUP_REMOVED lines=8> */
[----:B------:R-:W4:Y:S01]  /*11490*/  LDC R84, c[0x0][0x3d8] ;  /* 0x0000f600ff547b82 */ /* 0x000f220000000800 */
        /* <DEDUP_REMOVED lines=16> */
[----:B----4-:R-:W-:Y:S01]  /*115a0*/  IMAD R81, R84, 0xf1, RZ ;  /* 0x000000f154517824 */ /* 0x010fe200078e02ff */
[----:B------:R4:W-:Y:S04]  /*115b0*/  STL.64 [R1+0x88], R146 ;  /* 0x0000889201007387 */ /* 0x0009e80000100a00 */
[----:B------:R4:W2:Y:S01]  /*115c0*/  @P2 LDG.E.U8 R89, desc[UR20][R146.64] ;  /* 0x0000001492592981 */ /* 0x0008a2000c1e1100 */
[----:B------:R-:W-:Y:S01]  /*115d0*/  PRMT R88, RZ, 0x7610, R88 ;  /* 0x00007610ff587816 */ /* 0x000fe20000000058 */
[----:B------:R-:W1:Y:S01]  /*115e0*/  LDC R84, c[0x0][0x3d8] ;  /* 0x0000f600ff547b82 */ /* 0x000e620000000800 */
[----:B----4-:R-:W-:-:S04]  /*115f0*/  IADD3 R146, P4, PT, R81, R136, RZ ;  /* 0x0000008851927210 */ /* 0x010fc80007f9e0ff */
[----:B------:R-:W-:Y:S01]  /*11600*/  LEA.HI.X.SX32 R147, R81, R137, 0x1, P4 ;  /* 0x0000008951937211 */ /* 0x000fe200020f0eff */
[----:B0-----:R-:W-:-:S04]  /*11610*/  IMAD R81, R82, 0xf2, RZ ;  /* 0x000000f252517824 */ /* 0x001fc800078e02ff */
[----:B------:R0:W-:Y:S04]  /*11620*/  STL.64 [R1+0x80], R146 ;  /* 0x0000809201007387 */ /* 0x0001e80000100a00 */
[----:B------:R0:W4:Y:S01]  /*11630*/  @P2 LDG.E.U8 R88, desc[UR20][R146.64] ;  /* 0x0000001492582981 */ /* 0x000122000c1e1100 */
[----:B------:R-:W-:Y:S01]  /*11640*/  PRMT R87, RZ, 0x7610, R87 ;  /* 0x00007610ff577816 */ /* 0x000fe20000000057 */
[----:B-1----:R-:W-:Y:S02]  /*11650*/  IMAD R82, R83, 0xf3, RZ ;  /* 0x000000f353527824 */ /* 0x002fe400078e02ff */
        /* <DEDUP_REMOVED lines=13> */
[----:B------:R-:W3:Y:S01]  /*11730*/  LDC R84, c[0x0][0x3d8] ;  /* 0x0000f600ff547b82 */ /* 0x000ee20000000800 */
[----:B-1----:R-:W-:-:S04]  /*11740*/  IADD3 R146, P4, PT, R81, R136, RZ ;  /* 0x0000008851927210 */ /* 0x002fc80007f9e0ff */
[----:B------:R-:W-:Y:S01]  /*11750*/  LEA.HI.X.SX32 R147, R81, R137, 0x1, P4 ;  /* 0x0000008951937211 */ /* 0x000fe200020f0eff */
[----:B0-----:R-:W-:-:S04]  /*11760*/  IMAD R81, R82, 0xf5, RZ ;  /* 0x000000f552517824 */ /* 0x001fc800078e02ff */
[----:B------:R0:W-:Y:S04]  /*11770*/  STL.64 [R1+0x68], R146 ;  /* 0x0000689201007387 */ /* 0x0001e80000100a00 */
[----:B------:R0:W2:Y:S01]  /*11780*/  @P2 LDG.E.U8 R154, desc[UR20][R146.64] ;  /* 0x00000014929a2981 */ /* 0x0000a2000c1e1100 */
[----:B------:R-:W-:Y:S01]  /*11790*/  PRMT R165, RZ, 0x7610, R165 ;  /* 0x00007610ffa57816 */ /* 0x000fe200000000a5 */
[----:B------:R-:W-:Y:S01]  /*117a0*/  IMAD R82, R83, 0xf8, RZ ;  /* 0x000000f853527824 */ /* 0x000fe200078e02ff */
[----:B------:R-:W-:Y:S01]  /*117b0*/  PRMT R85, RZ, 0x7610, R85 ;  /* 0x00007610ff557816 */ /* 0x000fe20000000055 */
[----:B------:R-:W1:Y:S01]  /*117c0*/  LDC R83, c[0x0][0x3d8] ;  /* 0x0000f600ff537b82 */ /* 0x000e620000000800 */
[----:B0-----:R-:W-:-:S04]  /*117d0*/  IADD3 R146, P4, PT, R81, R136, RZ ;  /* 0x0000008851927210 */ /* 0x001fc80007f9e0ff */
[----:B------:R-:W-:-:S05]  /*117e0*/  LEA.HI.X.SX32 R147, R81, R137, 0x1, P4 ;  /* 0x0000008951937211 */ /* 0x000fca00020f0eff */
[----:B------:R0:W-:Y:S04]  /*117f0*/  STL.64 [R1+0x60], R146 ;  /* 0x0000609201007387 */ /* 0x0001e80000100a00 */
[----:B------:R0:W2:Y:S01]  /*11800*/  @P2 LDG.E.U8 R165, desc[UR20][R146.64] ;  /* 0x0000001492a52981 */ /* 0x0000a2000c1e1100 */
[----:B---3--:R-:W-:Y:S01]  /*11810*/  IMAD R81, R84, 0xf9, RZ ;  /* 0x000000f954517824 */ /* 0x008fe200078e02ff */
[----:B0-----:R-:W-:-:S04]  /*11820*/  IADD3 R146, P4, PT, R82, R136, RZ ;  /* 0x0000008852927210 */ /* 0x001fc80007f9e0ff */
[----:B------:R-:W-:Y:S02]  /*11830*/  LEA.HI.X.SX32 R147, R82, R137, 0x1, P4 ;  /* 0x0000008952937211 */ /* 0x000fe400020f0eff */
[----:B------:R-:W0:Y:S03]  /*11840*/  LDC R82, c[0x0][0x3d8] ;  /* 0x0000f600ff527b82 */ /* 0x000e260000000800 */
[----:B------:R3:W-:Y:S04]  /*11850*/  STL.64 [R1+0x48], R146 ;  /* 0x0000489201007387 */ /* 0x0007e80000100a00 */
[----:B------:R3:W2:Y:S01]  /*11860*/  @P2 LDG.E.U8 R85, desc[UR20][R146.64] ;  /* 0x0000001492552981 */ /* 0x0006a2000c1e1100 */
[----:B------:R-:W-:-:S02]  /*11870*/  PRMT R84, RZ, 0x7610, R84 ;  /* 0x00007610ff547816 */ /* 0x000fc40000000054 */
[----:B---3--:R-:W-:-:S04]  /*11880*/  IADD3 R146, P4, PT, R81, R136, RZ ;  /* 0x0000008851927210 */ /* 0x008fc80007f9e0ff */
[----:B------:R-:W-:-:S05]  /*11890*/  LEA.HI.X.SX32 R147, R81, R137, 0x1, P4 ;  /* 0x0000008951937211 */ /* 0x000fca00020f0eff */
[----:B------:R3:W-:Y:S04]  /*118a0*/  STL.64 [R1+0x40], R146 ;  /* 0x0000409201007387 */ /* 0x0007e80000100a00 */
[----:B------:R3:W2:Y:S01]  /*118b0*/  @P2 LDG.E.U8 R84, desc[UR20][R146.64] ;  /* 0x0000001492542981 */ /* 0x0006a2000c1e1100 */
[----:B------:R-:W-:Y:S01]  /*118c0*/  PRMT R97, RZ, 0x7610, R97 ;  /* 0x00007610ff617816 */ /* 0x000fe20000000061 */
[----:B0-----:R-:W-:Y:S01]  /*118d0*/  IMAD R81, R82, 0xfa, RZ ;  /* 0x000000fa52517824 */ /* 0x001fe200078e02ff */
[----:B---3--:R-:W0:Y:S04]  /*118e0*/  LDC R146, c[0x0][0x3d8] ;  /* 0x0000f600ff927b82 */ /* 0x008e280000000800 */
[----:B------:R3:W2:Y:S01]  /*118f0*/  @P2 LDG.E.U8 R97, desc[UR20][R148.64] ;  /* 0x0000001494612981 */ /* 0x0006a2000c1e1100 */
[----:B-1----:R-:W-:Y:S01]  /*11900*/  IMAD R82, R83, 0xfb, RZ ;  /* 0x000000fb53527824 */ /* 0x002fe200078e02ff */
[----:B------:R-:W-:-:S02]  /*11910*/  PRMT R83, RZ, 0x7610, R83 ;  /* 0x00007610ff537816 */ /* 0x000fc40000000053 */
[----:B------:R-:W1:Y:S01]  /*11920*/  LDC R147, c[0x0][0x3d8] ;  /* 0x0000f600ff937b82 */ /* 0x000e620000000800 */
[----:B---3--:R-:W-:-:S04]  /*11930*/  IADD3 R148, P4, PT, R81, R136, RZ ;  /* 0x0000008851947210 */ /* 0x008fc80007f9e0ff */
[----:B------:R-:W-:Y:S02]  /*11940*/  LEA.HI.X.SX32 R149, R81, R137, 0x1, P4 ;  /* 0x0000008951957211 */ /* 0x000fe400020f0eff */
[----:B------:R-:W-:-:S03]  /*11950*/  PRMT R162, RZ, 0x7610, R162 ;  /* 0x00007610ffa27816 */ /* 0x000fc600000000a2 */
[----:B------:R3:W-:Y:S04]  /*11960*/  STL.64 [R1+0x38], R148 ;  /* 0x0000389401007387 */ /* 0x0007e80000100a00 */
[----:B------:R3:W2:Y:S01]  /*11970*/  @P2 LDG.E.U8 R83, desc[UR20][R148.64] ;  /* 0x0000001494532981 */ /* 0x0006a2000c1e1100 */
[----:B0-----:R-:W-:Y:S02]  /*11980*/  IMAD R81, R146, 0xfc, RZ ;  /* 0x000000fc92517824 */ /* 0x001fe400078e02ff */
[----:B------:R-:W0:Y:S01]  /*11990*/  LDC R146, c[0x0][0x3d8] ;  /* 0x0000f600ff927b82 */ /* 0x000e220000000800 */
[----:B------:R1:W2:Y:S01]  /*119a0*/  @P2 LDG.E.U8 R162, desc[UR20][R150.64] ;  /* 0x0000001496a22981 */ /* 0x0002a2000c1e1100 */
[----:B---3--:R-:W-:-:S04]  /*119b0*/  IADD3 R148, P4, PT, R82, R136, RZ ;  /* 0x0000008852947210 */ /* 0x008fc80007f9e0ff */
[----:B------:R-:W-:Y:S02]  /*119c0*/  LEA.HI.X.SX32 R149, R82, R137, 0x1, P4 ;  /* 0x0000008952957211 */ /* 0x000fe400020f0eff */
[----:B------:R-:W-:Y:S01]  /*119d0*/  PRMT R82, RZ, 0x7610, R82 ;  /* 0x00007610ff527816 */ /* 0x000fe20000000052 */
[----:B-1----:R-:W1:Y:S02]  /*119e0*/  S2R R150, SR_TID.X ;  /* 0x0000000000967919 */ /* 0x002e640000002100 */
[----:B------:R3:W-:Y:S04]  /*119f0*/  STL.64 [R1+0x30], R148 ;  /* 0x0000309401007387 */ /* 0x0007e80000100a00 */
[----:B------:R3:W2:Y:S01]  /*11a00*/  @P2 LDG.E.U8 R82, desc[UR20][R148.64] ;  /* 0x0000001494522981 */ /* 0x0006a2000c1e1100 */
[----:B------:R-:W-:-:S02]  /*11a10*/  PRMT R135, RZ, 0x7610, R135 ;  /* 0x00007610ff877816 */ /* 0x000fc40000000087 */
[----:B---3--:R-:W-:-:S04]  /*11a20*/  IADD3 R148, P4, PT, R81, R136, RZ ;  /* 0x0000008851947210 */ /* 0x008fc80007f9e0ff */
[----:B------:R-:W-:Y:S01]  /*11a30*/  LEA.HI.X.SX32 R149, R81, R137, 0x1, P4 ;  /* 0x0000008951957211 */ /* 0x000fe200020f0eff */
[----:B------:R-:W-:Y:S01]  /*11a40*/  IMAD R81, R147, 0xfd, RZ ;  /* 0x000000fd93517824 */ /* 0x000fe200078e02ff */
[----:B------:R-:W-:Y:S01]  /*11a50*/  PRMT R164, RZ, 0x7610, R164 ;  /* 0x00007610ffa47816 */ /* 0x000fe200000000a4 */
[----:B0-----:R-:W-:Y:S01]  /*11a60*/  IMAD R146, R146, 0xe, RZ ;  /* 0x0000000e92927824 */ /* 0x001fe200078e02ff */
[----:B------:R-:W0:Y:S01]  /*11a70*/  LDC R147, c[0x0][0x3d8] ;  /* 0x0000f600ff937b82 */ /* 0x000e220000000800 */
[----:B------:R3:W-:Y:S04]  /*11a80*/  STL.64 [R1+0x28], R148 ;  /* 0x0000289401007387 */ /* 0x0007e80000100a00 */
[----:B------:R3:W2:Y:S02]  /*11a90*/  @P2 LDG.E.U8 R135, desc[UR20][R148.64] ;  /* 0x0000001494872981 */ /* 0x0006a4000c1e1100 */
[----:B---3--:R-:W-:-:S04]  /*11aa0*/  IADD3 R148, P4, PT, R81, R136, RZ ;  /* 0x0000008851947210 */ /* 0x008fc80007f9e0ff */
[----:B------:R-:W-:-:S05]  /*11ab0*/  LEA.HI.X.SX32 R149, R81, R137, 0x1, P4 ;  /* 0x0000008951957211 */ /* 0x000fca00020f0eff */
[----:B------:R3:W-:Y:S04]  /*11ac0*/  STL.64 [R1+0x20], R148 ;  /* 0x0000209401007387 */ /* 0x0007e80000100a00 */
[----:B------:R3:W2:Y:S01]  /*11ad0*/  @P2 LDG.E.U8 R164, desc[UR20][R148.64] ;  /* 0x0000001494a42981 */ /* 0x0006a2000c1e1100 */
[----:B-1----:R-:W-:Y:S02]  /*11ae0*/  LOP3.LUT R150, R150, 0x7f, RZ, 0xc0, !PT ;  /* 0x0000007f96967812 */ /* 0x002fe400078ec0ff */
[----:B---3--:R-:W-:-:S04]  /*11af0*/  IADD3 R148, P4, PT, R146, R136, RZ ;  /* 0x0000008892947210 */ /* 0x008fc80007f9e0ff */
[----:B------:R-:W-:Y:S02]  /*11b00*/  LEA.HI.X.SX32 R149, R146, R137, 0x1, P4 ;  /* 0x0000008992957211 */ /* 0x000fe400020f0eff */
[----:B------:R-:W1:Y:S01]  /*11b10*/  LDC R146, c[0x0][0x3d8] ;  /* 0x0000f600ff927b82 */ /* 0x000e620000000800 */
[----:B------:R3:W-:Y:S01]  /*11b20*/  STS.U8 [R150+UR7], R2 ;  /* 0x0000000296007988 */ /* 0x0007e20008000007 */
[----:B------:R-:W-:-:S06]  /*11b30*/  PRMT R134, RZ, 0x7610, R134 ;  /* 0x00007610ff867816 */ /* 0x000fcc0000000086 */
[----:B---3--:R-:W3:Y:S01]  /*11b40*/  LDC R2, c[0x0][0x3d8] ;  /* 0x0000f600ff027b82 */ /* 0x008ee20000000800 */
[----:B0-----:R-:W-:Y:S01]  /*11b50*/  IMAD R81, R147, 0x16, RZ ;  /* 0x0000001693517824 */ /* 0x001fe200078e02ff */
[----:B------:R0:W-:Y:S04]  /*11b60*/  STL.64 [R1+0x798], R148 ;  /* 0x0007989401007387 */ /* 0x0001e80000100a00 */
[----:B------:R0:W2:Y:S04]  /*11b70*/  @P2 LDG.E.U8 R134, desc[UR20][R148.64] ;  /* 0x0000001494862981 */ /* 0x0000a8000c1e1100 */
[----:B------:R1:W-:Y:S01]  /*11b80*/  STS.U8 [R150+UR7+0x400], R0 ;  /* 0x0004000096007988 */ /* 0x0003e20008000007 */
[----:B0-----:R-:W-:Y:S01]  /*11b90*/  IADD3 R148, P4, PT, R81, R136, RZ ;  /* 0x0000008851947210 */ /* 0x001fe20007f9e0ff */
[----:B-1----:R-:W-:-:S03]  /*11ba0*/  IMAD R0, R146, 0x1e, RZ ;  /* 0x0000001e92007824 */ /* 0x002fc600078e02ff */
[----:B------:R-:W-:Y:S02]  /*11bb0*/  LEA.HI.X.SX32 R149, R81, R137, 0x1, P4 ;  /* 0x0000008951957211 */ /* 0x000fe400020f0eff */
[----:B------:R-:W-:-:S04]  /*11bc0*/  IADD3 R146, P4, PT, R0, R136, RZ ;  /* 0x0000008800927210 */ /* 0x000fc80007f9e0ff */
[----:B------:R-:W-:Y:S01]  /*11bd0*/  LEA.HI.X.SX32 R147, R0, R137, 0x1, P4 ;  /* 0x0000008900937211 */ /* 0x000fe200020f0eff */
[----:B---3--:R-:W-:Y:S02]  /*11be0*/  IMAD R0, R2, 0x26, RZ ;  /* 0x0000002602007824 */ /* 0x008fe400078e02ff */
[----:B------:R-:W0:Y:S01]  /*11bf0*/  LDC R2, c[0x0][0x3d8] ;  /* 0x0000f600ff027b82 */ /* 0x000e220000000800 */
[----:B------:R-:W-:Y:S01]  /*11c00*/  STS.U8 [R150+UR7+0x800], R69 ;  /* 0x0008004596007988 */ /* 0x000fe20008000007 */
[----:B------:R-:W-:-:S03]  /*11c10*/  PRMT R81, RZ, 0x7610, R81 ;  /* 0x00007610ff517816 */ /* 0x000fc60000000051 */
[----:B------:R-:W-:Y:S04]  /*11c20*/  STS.U8 [R150+UR7+0xc00], R68 ;  /* 0x000c004496007988 */ /* 0x000fe80008000007 */
[----:B------:R1:W-:Y:S04]  /*11c30*/  STS.U8 [R150+UR7+0x1000], R3 ;  /* 0x0010000396007988 */ /* 0x0003e80008000007 */
[----:B------:R-:W-:Y:S04]  /*11c40*/  STL.64 [R1+0x758], R148 ;  /* 0x0007589401007387 */ /* 0x000fe80000100a00 */
[----:B------:R3:W2:Y:S01]  /*11c50*/  @P2 LDG.E.U8 R81, desc[UR20][R146.64] ;  /* 0x0000001492512981 */ /* 0x0006a2000c1e1100 */
[----:B-1----:R-:W1:Y:S03]  /*11c60*/  LDC R3, c[0x0][0x3d8] ;  /* 0x0000f600ff037b82 */ /* 0x002e660000000800 */
[----:B------:R3:W-:Y:S02]  /*11c70*/  STL.64 [R1+0x718], R146 ;  /* 0x0007189201007387 */ /* 0x0007e40000100a00 */
[----:B---3--:R-:W-:-:S04]  /*11c80*/  IADD3 R146, P4, PT, R0, R136, RZ ;  /* 0x0000008800927210 */ /* 0x008fc80007f9e0ff */
[----:B------:R-:W-:Y:S01]  /*11c90*/  LEA.HI.X.SX32 R147, R0, R137, 0x1, P4 ;  /* 0x0000008900937211 */ /* 0x000fe200020f0eff */
[----:B0-----:R-:W-:Y:S02]  /*11ca0*/  IMAD R0, R2, 0x2e, RZ ;  /* 0x0000002e02007824 */ /* 0x001fe400078e02ff */
[----:B------:R-:W0:Y:S01]  /*11cb0*/  LDC R2, c[0x0][0x3d8] ;  /* 0x0000f600ff027b82 */ /* 0x000e220000000800 */
[----:B------:R-:W-:Y:S04]  /*11cc0*/  STS.U8 [R150+UR7+0x1400], R72 ;  /* 0x0014004896007988 */ /* 0x000fe80008000007 */
[----:B------:R-:W-:Y:S04]  /*11cd0*/  STS.U8 [R150+UR7+0x1800], R71 ;  /* 0x0018004796007988 */ /* 0x000fe80008000007 */
[----:B------:R3:W-:Y:S01]  /*11ce0*/  STS.U8 [R150+UR7+0x1c00], R70 ;  /* 0x001c004696007988 */ /* 0x0007e20008000007 */
[----:B------:R-:W-:-:S02]  /*11cf0*/  PRMT R68, RZ, 0x7610, R68 ;  /* 0x00007610ff447816 */ /* 0x000fc40000000044 */
[----:B---3--:R-:W-:-:S04]  /*11d00*/  IADD3 R70, P4, PT, R0, R136, RZ ;  /* 0x0000008800467210 */ /* 0x008fc80007f9e0ff */
[----:B------:R-:W-:Y:S01]  /*11d10*/  LEA.HI.X.SX32 R71, R0, R137, 0x1, P4 ;  /* 0x0000008900477211 */ /* 0x000fe200020f0eff */
[----:B-1----:R-:W-:Y:S01]  /*11d20*/  IMAD R0, R3, 0x36, RZ ;  /* 0x0000003603007824 */ /* 0x002fe200078e02ff */
[----:B------:R-:W-:Y:S04]  /*11d30*/  STL.64 [R1+0x6d8], R146 ;  /* 0x0006d89201007387 */ /* 0x000fe80000100a00 */
[----:B------:R1:W-:Y:S04]  /*11d40*/  STL.64 [R1+0x698], R70 ;  /* 0x0006984601007387 */ /* 0x0003e80000100a00 */
[----:B------:R1:W3:Y:S01]  /*11d50*/  @P2 LDG.E.U8 R68, desc[UR20][R70.64] ;  /* 0x0000001446442981 */ /* 0x0002e2000c1e1100 */
[----:B------:R-:W-:-:S02]  /*11d60*/  PRMT R3, RZ, 0x7610, R3 ;  /* 0x00007610ff037816 */ /* 0x000fc40000000003 */
[----:B-1----:R-:W-:-:S04]  /*11d70*/  IADD3 R70, P4, PT, R0, R136, RZ ;  /* 0x0000008800467210 */ /* 0x002fc80007f9e0ff */
[----:B------:R-:W-:Y:S01]  /*11d80*/  LEA.HI.X.SX32 R71, R0, R137, 0x1, P4 ;  /* 0x0000008900477211 */ /* 0x000fe200020f0eff */
[----:B0-----:R-:W-:-:S04]  /*11d90*/  IMAD R0, R2, 0x3e, RZ ;  /* 0x0000003e02007824 */ /* 0x001fc800078e02ff */
[----:B------:R0:W-:Y:S04]  /*11da0*/  STL.64 [R1+0x658], R70 ;  /* 0x0006584601007387 */ /* 0x0001e80000100a00 */
[----:B------:R0:W2:Y:S01]  /*11db0*/  @P2 LDG.E.U8 R3, desc[UR20][R70.64] ;  /* 0x0000001446032981 */ /* 0x0000a2000c1e1100 */
[----:B------:R-:W-:-:S06]  /*11dc0*/  PRMT R133, RZ, 0x7610, R133 ;  /* 0x00007610ff857816 */ /* 0x000fcc0000000085 */
[----:B------:R-:W2:Y:S01]  /*11dd0*/  @P2 LDG.E.U8 R133, desc[UR20][R148.64] ;  /* 0x0000001494852981 */ /* 0x000ea2000c1e1100 */
[----:B0-----:R-:W-:-:S04]  /*11de0*/  IADD3 R70, P4, PT, R0, R136, RZ ;  /* 0x0000008800467210 */ /* 0x001fc80007f9e0ff */
[----:B------:R-:W-:-:S05]  /*11df0*/  LEA.HI.X.SX32 R71, R0, R137, 0x1, P4 ;  /* 0x0000008900477211 */ /* 0x000fca00020f0eff */
[----:B------:R0:W-:Y:S04]  /*11e00*/  STL.64 [R1+0x618], R70 ;  /* 0x0006184601007387 */ /* 0x0001e80000100a00 */
[----:B------:R-:W2:Y:S04]  /*11e10*/  LDL.LU R148, [R1+0x5c] ;  /* 0x00005c0001947983 */ /* 0x000ea80000300800 */
[----:B------:R-:W3:Y:S01]  /*11e20*/  LDL.LU R149, [R1+0x18] ;  /* 0x0000180001957983 */ /* 0x000ee20000300800 */
[----:B------:R-:W-:-:S06]  /*11e30*/  PRMT R69, RZ, 0x7610, R69 ;  /* 0x00007610ff457816 */ /* 0x000fcc0000000045 */
[----:B------:R-:W4:Y:S04]  /*11e40*/  @P2 LDG.E.U8 R69, desc[UR20][R146.64] ;  /* 0x0000001492452981 */ /* 0x000f28000c1e1100 */
[----:B------:R-:W4:Y:S04]  /*11e50*/  LDL.LU R146, [R1+0x4d4] ;  /* 0x0004d40001927983 */ /* 0x000f280000300800 */
[----:B------:R-:W4:Y:S01]  /*11e60*/  LDL.LU R147, [R1+0x494] ;  /* 0x0004940001937983 */ /* 0x000f220000300800 */
[----:B------:R-:W-:Y:S01]  /*11e70*/  PRMT R2, RZ, 0x7610, R2 ;  /* 0x00007610ff027816 */ /* 0x000fe20000000002 */
[----:B------:R-:W-:-:S02]  /*11e80*/  FMUL R0, R6, UR4 ;  /* 0x0000000406007c20 */ /* 0x000fc40008400000 */
[----:B------:R-:W-:Y:S04]  /*11e90*/  STS.U8 [R150+UR7+0x2000], R76 ;  /* 0x0020004c96007988 */ /* 0x000fe80008000007 */
[----:B------:R0:W4:Y:S04]  /*11ea0*/  @P2 LDG.E.U8 R2, desc[UR20][R70.64] ;  /* 0x0000001446022981 */ /* 0x000128000c1e1100 */
[----:B------:R-:W4:Y:S04]  /*11eb0*/  LDL.LU R153, [R1+0x454] ;  /* 0x0004540001997983 */ /* 0x000f280000300800 */
[----:B------:R-:W-:Y:S01]  /*11ec0*/  STS.U8 [R150+UR7+0x2400], R75 ;  /* 0x0024004b96007988 */ /* 0x000fe20008000007 */
[----:B0-----:R-:W-:Y:S01]  /*11ed0*/  FMUL R71, R4, UR4 ;  /* 0x0000000404477c20 */ /* 0x001fe20008400000 */
[----:B------:R-:W-:-:S02]  /*11ee0*/  FMUL R70, R5, UR4 ;  /* 0x0000000405467c20 */ /* 0x000fc40008400000 */
[----:B------:R-:W4:Y:S03]  /*11ef0*/  LDL.LU R151, [R1+0x410] ;  /* 0x0004100001977983 */ /* 0x000f260000300800 */
[----:B------:R-:W-:Y:S01]  /*11f00*/  FMNMX3 R0, R71, R70, R0, !PT ;  /* 0x0000004647007276 */ /* 0x000fe20007800000 */
[----:B------:R-:W-:Y:S01]  /*11f10*/  FMUL R71, R7, UR4 ;  /* 0x0000000407477c20 */ /* 0x000fe20008400000 */
[----:B------:R-:W-:-:S05]  /*11f20*/  FMUL R70, R8, UR4 ;  /* 0x0000000408467c20 */ /* 0x000fca0008400000 */
        /* <DEDUP_REMOVED lines=62> */
[----:B------:R-:W-:Y:S01]  /*12310*/  FMUL R70, R50, UR4 ;  /* 0x0000000432467c20 */ /* 0x000fe20008400000 */
[----:B------:R-:W-:Y:S04]  /*12320*/  STS.U8 [R150+UR7+0x2800], R74 ;  /* 0x0028004a96007988 */ /* 0x000fe80008000007 */
[----:B------:R-:W-:Y:S01]  /*12330*/  FMNMX3 R0, R0, R71, R70, !PT ;  /* 0x0000004700007276 */ /* 0x000fe20007800046 */
[----:B------:R-:W-:Y:S01]  /*12340*/  FMUL R71, R51, UR4 ;  /* 0x0000000433477c20 */ /* 0x000fe20008400000 */
[----:B------:R-:W-:Y:S01]  /*12350*/  FMUL R70, R52, UR4 ;  /* 0x0000000434467c20 */ /* 0x000fe20008400000 */
[----:B------:R-:W-:Y:S04]  /*12360*/  STS.U8 [R150+UR7+0x2c00], R73 ;  /* 0x002c004996007988 */ /* 0x000fe80008000007 */
[----:B------:R-:W-:Y:S01]  /*12370*/  STS.U8 [R150+UR7+0x3000], R78 ;  /* 0x0030004e96007988 */ /* 0x000fe20008000007 */
[----:B------:R-:W-:Y:S01]  /*12380*/  FMNMX3 R0, R0, R71, R70, !PT ;  /* 0x0000004700007276 */ /* 0x000fe20007800046 */
[----:B------:R-:W-:-:S02]  /*12390*/  FMUL R71, R53, UR4 ;  /* 0x0000000435477c20 */ /* 0x000fc40008400000 */
[----:B------:R-:W-:Y:S01]  /*123a0*/  STS.U8 [R150+UR7+0x3400], R77 ;  /* 0x0034004d96007988 */ /* 0x000fe20008000007 */
[----:B------:R-:W-:-:S03]  /*123b0*/  FMUL R70, R54, UR4 ;  /* 0x0000000436467c20 */ /* 0x000fc60008400000 */
[----:B------:R-:W-:Y:S04]  /*123c0*/  STS.U8 [R150+UR7+0x3800], R80 ;  /* 0x0038005096007988 */ /* 0x000fe80008000007 */
[----:B------:R-:W-:Y:S04]  /*123d0*/  STS.U8 [R150+UR7+0x3c00], R79 ;  /* 0x003c004f96007988 */ /* 0x000fe80008000007 */
[----:B------:R-:W-:Y:S01]  /*123e0*/  STS.U8 [R150+UR7+0x4000], R132 ;  /* 0x0040008496007988 */ /* 0x000fe20008000007 */
        /* <DEDUP_REMOVED lines=18> */
[----:B--2---:R0:W-:Y:S04]  /*12510*/  STS.U8 [R150+UR7+0x4400], R148 ;  /* 0x0044009496007988 */ /* 0x0041e80008000007 */
[----:B---3--:R1:W-:Y:S04]  /*12520*/  STS.U8 [R150+UR7+0x4800], R149 ;  /* 0x0048009596007988 */ /* 0x0083e80008000007 */
[----:B------:R-:W-:Y:S04]  /*12530*/  STS.U8 [R150+UR7+0x4c00], R152 ;  /* 0x004c009896007988 */ /* 0x000fe80008000007 */
[----:B------:R2:W-:Y:S04]  /*12540*/  STS.U8 [R150+UR7+0x5000], R143 ;  /* 0x0050008f96007988 */ /* 0x0005e80008000007 */
[----:B0-----:R-:W3:Y:S04]  /*12550*/  LDL.LU R148, [R1+0x3d0] ;  /* 0x0003d00001947983 */ /* 0x001ee80000300800 */
[----:B-1----:R-:W3:Y:S01]  /*12560*/  LDL.LU R149, [R1+0x390] ;  /* 0x0003900001957983 */ /* 0x002ee20000300800 */
[----:B--2---:R-:W0:Y:S01]  /*12570*/  S2R R143, SR_TID.X ;  /* 0x00000000008f7919 */ /* 0x004e220000002100 */
[----:B------:R-:W1:Y:S01]  /*12580*/  S2R R150, SR_TID.X ;  /* 0x0000000000967919 */ /* 0x000e620000002100 */
[----:B------:R-:W-:-:S02]  /*12590*/  FMNMX3 R132, R0, R71, R70, !PT ;  /* 0x0000004700847276 */ /* 0x000fc40007800046 */
[----:B------:R-:W2:Y:S04]  /*125a0*/  LDL.LU R0, [R1+0x1d0] ;  /* 0x0001d00001007983 */ /* 0x000ea80000300800 */
[----:B------:R-:W2:Y:S04]  /*125b0*/  LDL.LU R71, [R1+0x190] ;  /* 0x0001900001477983 */ /* 0x000ea80000300800 */
[----:B------:R-:W2:Y:S04]  /*125c0*/  LDL.LU R70, [R1+0x150] ;  /* 0x0001500001467983 */ /* 0x000ea80000300800 */
[----:B------:R-:W2:Y:S04]  /*125d0*/  LDL.LU R73, [R1+0x110] ;  /* 0x0001100001497983 */ /* 0x000ea80000300800 */
[----:B------:R-:W2:Y:S04]  /*125e0*/  LDL.LU R74, [R1+0x9c] ;  /* 0x00009c00014a7983 */ /* 0x000ea80000300800 */
[----:B------:R-:W2:Y:S01]  /*125f0*/  LDL.LU R72, [R1+0x58] ;  /* 0x0000580001487983 */ /* 0x000ea20000300800 */
[----:B0-----:R-:W-:-:S03]  /*12600*/  LOP3.LUT R143, R143, 0x7f, RZ, 0xc0, !PT ;  /* 0x0000007f8f8f7812 */ /* 0x001fc600078ec0ff */
[----:B------:R-:W2:Y:S04]  /*12610*/  LDL.LU R152, [R1+0x210] ;  /* 0x0002100001987983 */ /* 0x000ea80000300800 */
[----:B------:R0:W-:Y:S04]  /*12620*/  STS.U8 [R143+UR7+0x5400], R138 ;  /* 0x0054008a8f007988 */ /* 0x0001e80008000007 */
[----:B------:R0:W-:Y:S04]  /*12630*/  STS.U8 [R143+UR7+0x5800], R127 ;  /* 0x0058007f8f007988 */ /* 0x0001e80008000007 */
[----:B------:R-:W-:Y:S04]  /*12640*/  STS.U8 [R143+UR7+0x5c00], R122 ;  /* 0x005c007a8f007988 */ /* 0x000fe80008000007 */
[----:B------:R-:W-:Y:S04]  /*12650*/  STS.U8 [R143+UR7+0x6000], R117 ;  /* 0x006000758f007988 */ /* 0x000fe80008000007 */
[----:B------:R-:W-:Y:S04]  /*12660*/  STS.U8 [R143+UR7+0x6400], R112 ;  /* 0x006400708f007988 */ /* 0x000fe80008000007 */
[----:B------:R1:W-:Y:S04]  /*12670*/  STS.U8 [R143+UR7+0x6800], R107 ;  /* 0x0068006b8f007988 */ /* 0x0003e80008000007 */
[----:B0-----:R-:W2:Y:S04]  /*12680*/  LDL.LU R138, [R1+0x250] ;  /* 0x00025000018a7983 */ /* 0x001ea80000300800 */
[----:B------:R-:W-:Y:S04]  /*12690*/  STS.U8 [R143+UR7+0x6c00], R102 ;  /* 0x006c00668f007988 */ /* 0x000fe80008000007 */
[----:B------:R-:W2:Y:S04]  /*126a0*/  LDL.LU R127, [R1+0x290] ;  /* 0x00029000017f7983 */ /* 0x000ea80000300800 */
[----:B------:R-:W-:Y:S01]  /*126b0*/  STS.U8 [R143+UR7+0x7000], R97 ;  /* 0x007000618f007988 */ /* 0x000fe20008000007 */
[----:B-1----:R-:W-:-:S03]  /*126c0*/  LOP3.LUT R150, R150, 0x7f, RZ, 0xc0, !PT ;  /* 0x0000007f96967812 */ /* 0x002fc600078ec0ff */
[----:B------:R-:W2:Y:S04]  /*126d0*/  LDL.LU R107, [R1+0x2d0] ;  /* 0x0002d000016b7983 */ /* 0x000ea80000300800 */
[----:B------:R0:W-:Y:S04]  /*126e0*/  STS.U8 [R143+UR7+0x7400], R93 ;  /* 0x0074005d8f007988 */ /* 0x0001e80008000007 */
[----:B------:R1:W-:Y:S04]  /*126f0*/  STS.U8 [R143+UR7+0x7800], R89 ;  /* 0x007800598f007988 */ /* 0x0003e80008000007 */
[----:B0-----:R-:W2:Y:S04]  /*12700*/  LDL.LU R93, [R1+0x310] ;  /* 0x00031000015d7983 */ /* 0x001ea80000300800 */
[----:B-1----:R-:W2:Y:S01]  /*12710*/  LDL.LU R89, [R1+0x350] ;  /* 0x0003500001597983 */ /* 0x002ea20000300800 */
[----:B------:R-:W-:-:S03]  /*12720*/  LOP3.LUT R150, R150, 0x10, RZ, 0x3c, !PT ;  /* 0x0000001096967812 */ /* 0x000fc600078e3cff */
[----:B------:R-:W-:Y:S04]  /*12730*/  STS.U8 [R143+UR7+0x7c00], R85 ;  /* 0x007c00558f007988 */ /* 0x000fe80008000007 */
[----:B----4-:R0:W-:Y:S04]  /*12740*/  STS.U8 [R150+UR7+0x80], R146 ;  /* 0x0000809296007988 */ /* 0x0101e80008000007 */
[----:B------:R1:W-:Y:S04]  /*12750*/  STS.U8 [R150+UR7+0x480], R147 ;  /* 0x0004809396007988 */ /* 0x0003e80008000007 */
[----:B0-----:R-:W4:Y:S04]  /*12760*/  LDL.LU R146, [R1+0x1044] ;  /* 0x0010440001927983 */ /* 0x001f280000300800 */
[----:B-1----:R-:W4:Y:S04]  /*12770*/  LDL.LU R147, [R1+0x1040] ;  /* 0x0010400001937983 */ /* 0x002f280000300800 */
[----:B------:R0:W-:Y:S04]  /*12780*/  STS.U8 [R150+UR7+0x880], R153 ;  /* 0x0008809996007988 */ /* 0x0001e80008000007 */
[----:B------:R1:W-:Y:S04]  /*12790*/  STS.U8 [R150+UR7+0xc80], R151 ;  /* 0x000c809796007988 */ /* 0x0003e80008000007 */
[----:B0-----:R-:W4:Y:S04]  /*127a0*/  LDL.LU R153, [R1+0x103c] ;  /* 0x00103c0001997983 */ /* 0x001f280000300800 */
[----:B-1----:R-:W4:Y:S04]  /*127b0*/  LDL.LU R151, [R1+0x1038] ;  /* 0x0010380001977983 */ /* 0x002f280000300800 */
[----:B------:R-:W-:Y:S04]  /*127c0*/  STS.U8 [R150+UR7+0x5080], R142 ;  /* 0x0050808e96007988 */ /* 0x000fe80008000007 */
[----:B------:R-:W-:Y:S04]  /*127d0*/  STS.U8 [R150+UR7+0x5480], R131 ;  /* 0x0054808396007988 */ /* 0x000fe80008000007 */
[----:B------:R-:W-:Y:S04]  /*127e0*/  STS.U8 [R150+UR7+0x5880], R126 ;  /* 0x0058807e96007988 */ /* 0x000fe80008000007 */
[----:B------:R-:W-:Y:S04]  /*127f0*/  STS.U8 [R150+UR7+0x7480], R92 ;  /* 0x0074805c96007988 */ /* 0x000fe80008000007 */
[----:B------:R-:W-:Y:S04]  /*12800*/  STS.U8 [R150+UR7+0x7880], R88 ;  /* 0x0078805896007988 */ /* 0x000fe80008000007 */
[----:B---3--:R0:W-:Y:S04]  /*12810*/  STS.U8 [R150+UR7+0x1080], R148 ;  /* 0x0010809496007988 */ /* 0x0081e80008000007 */
[----:B------:R1:W-:Y:S04]  /*12820*/  STS.U8 [R150+UR7+0x1480], R149 ;  /* 0x0014809596007988 */ /* 0x0003e80008000007 */
[----:B0-----:R-:W3:Y:S04]  /*12830*/  LDL.LU R148, [R1+0x1034] ;  /* 0x0010340001947983 */ /* 0x001ee80000300800 */
[----:B-1----:R-:W3:Y:S04]  /*12840*/  LDL.LU R149, [R1+0x1030] ;  /* 0x0010300001957983 */ /* 0x002ee80000300800 */
        /* <DEDUP_REMOVED lines=12> */
[----:B0-----:R-:W2:Y:S04]  /*12910*/  LDL.LU R89, [R1+0x31c] ;  /* 0x00031c0001597983 */ /* 0x001ea80000300800 */
[----:B------:R-:W2:Y:S04]  /*12920*/  LDL.LU R93, [R1+0x2dc] ;  /* 0x0002dc00015d7983 */ /* 0x000ea80000300800 */
        /* <DEDUP_REMOVED lines=10> */
[----:B----4-:R0:W-:Y:S04]  /*129d0*/  STS.U8 [R150+UR7+0x4c80], R147 ;  /* 0x004c809396007988 */ /* 0x0101e80008000007 */
[----:B0-----:R-:W4:Y:S04]  /*129e0*/  LDL.LU R147, [R1+0x35c] ;  /* 0x00035c0001937983 */ /* 0x001f280000300800 */
[----:B------:R-:W4:Y:S04]  /*129f0*/  LDL.LU R142, [R1+0x39c] ;  /* 0x00039c00018e7983 */ /* 0x000f280000300800 */
[----:B------:R-:W4:Y:S04]  /*12a00*/  LDL.LU R131, [R1+0x3dc] ;  /* 0x0003dc0001837983 */ /* 0x000f280000300800 */
[----:B------:R-:W4:Y:S04]  /*12a10*/  LDL.LU R126, [R1+0x450] ;  /* 0x00045000017e7983 */ /* 0x000f280000300800 */
[----:B------:R-:W4:Y:S04]  /*12a20*/  LDL.LU R92, [R1+0x490] ;  /* 0x00049000015c7983 */ /* 0x000f280000300800 */
[----:B------:R-:W4:Y:S04]  /*12a30*/  LDL.LU R88, [R1+0x4d0] ;  /* 0x0004d00001587983 */ /* 0x000f280000300800 */
[----:B------:R-:W-:Y:S04]  /*12a40*/  STS.U8 [R150+UR7+0x5c80], R121 ;  /* 0x005c807996007988 */ /* 0x000fe80008000007 */
[----:B------:R-:W-:Y:S04]  /*12a50*/  STS.U8 [R150+UR7+0x6080], R116 ;  /* 0x0060807496007988 */ /* 0x000fe80008000007 */
[----:B------:R-:W-:Y:S04]  /*12a60*/  STS.U8 [R150+UR7+0x6480], R111 ;  /* 0x0064806f96007988 */ /* 0x000fe80008000007 */
[----:B------:R-:W-:Y:S04]  /*12a70*/  STS.U8 [R150+UR7+0x6880], R106 ;  /* 0x0068806a96007988 */ /* 0x000fe80008000007 */
[----:B------:R-:W-:Y:S04]  /*12a80*/  STS.U8 [R150+UR7+0x6c80], R101 ;  /* 0x006c806596007988 */ /* 0x000fe80008000007 */
[----:B------:R-:W-:Y:S04]  /*12a90*/  STS.U8 [R150+UR7+0x7080], R96 ;  /* 0x0070806096007988 */ /* 0x000fe80008000007 */
[----:B------:R-:W-:Y:S04]  /*12aa0*/  STS.U8 [R150+UR7+0x7c80], R84 ;  /* 0x007c805496007988 */ /* 0x000fe80008000007 */
[----:B---3--:R0:W-:Y:S02]  /*12ab0*/  STS.U8 [R150+UR7+0x4880], R149 ;  /* 0x0048809596007988 */ /* 0x0081e40008000007 */
[----:B0-----:R-:W0:Y:S02]  /*12ac0*/  S2R R149, SR_TID.X ;  /* 0x0000000000957919 */ /* 0x001e240000002100 */
[----:B0-----:R-:W-:-:S04]  /*12ad0*/  LOP3.LUT R149, R149, 0x7f, RZ, 0xc0, !PT ;  /* 0x0000007f95957812 */ /* 0x001fc800078ec0ff */
[----:B------:R-:W-:-:S05]  /*12ae0*/  LOP3.LUT R149, R149, 0x20, RZ, 0x3c, !PT ;  /* 0x0000002095957812 */ /* 0x000fca00078e3cff */
        /* <DEDUP_REMOVED lines=16> */
[----:B------:R0:W-:Y:S04]  /*12bf0*/  STS.U8 [R149+UR7+0x100], R88 ;  /* 0x0001005895007988 */ /* 0x0001e80008000007 */
[----:B0-----:R-:W2:Y:S04]  /*12c00*/  LDL.LU R88, [R1+0x49c] ;  /* 0x00049c0001587983 */ /* 0x001ea80000300800 */
[----:B------:R-:W3:Y:S04]  /*12c10*/  LDL.LU R92, [R1+0x45c] ;  /* 0x00045c00015c7983 */ /* 0x000ee80000300800 */
[----:B------:R-:W4:Y:S04]  /*12c20*/  LDL.LU R126, [R1+0x41c] ;  /* 0x00041c00017e7983 */ /* 0x000f280000300800 */
        /* <DEDUP_REMOVED lines=13> */
[----:B------:R0:W-:Y:S04]  /*12d00*/  STS.U8 [R149+UR7+0x4500], R72 ;  /* 0x0045004895007988 */ /* 0x0001e80008000007 */
[----:B------:R-:W4:Y:S04]  /*12d10*/  LDL.LU R74, [R1+0x94] ;  /* 0x00009400014a7983 */ /* 0x000f280000300800 */
[----:B0-----:R-:W4:Y:S04]  /*12d20*/  LDL.LU R72, [R1+0x50] ;  /* 0x0000500001487983 */ /* 0x001f280000300800 */
[----:B------:R0:W-:Y:S02]  /*12d30*/  STS.U8 [R149+UR7+0x4900], R148 ;  /* 0x0049009495007988 */ /* 0x0001e40008000007 */
[----:B0-----:R-:W0:Y:S02]  /*12d40*/  S2R R148, SR_TID.X ;  /* 0x0000000000947919 */ /* 0x001e240000002100 */
[----:B------:R-:W-:Y:S04]  /*12d50*/  STS.U8 [R149+UR7+0x4d00], R146 ;  /* 0x004d009295007988 */ /* 0x000fe80008000007 */
[----:B------:R-:W-:Y:S04]  /*12d60*/  STS.U8 [R149+UR7+0x5100], R141 ;  /* 0x0051008d95007988 */ /* 0x000fe80008000007 */
[----:B------:R-:W-:Y:S04]  /*12d70*/  STS.U8 [R149+UR7+0x5500], R130 ;  /* 0x0055008295007988 */ /* 0x000fe80008000007 */
[----:B------:R-:W-:Y:S04]  /*12d80*/  STS.U8 [R149+UR7+0x5900], R125 ;  /* 0x0059007d95007988 */ /* 0x000fe80008000007 */
[----:B------:R-:W-:Y:S04]  /*12d90*/  STS.U8 [R149+UR7+0x5d00], R120 ;  /* 0x005d007895007988 */ /* 0x000fe80008000007 */
[----:B------:R-:W-:Y:S01]  /*12da0*/  STS.U8 [R149+UR7+0x6100], R115 ;  /* 0x0061007395007988 */ /* 0x000fe20008000007 */
[----:B0-----:R-:W-:-:S04]  /*12db0*/  LOP3.LUT R148, R148, 0x7f, RZ, 0xc0, !PT ;  /* 0x0000007f94947812 */ /* 0x001fc800078ec0ff */
        /* <DEDUP_REMOVED lines=9> */
[----:B---3--:R1:W-:Y:S04]  /*12e50*/  STS.U8 [R148+UR7+0x580], R92 ;  /* 0x0005805c94007988 */ /* 0x0083e80008000007 */
[----:B----4-:R2:W-:Y:S04]  /*12e60*/  STS.U8 [R148+UR7+0x980], R126 ;  /* 0x0009807e94007988 */ /* 0x0105e80008000007 */
[----:B0-----:R-:W3:Y:S04]  /*12e70*/  LDL.LU R88, [R1+0x498] ;  /* 0x0004980001587983 */ /* 0x001ee80000300800 */
[----:B-1----:R-:W4:Y:S04]  /*12e80*/  LDL.LU R92, [R1+0x458] ;  /* 0x00045800015c7983 */ /* 0x002f280000300800 */
[----:B------:R0:W-:Y:S04]  /*12e90*/  STS.U8 [R148+UR7+0xd80], R131 ;  /* 0x000d808394007988 */ /* 0x0001e80008000007 */
[----:B--2---:R-:W2:Y:S04]  /*12ea0*/  LDL.LU R126, [R1+0x418] ;  /* 0x00041800017e7983 */ /* 0x004ea80000300800 */
[----:B------:R1:W-:Y:S04]  /*12eb0*/  STS.U8 [R148+UR7+0x1180], R142 ;  /* 0x0011808e94007988 */ /* 0x0003e80008000007 */
[----:B0-----:R-:W2:Y:S04]  /*12ec0*/  LDL.LU R131, [R1+0x3d4] ;  /* 0x0003d40001837983 */ /* 0x001ea80000300800 */
[----:B------:R0:W-:Y:S04]  /*12ed0*/  STS.U8 [R148+UR7+0x1580], R147 ;  /* 0x0015809394007988 */ /* 0x0001e80008000007 */
[----:B-1----:R-:W2:Y:S04]  /*12ee0*/  LDL.LU R142, [R1+0x394] ;  /* 0x00039400018e7983 */ /* 0x002ea80000300800 */
        /* <DEDUP_REMOVED lines=20> */
[----:B0-----:R-:W2:Y:S04]  /*13030*/  LDL.LU R73, [R1+0xd4] ;  /* 0x0000d40001497983 */ /* 0x001ea80000300800 */
[----:B------:R0:W-:Y:S04]  /*13040*/  STS.U8 [R148+UR7+0x4180], R74 ;  /* 0x0041804a94007988 */ /* 0x0001e80008000007 */
[----:B------:R1:W-:Y:S04]  /*13050*/  STS.U8 [R148+UR7+0x4580], R72 ;  /* 0x0045804894007988 */ /* 0x0003e80008000007 */
[----:B0-----:R-:W2:Y:S04]  /*13060*/  LDL.LU R74, [R1+0x90] ;  /* 0x00009000014a7983 */ /* 0x001ea80000300800 */
[----:B-1----:R-:W2:Y:S04]  /*13070*/  LDL.LU R72, [R1+0x1c] ;  /* 0x00001c0001487983 */ /* 0x002ea80000300800 */
[----:B------:R0:W-:Y:S04]  /*13080*/  STS.U8 [R148+UR7+0x4980], R151 ;  /* 0x0049809794007988 */ /* 0x0001e80008000007 */
[----:B------:R-:W-:Y:S04]  /*13090*/  STS.U8 [R148+UR7+0x4d80], R145 ;  /* 0x004d809194007988 */ /* 0x000fe80008000007 */
[----:B------:R-:W-:Y:S01]  /*130a0*/  STS.U8 [R148+UR7+0x5180], R140 ;  /* 0x0051808c94007988 */ /* 0x000fe20008000007 */
        /* <DEDUP_REMOVED lines=8> */
[----:B0-----:R-:W-:-:S03]  /*13130*/  LOP3.LUT R151, R151, 0x7f, RZ, 0xc0, !PT ;  /* 0x0000007f97977812 */ /* 0x001fc600078ec0ff */
[----:B------:R-:W-:Y:S01]  /*13140*/  STS.U8 [R148+UR7+0x7180], R94 ;  /* 0x0071805e94007988 */ /* 0x000fe20008000007 */
[----:B------:R-:W-:-:S03]  /*13150*/  LOP3.LUT R151, R151, 0x40, RZ, 0x3c, !PT ;  /* 0x0000004097977812 */ /* 0x000fc600078e3cff */
[----:B------:R-:W-:Y:S04]  /*13160*/  STS.U8 [R148+UR7+0x7580], R90 ;  /* 0x0075805a94007988 */ /* 0x000fe80008000007 */
[----:B------:R-:W-:Y:S04]  /*13170*/  STS.U8 [R148+UR7+0x7980], R86 ;  /* 0x0079805694007988 */ /* 0x000fe80008000007 */
[----:B------:R-:W-:Y:S04]  /*13180*/  STS.U8 [R148+UR7+0x7d80], R82 ;  /* 0x007d805294007988 */ /* 0x000fe80008000007 */
[----:B------:R-:W2:Y:S04]  /*13190*/  LDL.LU R146, [R1+0x794] ;  /* 0x0007940001927983 */ /* 0x000ea80000300800 */
[----:B------:R-:W-:Y:S04]  /*131a0*/  STS.U8 [R151+UR7+0x7200], R156 ;  /* 0x0072009c97007988 */ /* 0x000fe80008000007 */
[----:B------:R-:W-:Y:S04]  /*131b0*/  STS.U8 [R151+UR7+0x7600], R155 ;  /* 0x0076009b97007988 */ /* 0x000fe80008000007 */
[----:B------:R-:W-:Y:S04]  /*131c0*/  STS.U8 [R151+UR7+0x7a00], R154 ;  /* 0x007a009a97007988 */ /* 0x000fe80008000007 */
[----:B------:R-:W-:Y:S04]  /*131d0*/  STS.U8 [R151+UR7+0x7e00], R135 ;  /* 0x007e008797007988 */ /* 0x000fe80008000007 */
[----:B---3--:R0:W-:Y:S04]  /*131e0*/  STS.U8 [R151+UR7+0x200], R88 ;  /* 0x0002005897007988 */ /* 0x0081e80008000007 */
[----:B----4-:R1:W-:Y:S04]  /*131f0*/  STS.U8 [R151+UR7+0x600], R92 ;  /* 0x0006005c97007988 */ /* 0x0103e80008000007 */
[----:B0-----:R-:W3:Y:S04]  /*13200*/  LDL.LU R88, [R1+0x790] ;  /* 0x0007900001587983 */ /* 0x001ee80000300800 */
[----:B--2---:R0:W-:Y:S04]  /*13210*/  STS.U8 [R151+UR7+0xa00], R126 ;  /* 0x000a007e97007988 */ /* 0x0041e80008000007 */
[----:B-1----:R-:W2:Y:S04]  /*13220*/  LDL.LU R92, [R1+0x754] ;  /* 0x00075400015c7983 */ /* 0x002ea80000300800 */
[----:B------:R1:W-:Y:S04]  /*13230*/  STS.U8 [R151+UR7+0xe00], R131 ;  /* 0x000e008397007988 */ /* 0x0003e80008000007 */
[----:B0-----:R-:W4:Y:S04]  /*13240*/  LDL.LU R126, [R1+0x750] ;  /* 0x00075000017e7983 */ /* 0x001f280000300800 */
        /* <DEDUP_REMOVED lines=14> */
[----:B------:R-:W-:Y:S04]  /*13330*/  STS.U8 [R151+UR7+0x2e00], R152 ;  /* 0x002e009897007988 */ /* 0x000fe80008000007 */
[----:B0-----:R-:W2:Y:S04]  /*13340*/  LDL.LU R138, [R1+0x650] ;  /* 0x00065000018a7983 */ /* 0x001ea80000300800 */
[----:B------:R-:W-:Y:S04]  /*13350*/  STS.U8 [R151+UR7+0x3600], R71 ;  /* 0x0036004797007988 */ /* 0x000fe80008000007 */
[----:B------:R-:W-:Y:S04]  /*13360*/  STS.U8 [R151+UR7+0x3a00], R70 ;  /* 0x003a004697007988 */ /* 0x000fe80008000007 */
[----:B------:R0:W-:Y:S04]  /*13370*/  STS.U8 [R151+UR7+0x3e00], R73 ;  /* 0x003e004997007988 */ /* 0x0001e80008000007 */
[----:B0-----:R-:W2:Y:S04]  /*13380*/  LDL.LU R73, [R1+0x614] ;  /* 0x0006140001497983 */ /* 0x001ea80000300800 */
[----:B------:R-:W2:Y:S04]  /*13390*/  LDL.LU R152, [R1+0x610] ;  /* 0x0006100001987983 */ /* 0x000ea80000300800 */
[----:B------:R-:W2:Y:S04]  /*133a0*/  LDL.LU R71, [R1+0x5dc] ;  /* 0x0005dc0001477983 */ /* 0x000ea80000300800 */
[----:B------:R0:W-:Y:S04]  /*133b0*/  STS.U8 [R151+UR7+0x4200], R74 ;  /* 0x0042004a97007988 */ /* 0x0001e80008000007 */
[----:B------:R-:W2:Y:S04]  /*133c0*/  LDL.LU R70, [R1+0x5d8] ;  /* 0x0005d80001467983 */ /* 0x000ea80000300800 */
[----:B------:R1:W-:Y:S04]  /*133d0*/  STS.U8 [R151+UR7+0x4600], R72 ;  /* 0x0046004897007988 */ /* 0x0003e80008000007 */
[----:B0-----:R-:W2:Y:S04]  /*133e0*/  LDL.LU R74, [R1+0x5d4] ;  /* 0x0005d400014a7983 */ /* 0x001ea80000300800 */
[----:B-1----:R-:W2:Y:S04]  /*133f0*/  LDL.LU R72, [R1+0x5d0] ;  /* 0x0005d00001487983 */ /* 0x002ea80000300800 */
[----:B------:R-:W2:Y:S04]  /*13400*/  LDL.LU R156, [R1+0x102c] ;  /* 0x00102c00019c7983 */ /* 0x000ea80000300800 */
[----:B------:R-:W2:Y:S04]  /*13410*/  LDL.LU R155, [R1+0x1028] ;  /* 0x00102800019b7983 */ /* 0x000ea80000300800 */
[----:B------:R-:W2:Y:S04]  /*13420*/  LDL.LU R154, [R1+0x1024] ;  /* 0x00102400019a7983 */ /* 0x000ea80000300800 */
[----:B------:R-:W2:Y:S04]  /*13430*/  LDL.LU R135, [R1+0x1020] ;  /* 0x0010200001877983 */ /* 0x000ea80000300800 */
[----:B------:R0:W-:Y:S04]  /*13440*/  STS.U8 [R151+UR7+0x3200], R0 ;  /* 0x0032000097007988 */ /* 0x0001e80008000007 */
[----:B------:R-:W-:Y:S01]  /*13450*/  STS.U8 [R151+UR7+0x4a00], R153 ;  /* 0x004a009997007988 */ /* 0x000fe20008000007 */
[----:B0-----:R-:W-:-:S03]  /*13460*/  LOP3.LUT R0, R143, 0x50, RZ, 0x3c, !PT ;  /* 0x000000508f007812 */ /* 0x001fc600078e3cff */
[----:B------:R-:W-:Y:S04]  /*13470*/  STS.U8 [R151+UR7+0x4e00], R144 ;  /* 0x004e009097007988 */ /* 0x000fe80008000007 */
[----:B------:R-:W-:Y:S04]  /*13480*/  STS.U8 [R151+UR7+0x5200], R139 ;  /* 0x0052008b97007988 */ /* 0x000fe80008000007 */
[----:B------:R-:W-:Y:S04]  /*13490*/  STS.U8 [R151+UR7+0x5600], R128 ;  /* 0x0056008097007988 */ /* 0x000fe80008000007 */
[----:B------:R0:W-:Y:S04]  /*134a0*/  STS.U8 [R151+UR7+0x5a00], R123 ;  /* 0x005a007b97007988 */ /* 0x0001e80008000007 */
[----:B------:R-:W-:Y:S04]  /*134b0*/  STS.U8 [R151+UR7+0x5e00], R118 ;  /* 0x005e007697007988 */ /* 0x000fe80008000007 */
[----:B------:R-:W-:Y:S01]  /*134c0*/  STS.U8 [R151+UR7+0x6200], R113 ;  /* 0x0062007197007988 */ /* 0x000fe20008000007 */
[----:B------:R-:W-:Y:S01]  /*134d0*/  PRMT R106, RZ, 0x7610, R106 ;  /* 0x00007610ff6a7816 */ /* 0x000fe2000000006a */
[----:B0-----:R-:W0:Y:S02]  /*134e0*/  LDC R123, c[0x0][0x3d8] ;  /* 0x0000f600ff7b7b82 */ /* 0x001e240000000800 */
[----:B------:R-:W-:Y:S04]  /*134f0*/  STS.U8 [R151+UR7+0x6600], R108 ;  /* 0x0066006c97007988 */ /* 0x000fe80008000007 */
[----:B------:R-:W-:Y:S04]  /*13500*/  STS.U8 [R151+UR7+0x6a00], R103 ;  /* 0x006a006797007988 */ /* 0x000fe80008000007 */
[----:B------:R-:W-:Y:S04]  /*13510*/  STS.U8 [R151+UR7+0x6e00], R98 ;  /* 0x006e006297007988 */ /* 0x000fe80008000007 */
[----:B--2---:R1:W-:Y:S04]  /*13520*/  STS.U8 [R0+UR7+0x4a80], R135 ;  /* 0x004a808700007988 */ /* 0x0043e80008000007 */
[----:B-1----:R-:W2:Y:S04]  /*13530*/  LDL.LU R135, [R1+0x101c] ;  /* 0x00101c0001877983 */ /* 0x002ea80000300800 */
[----:B------:R1:W-:Y:S02]  /*13540*/  STS.U8 [R0+UR7+0x3280], R73 ;  /* 0x0032804900007988 */ /* 0x0003e40008000007 */
[----:B-1----:R-:W1:Y:S02]  /*13550*/  LDC R73, c[0x0][0x3d8] ;  /* 0x0000f600ff497b82 */ /* 0x002e640000000800 */
[----:B------:R0:W-:Y:S04]  /*13560*/  STS.U8 [R0+UR7+0x4680], R72 ;  /* 0x0046804800007988 */ /* 0x0001e80008000007 */
[----:B------:R3:W-:Y:S02]  /*13570*/  STS.U8 [R0+UR7+0x3a80], R71 ;  /* 0x003a804700007988 */ /* 0x0007e40008000007 */
[----:B0-----:R-:W0:Y:S02]  /*13580*/  LDC R72, c[0x0][0x3d8] ;  /* 0x0000f600ff487b82 */ /* 0x001e240000000800 */
[----:B------:R4:W-:Y:S06]  /*13590*/  STS.U8 [R0+UR7+0x4280], R74 ;  /* 0x0042804a00007988 */ /* 0x0009ec0008000007 */
[----:B---3--:R-:W3:Y:S01]  /*135a0*/  LDC R71, c[0x0][0x3d8] ;  /* 0x0000f600ff477b82 */ /* 0x008ee20000000800 */
[----:B------:R-:W-:Y:S04]  /*135b0*/  STS.U8 [R0+UR7+0x280], R146 ;  /* 0x0002809200007988 */ /* 0x000fe80008000007 */
[----:B------:R-:W-:Y:S03]  /*135c0*/  STS.U8 [R0+UR7+0x680], R88 ;  /* 0x0006805800007988 */ /* 0x000fe60008000007 */
[----:B----4-:R-:W4:Y:S01]  /*135d0*/  LDC R74, c[0x0][0x3d8] ;  /* 0x0000f600ff4a7b82 */ /* 0x010f220000000800 */
        /* <DEDUP_REMOVED lines=13> */
[----:B------:R1:W-:Y:S04]  /*136b0*/  STS.U8 [R0+UR7+0x3e80], R70 ;  /* 0x003e804600007988 */ /* 0x0003e80008000007 */
[----:B------:R0:W-:Y:S04]  /*136c0*/  STS.U8 [R0+UR7+0x4e80], R154 ;  /* 0x004e809a00007988 */ /* 0x0001e80008000007 */
[----:B------:R-:W-:Y:S01]  /*136d0*/  STS.U8 [R0+UR7+0x5280], R155 ;  /* 0x0052809b00007988 */ /* 0x000fe20008000007 */
[----:B-1----:R-:W-:-:S03]  /*136e0*/  LOP3.LUT R70, R143, 0x60, RZ, 0x3c, !PT ;  /* 0x000000608f467812 */ /* 0x002fc600078e3cff */
        /* <DEDUP_REMOVED lines=11> */
[----:B------:R3:W-:Y:S04]  /*137a0*/  STS.U8 [R70+UR7+0x1700], R68 ;  /* 0x0017004446007988 */ /* 0x0007e80008000007 */
[----:B0-----:R-:W5:Y:S01]  /*137b0*/  LDL.LU R154, [R1+0x1018] ;  /* 0x00101800019a7983 */ /* 0x001f620000300800 */
[----:B-1----:R-:W-:-:S02]  /*137c0*/  IMAD R0, R73, 0x7, RZ ;  /* 0x0000000749007824 */ /* 0x002fc400078e02ff */
[----:B------:R-:W0:Y:S01]  /*137d0*/  LDC R73, c[0x0][0x3d8] ;  /* 0x0000f600ff497b82 */ /* 0x000e220000000800 */
[----:B------:R-:W5:Y:S02]  /*137e0*/  LDL.LU R155, [R1+0x1014] ;  /* 0x00101400019b7983 */ /* 0x000f640000300800 */
[C---:B------:R-:W-:Y:S02]  /*137f0*/  IADD3 R152, P4, PT, R0.reuse, R136, RZ ;  /* 0x0000008800987210 */ /* 0x040fe40007f9e0ff */
[----:B------:R-:W5:Y:S03]  /*13800*/  LDL.LU R156, [R1+0x1010] ;  /* 0x00101000019c7983 */ /* 0x000f660000300800 */
[----:B---3--:R-:W1:Y:S01]  /*13810*/  LDC R68, c[0x0][0x3d8] ;  /* 0x0000f600ff447b82 */ /* 0x008e620000000800 */
[----:B------:R-:W-:Y:S01]  /*13820*/  LEA.HI.X.SX32 R153, R0, R137, 0x1, P4 ;  /* 0x0000008900997211 */ /* 0x000fe200020f0eff */
[----:B------:R3:W-:Y:S01]  /*13830*/  STS.U8 [R70+UR7+0x1300], R69 ;  /* 0x0013004546007988 */ /* 0x0007e20008000007 */
[----:B------:R-:W-:-:S03]  /*13840*/  IMAD R0, R72, 0xf, RZ ;  /* 0x0000000f48007824 */ /* 0x000fc600078e02ff */
[----:B------:R4:W-:Y:S04]  /*13850*/  STS.U8 [R70+UR7+0x1b00], R3 ;  /* 0x001b000346007988 */ /* 0x0009e80008000007 */
[----:B------:R-:W5:Y:S01]  /*13860*/  LDL.LU R157, [R1+0x100c] ;  /* 0x00100c00019d7983 */ /* 0x000f620000300800 */
[----:B---3--:R-:W3:Y:S03]  /*13870*/  LDC R69, c[0x0][0x3d8] ;  /* 0x0000f600ff457b82 */ /* 0x008ee60000000800 */
[----:B------:R-:W5:Y:S01]  /*13880*/  LDL.LU R158, [R1+0x1008] ;  /* 0x00100800019e7983 */ /* 0x000f620000300800 */
[----:B------:R-:W-:-:S03]  /*13890*/  IADD3 R88, P4, PT, R0, R136, RZ ;  /* 0x0000008800587210 */ /* 0x000fc60007f9e0ff */
[----:B------:R-:W5:Y:S01]  /*138a0*/  LDL.LU R159, [R1+0x1004] ;  /* 0x00100400019f7983 */ /* 0x000f620000300800 */
[----:B----4-:R-:W4:Y:S03]  /*138b0*/  LDC R3, c[0x0][0x3d8] ;  /* 0x0000f600ff037b82 */ /* 0x010f260000000800 */
[----:B------:R-:W5:Y:S04]  /*138c0*/  LDL.LU R160, [R1+0x1000] ;  /* 0x0010000001a07983 */ /* 0x000f680000300800 */
[----:B------:R0:W-:Y:S01]  /*138d0*/  STS.U8 [R70+UR7+0x1f00], R2 ;  /* 0x001f000246007988 */ /* 0x0001e20008000007 */
[----:B------:R-:W1:Y:S03]  /*138e0*/  LDC R72, c[0x0][0x3d8] ;  /* 0x0000f600ff487b82 */ /* 0x000e660000000800 */
[----:B------:R-:W5:Y:S01]  /*138f0*/  LDL.LU R161, [R1+0xffc] ;  /* 0x000ffc0001a17983 */ /* 0x000f620000300800 */
[----:B------:R-:W-:-:S03]  /*13900*/  LEA.HI.X.SX32 R89, R0, R137, 0x1, P4 ;  /* 0x0000008900597211 */ /* 0x000fc600020f0eff */
[----:B------:R-:W5:Y:S01]  /*13910*/  LDL.LU R162, [R1+0xff8] ;  /* 0x000ff80001a27983 */ /* 0x000f620000300800 */
[----:B0-----:R-:W-:-:S03]  /*13920*/  IMAD R2, R71, 0x17, RZ ;  /* 0x0000001747027824 */ /* 0x001fc600078e02ff */
[----:B------:R-:W5:Y:S01]  /*13930*/  LDL.LU R163, [R1+0xff4] ;  /* 0x000ff40001a37983 */ /* 0x000f620000300800 */
[----:B------:R-:W-:Y:S01]  /*13940*/  IMAD R0, R74, 0x1f, RZ ;  /* 0x0000001f4a007824 */ /* 0x000fe200078e02ff */
[----:B------:R-:W0:Y:S02]  /*13950*/  LDC R71, c[0x0][0x3d8] ;  /* 0x0000f600ff477b82 */ /* 0x000e240000000800 */
[----:B------:R-:W3:Y:S01]  /*13960*/  LDL.LU R67, [R1+0xff0] ;  /* 0x000ff00001437983 */ /* 0x000ee20000300800 */
[----:B------:R-:W-:-:S03]  /*13970*/  IADD3 R86, P5, PT, R2, R136, RZ ;  /* 0x0000008802567210 */ /* 0x000fc60007fbe0ff */
[----:B------:R-:W5:Y:S04]  /*13980*/  LDL.LU R165, [R1+0xfec] ;  /* 0x000fec0001a57983 */ /* 0x000f680000300800 */
[----:B------:R-:W5:Y:S01]  /*13990*/  LDL.LU R164, [R1+0xfe8] ;  /* 0x000fe80001a47983 */ /* 0x000f620000300800 */
[----:B------:R-:W-:-:S03]  /*139a0*/  LEA.HI.X.SX32 R87, R2, R137, 0x1, P5 ;  /* 0x0000008902577211 */ /* 0x000fc600028f0eff */
[----:B------:R-:W-:Y:S01]  /*139b0*/  STS.U8 [R70+UR7+0x700], R134 ;  /* 0x0007008646007988 */ /* 0x000fe20008000007 */
[----:B------:R-:W-:-:S03]  /*139c0*/  IMAD R2, R73, 0x27, RZ ;  /* 0x0000002749027824 */ /* 0x000fc600078e02ff */
[----:B------:R-:W-:Y:S01]  /*139d0*/  STS.U8 [R70+UR7+0xb00], R133 ;  /* 0x000b008546007988 */ /* 0x000fe20008000007 */
[----:B------:R-:W-:Y:S02]  /*139e0*/  PRMT R104, RZ, 0x7610, R104 ;  /* 0x00007610ff687816 */ /* 0x000fe40000000068 */
[----:B------:R-:W-:Y:S01]  /*139f0*/  PRMT R103, RZ, 0x7610, R103 ;  /* 0x00007610ff677816 */ /* 0x000fe20000000067 */
[----:B------:R0:W3:Y:S01]  /*13a00*/  @P2 LDG.E.U8 R106, desc[UR20][R88.64] ;  /* 0x00000014586a2981 */ /* 0x0000e2000c1e1100 */
[----:B----4-:R-:W-:Y:S01]  /*13a10*/  IMAD R3, R3, 0x37, RZ ;  /* 0x0000003703037824 */ /* 0x010fe200078e02ff */
[----:B------:R-:W4:Y:S02]  /*13a20*/  LDC R73, c[0x0][0x3d8] ;  /* 0x0000f600ff497b82 */ /* 0x000f240000000800 */
[----:B------:R0:W3:Y:S01]  /*13a30*/  @P2 LDG.E.U8 R105, desc[UR20][R86.64] ;  /* 0x0000001456692981 */ /* 0x0000e2000c1e1100 */
[----:B------:R-:W-:Y:S02]  /*13a40*/  PRMT R101, RZ, 0x7610, R101 ;  /* 0x00007610ff657816 */ /* 0x000fe40000000065 */
[----:B------:R-:W-:-:S02]  /*13a50*/  PRMT R100, RZ, 0x7610, R100 ;  /* 0x00007610ff647816 */ /* 0x000fc40000000064 */
[----:B------:R-:W-:Y:S02]  /*13a60*/  PRMT R85, RZ, 0x7610, R85 ;  /* 0x00007610ff557816 */ /* 0x000fe40000000055 */
[----:B------:R-:W-:Y:S02]  /*13a70*/  PRMT R99, RZ, 0x7610, R99 ;  /* 0x00007610ff637816 */ /* 0x000fe40000000063 */
[----:B------:R-:W-:Y:S02]  /*13a80*/  PRMT R102, RZ, 0x7610, R102 ;  /* 0x00007610ff667816 */ /* 0x000fe40000000066 */
[----:B------:R-:W-:Y:S02]  /*13a90*/  PRMT R84, RZ, 0x7610, R84 ;  /* 0x00007610ff547816 */ /* 0x000fe40000000054 */
[----:B------:R-:W-:Y:S02]  /*13aa0*/  PRMT R98, RZ, 0x7610, R98 ;  /* 0x00007610ff627816 */ /* 0x000fe40000000062 */
[----:B------:R-:W-:Y:S01]  /*13ab0*/  PRMT R97, RZ, 0x7610, R97 ;  /* 0x00007610ff617816 */ /* 0x000fe20000000061 */
[----:B--2---:R2:W-:Y:S04]  /*13ac0*/  STS.U8 [R70+UR7+0x300], R135 ;  /* 0x0003008746007988 */ /* 0x0045e80008000007 */
[----:B--2---:R-:W5:Y:S04]  /*13ad0*/  LDL.LU R135, [R1+0xfe4] ;  /* 0x000fe40001877983 */ /* 0x004f680000300800 */
[----:B------:R-:W5:Y:S04]  /*13ae0*/  LDL.LU R134, [R1+0xfe0] ;  /* 0x000fe00001867983 */ /* 0x000f680000300800 */
[----:B------:R-:W5:Y:S04]  /*13af0*/  LDL.LU R133, [R1+0xfdc] ;  /* 0x000fdc0001857983 */ /* 0x000f680000300800 */
[----:B------:R0:W-:Y:S04]  /*13b00*/  STL.64 [R1+0x790], R88 ;  /* 0x0007905801007387 */ /* 0x0001e80000100a00 */
[----:B------:R2:W-:Y:S01]  /*13b10*/  STL.64 [R1+0x750], R86 ;  /* 0x0007505601007387 */ /* 0x0005e20000100a00 */
[----:B0-----:R-:W-:-:S04]  /*13b20*/  IADD3 R88, P4, PT, R0, R136, RZ ;  /* 0x0000008800587210 */ /* 0x001fc80007f9e0ff */
[-C--:B------:R-:W-:Y:S01]  /*13b30*/  LEA.HI.X.SX32 R89, R0, R137.reuse, 0x1, P4 ;  /* 0x0000008900597211 */ /* 0x080fe200020f0eff */
[----:B-1----:R-:W-:Y:S01]  /*13b40*/  IMAD R0, R68, 0x2f, RZ ;  /* 0x0000002f44007824 */ /* 0x002fe200078e02ff */
[CC--:B--2---:R-:W-:Y:S01]  /*13b50*/  IADD3 R86, P5, PT, R2.reuse, R136.reuse, RZ ;  /* 0x0000008802567210 */ /* 0x0c4fe20007fbe0ff */
[----:B------:R-:W0:Y:S02]  /*13b60*/  LDC R68, c[0x0][0x3d8] ;  /* 0x0000f600ff447b82 */ /* 0x000e240000000800 */
[----:B------:R1:W2:Y:S01]  /*13b70*/  @P2 LDG.E.U8 R104, desc[UR20][R88.64] ;  /* 0x0000001458682981 */ /* 0x0002a2000c1e1100 */
[-C--:B------:R-:W-:Y:S01]  /*13b80*/  LEA.HI.X.SX32 R87, R2, R137.reuse, 0x1, P5 ;  /* 0x0000008902577211 */ /* 0x080fe200028f0eff */
[----:B---3--:R-:W-:Y:S01]  /*13b90*/  IMAD R2, R69, 0x3f, RZ ;  /* 0x0000003f45027824 */ /* 0x008fe200078e02ff */
[CC--:B------:R-:W-:Y:S01]  /*13ba0*/  IADD3 R90, P4, PT, R0.reuse, R136.reuse, RZ ;  /* 0x00000088005a7210 */ /* 0x0c0fe20007f9e0ff */
[----:B------:R1:W-:Y:S02]  /*13bb0*/  STL.64 [R1+0x710], R88 ;  /* 0x0007105801007387 */ /* 0x0003e40000100a00 */
[----:B------:R-:W3:Y:S01]  /*13bc0*/  LDC R69, c[0x0][0x3d8] ;  /* 0x0000f600ff457b82 */ /* 0x000ee20000000800 */
[----:B------:R-:W-:Y:S01]  /*13bd0*/  LEA.HI.X.SX32 R91, R0, R137, 0x1, P4 ;  /* 0x00000089005b7211 */ /* 0x000fe200020f0eff */
[----:B------:R4:W-:Y:S04]  /*13be0*/  STL.64 [R1+0x6d0], R86 ;  /* 0x0006d05601007387 */ /* 0x0009e80000100a00 */
[----:B------:R4:W2:Y:S01]  /*13bf0*/  @P2 LDG.E.U8 R103, desc[UR20][R86.64] ;  /* 0x0000001456672981 */ /* 0x0008a2000c1e1100 */
[----:B-1----:R-:W-:Y:S01]  /*13c00*/  IADD3 R88, P5, PT, R3, R136, RZ ;  /* 0x0000008803587210 */ /* 0x002fe20007fbe0ff */
[----:B------:R-:W-:-:S02]  /*13c10*/  IMAD R0, R72, 0x46, RZ ;  /* 0x0000004648007824 */ /* 0x000fc400078e02ff */
[----:B------:R-:W-:Y:S01]  /*13c20*/  STL.64 [R1+0x690], R90 ;  /* 0x0006905a01007387 */ /* 0x000fe20000100a00 */
[----:B------:R-:W1:Y:S01]  /*13c30*/  LDC R72, c[0x0][0x3d8] ;  /* 0x0000f600ff487b82 */ /* 0x000e620000000800 */
[CC--:B----4-:R-:W-:Y:S02]  /*13c40*/  IADD3 R86, P4, PT, R2.reuse, R136.reuse, RZ ;  /* 0x0000008802567210 */ /* 0x0d0fe40007f9e0ff */
[----:B------:R-:W4:Y:S01]  /*13c50*/  @P2 LDG.E.U8 R102, desc[UR20][R90.64] ;  /* 0x000000145a662981 */ /* 0x000f22000c1e1100 */
[-C--:B------:R-:W-:Y:S02]  /*13c60*/  LEA.HI.X.SX32 R89, R3, R137.reuse, 0x1, P5 ;  /* 0x0000008903597211 */ /* 0x080fe400028f0eff */
[----:B------:R-:W-:Y:S01]  /*13c70*/  LEA.HI.X.SX32 R87, R2, R137, 0x1, P4 ;  /* 0x0000008902577211 */ /* 0x000fe200020f0eff */
[----:B------:R-:W-:Y:S01]  /*13c80*/  IMAD R2, R71, 0x47, RZ ;  /* 0x0000004747027824 */ /* 0x000fe200078e02ff */
[----:B------:R-:W1:Y:S01]  /*13c90*/  LDC R3, c[0x0][0x3d8] ;  /* 0x0000f600ff037b82 */ /* 0x000e620000000800 */
[----:B------:R0:W-:Y:S04]  /*13ca0*/  STL.64 [R1+0x650], R88 ;  /* 0x0006505801007387 */ /* 0x0001e80000100a00 */
[----:B------:R0:W2:Y:S03]  /*13cb0*/  @P2 LDG.E.U8 R101, desc[UR20][R88.64] ;  /* 0x0000001458652981 */ /* 0x0000a6000c1e1100 */
[----:B------:R-:W3:Y:S01]  /*13cc0*/  LDC R71, c[0x0][0x3d8] ;  /* 0x0000f600ff477b82 */ /* 0x000ee20000000800 */
[----:B------:R0:W-:Y:S04]  /*13cd0*/  STL.64 [R1+0x610], R86 ;  /* 0x0006105601007387 */ /* 0x0001e80000100a00 */
[----:B------:R0:W2:Y:S02]  /*13ce0*/  @P2 LDG.E.U8 R100, desc[UR20][R86.64] ;  /* 0x0000001456642981 */ /* 0x0000a4000c1e1100 */
[----:B0-----:R-:W-:-:S04]  /*13cf0*/  IADD3 R88, P4, PT, R0, R136, RZ ;  /* 0x0000008800587210 */ /* 0x001fc80007f9e0ff */
[-C--:B------:R-:W-:Y:S01]  /*13d00*/  LEA.HI.X.SX32 R89, R0, R137.reuse, 0x1, P4 ;  /* 0x0000008900597211 */ /* 0x080fe200020f0eff */
[----:B------:R-:W-:Y:S02]  /*13d10*/  IMAD R0, R68, 0x4e, RZ ;  /* 0x0000004e44007824 */ /* 0x000fe400078e02ff */
[----:B------:R-:W0:Y:S01]  /*13d20*/  LDC R68, c[0x0][0x3d8] ;  /* 0x0000f600ff447b82 */ /* 0x000e220000000800 */
[C---:B------:R-:W-:Y:S01]  /*13d30*/  IADD3 R86, P5, PT, R2.reuse, R136, RZ ;  /* 0x0000008802567210 */ /* 0x040fe20007fbe0ff */
[----:B------:R1:W-:Y:S03]  /*13d40*/  STL.64 [R1+0x5d8], R88 ;  /* 0x0005d85801007387 */ /* 0x0003e60000100a00 */
[----:B------:R-:W-:Y:S01]  /*13d50*/  LEA.HI.X.SX32 R87, R2, R137, 0x1, P5 ;  /* 0x0000008902577211 */ /* 0x000fe200028f0eff */
[----:B------:R1:W2:Y:S01]  /*13d60*/  @P2 LDG.E.U8 R85, desc[UR20][R88.64] ;  /* 0x0000001458552981 */ /* 0x0002a2000c1e1100 */
[----:B------:R-:W-:-:S02]  /*13d70*/  IMAD R2, R73, 0x4f, RZ ;  /* 0x0000004f49027824 */ /* 0x000fc400078e02ff */
[----:B-1----:R-:W-:Y:S01]  /*13d80*/  IMAD R3, R3, 0x57, RZ ;  /* 0x0000005703037824 */ /* 0x002fe200078e02ff */
[----:B------:R1:W-:Y:S01]  /*13d90*/  STL.64 [R1+0x5d0], R86 ;  /* 0x0005d05601007387 */ /* 0x0003e20000100a00 */
[----:B------:R-:W3:Y:S03]  /*13da0*/  LDC R73, c[0x0][0x3d8] ;  /* 0x0000f600ff497b82 */ /* 0x000ee60000000800 */
[----:B------:R1:W2:Y:S01]  /*13db0*/  @P2 LDG.E.U8 R99, desc[UR20][R86.64] ;  /* 0x0000001456632981 */ /* 0x0002a2000c1e1100 */
[----:B------:R-:W-:-:S04]  /*13dc0*/  IADD3 R88, P4, PT, R0, R136, RZ ;  /* 0x0000008800587210 */ /* 0x000fc80007f9e0ff */
[-C--:B------:R-:W-:Y:S01]  /*13dd0*/  LEA.HI.X.SX32 R89, R0, R137.reuse, 0x1, P4 ;  /* 0x0000008900597211 */ /* 0x080fe200020f0eff */
[----:B---3--:R-:W-:Y:S02]  /*13de0*/  IMAD R0, R69, 0x56, RZ ;  /* 0x0000005645007824 */ /* 0x008fe400078e02ff */
[----:B------:R-:W3:Y:S01]  /*13df0*/  LDC R69, c[0x0][0x3d8] ;  /* 0x0000f600ff457b82 */ /* 0x000ee20000000800 */
[-C--:B-1----:R-:W-:Y:S01]  /*13e00*/  IADD3 R86, P5, PT, R2, R136.reuse, RZ ;  /* 0x0000008802567210 */ /* 0x082fe20007fbe0ff */
[----:B------:R1:W2:Y:S01]  /*13e10*/  @P2 LDG.E.U8 R84, desc[UR20][R88.64] ;  /* 0x0000001458542981 */ /* 0x0002a2000c1e1100 */
[-C--:B------:R-:W-:Y:S02]  /*13e20*/  IADD3 R90, P4, PT, R0, R136.reuse, RZ ;  /* 0x00000088005a7210 */ /* 0x080fe40007f9e0ff */
[-C--:B------:R-:W-:Y:S01]  /*13e30*/  LEA.HI.X.SX32 R87, R2, R137.reuse, 0x1, P5 ;  /* 0x0000008902577211 */ /* 0x080fe200028f0eff */
[----:B------:R-:W-:Y:S01]  /*13e40*/  IMAD R2, R71, 0x5e, RZ ;  /* 0x0000005e47027824 */ /* 0x000fe200078e02ff */
[----:B------:R1:W-:Y:S01]  /*13e50*/  STL.64 [R1+0x598], R88 ;  /* 0x0005985801007387 */ /* 0x0003e20000100a00 */
[----:B------:R-:W-:Y:S01]  /*13e60*/  LEA.HI.X.SX32 R91, R0, R137, 0x1, P4 ;  /* 0x00000089005b7211 */ /* 0x000fe200020f0eff */
[----:B------:R-:W3:Y:S02]  /*13e70*/  LDC R71, c[0x0][0x3d8] ;  /* 0x0000f600ff477b82 */ /* 0x000ee40000000800 */
[----:B------:R0:W-:Y:S04]  /*13e80*/  STL.64 [R1+0x590], R86 ;  /* 0x0005905601007387 */ /* 0x0001e80000100a00 */
[----:B------:R0:W2:Y:S01]  /*13e90*/  @P2 LDG.E.U8 R98, desc[UR20][R86.64] ;  /* 0x0000001456622981 */ /* 0x0000a2000c1e1100 */
[----:B-1----:R-:W-:Y:S01]  /*13ea0*/  IADD3 R88, P5, PT, R3, R136, RZ ;  /* 0x0000008803587210 */ /* 0x002fe20007fbe0ff */
[----:B------:R-:W-:-:S02]  /*13eb0*/  IMAD R0, R72, 0x5f, RZ ;  /* 0x0000005f48007824 */ /* 0x000fc400078e02ff */
[----:B------:R-:W-:Y:S01]  /*13ec0*/  STL.64 [R1+0x558], R90 ;  /* 0x0005585a01007387 */ /* 0x000fe20000100a00 */
[----:B------:R-:W-:Y:S01]  /*13ed0*/  PRMT R82, RZ, 0x7610, R82 ;  /* 0x00007610ff527816 */ /* 0x000fe20000000052 */
[----:B------:R-:W1:Y:S01]  /*13ee0*/  LDC R72, c[0x0][0x3d8] ;  /* 0x0000f600ff487b82 */ /* 0x000e620000000800 */
[CC--:B0-----:R-:W-:Y:S02]  /*13ef0*/  IADD3 R86, P4, PT, R2.reuse, R136.reuse, RZ ;  /* 0x0000008802567210 */ /* 0x0c1fe40007f9e0ff */
[-C--:B------:R-:W-:Y:S02]  /*13f00*/  LEA.HI.X.SX32 R89, R3, R137.reuse, 0x1, P5 ;  /* 0x0000008903597211 */ /* 0x080fe400028f0eff */
[----:B------:R-:W-:Y:S01]  /*13f10*/  LEA.HI.X.SX32 R87, R2, R137, 0x1, P4 ;  /* 0x0000008902577211 */ /* 0x000fe200020f0eff */
[----:B------:R-:W-:Y:S02]  /*13f20*/  IMAD R2, R68, 0x66, RZ ;  /* 0x0000006644027824 */ /* 0x000fe400078e02ff */
[----:B------:R-:W0:Y:S01]  /*13f30*/  LDC R3, c[0x0][0x3d8] ;  /* 0x0000f600ff037b82 */ /* 0x000e220000000800 */
[----:B------:R3:W-:Y:S04]  /*13f40*/  STL.64 [R1+0x550], R88 ;  /* 0x0005505801007387 */ /* 0x0007e80000100a00 */
[----:B------:R3:W2:Y:S03]  /*13f50*/  @P2 LDG.E.U8 R97, desc[UR20][R88.64] ;  /* 0x0000001458612981 */ /* 0x0006a6000c1e1100 */
[----:B------:R-:W1:Y:S01]  /*13f60*/  LDC R68, c[0x0][0x3d8] ;  /* 0x0000f600ff447b82 */ /* 0x000e620000000800 */
[----:B------:R-:W-:Y:S01]  /*13f70*/  PRMT R96, RZ, 0x7610, R96 ;  /* 0x00007610ff607816 */ /* 0x000fe20000000060 */
[----:B------:R3:W-:Y:S04]  /*13f80*/  STL.64 [R1+0x518], R86 ;  /* 0x0005185601007387 */ /* 0x0007e80000100a00 */
[----:B------:R3:W2:Y:S02]  /*13f90*/  @P2 LDG.E.U8 R82, desc[UR20][R86.64] ;  /* 0x0000001456522981 */ /* 0x0006a4000c1e1100 */
[----:B---3--:R-:W-:-:S04]  /*13fa0*/  IADD3 R88, P4, PT, R0, R136, RZ ;  /* 0x0000008800587210 */ /* 0x008fc80007f9e0ff */
[-C--:B------:R-:W-:Y:S01]  /*13fb0*/  LEA.HI.X.SX32 R89, R0, R137.reuse, 0x1, P4 ;  /* 0x0000008900597211 */ /* 0x080fe200020f0eff */
[----:B------:R-:W-:Y:S01]  /*13fc0*/  IMAD R0, R69, 0x67, RZ ;  /* 0x0000006745007824 */ /* 0x000fe200078e02ff */
[----:B------:R3:W-:Y:S01]  /*13fd0*/  STS.U8 [R70+UR7+0xf00], R81 ;  /* 0x000f005146007988 */ /* 0x0007e20008000007 */
[----:B------:R-:W1:Y:S01]  /*13fe0*/  LDC R69, c[0x0][0x3d8] ;  /* 0x0000f600ff457b82 */ /* 0x000e620000000800 */
[CC--:B------:R-:W-:Y:S02]  /*13ff0*/  IADD3 R86, P5, PT, R2.reuse, R136.reuse, RZ ;  /* 0x0000008802567210 */ /* 0x0c0fe40007fbe0ff */
[----:B------:R0:W-:Y:S02]  /*14000*/  STL.64 [R1+0x510], R88 ;  /* 0x0005105801007387 */ /* 0x0001e40000100a00 */
[-C--:B------:R-:W-:Y:S02]  /*14010*/  LEA.HI.X.SX32 R87, R2, R137.reuse, 0x1, P5 ;  /* 0x0000008902577211 */ /* 0x080fe400028f0eff */
[----:B------:R0:W2:Y:S01]  /*14020*/  @P2 LDG.E.U8 R96, desc[UR20][R88.64] ;  /* 0x0000001458602981 */ /* 0x0000a2000c1e1100 */
[----:B---3--:R-:W-:Y:S01]  /*14030*/  PRMT R81, RZ, 0x7610, R81 ;  /* 0x00007610ff517816 */ /* 0x008fe20000000051 */
[----:B------:R-:W-:Y:S01]  /*14040*/  IMAD R2, R73, 0x6e, RZ ;  /* 0x0000006e49027824 */ /* 0x000fe200078e02ff */
[----:B------:R-:W-:Y:S01]  /*14050*/  PRMT R83, RZ, 0x7610, R83 ;  /* 0x00007610ff537816 */ /* 0x000fe20000000053 */
[----:B------:R3:W-:Y:S01]  /*14060*/  STL.64 [R1+0x4d8], R86 ;  /* 0x0004d85601007387 */ /* 0x0007e20000100a00 */
[----:B------:R-:W-:Y:S01]  /*14070*/  PRMT R95, RZ, 0x7610, R95 ;  /* 0x00007610ff5f7816 */ /* 0x000fe2000000005f */
[----:B0-----:R-:W-:Y:S01]  /*14080*/  IMAD R3, R3, 0x76, RZ ;  /* 0x0000007603037824 */ /* 0x001fe200078e02ff */
[----:B------:R-:W-:Y:S01]  /*14090*/  PRMT R80, RZ, 0x7610, R80 ;  /* 0x00007610ff507816 */ /* 0x000fe20000000050 */
[----:B------:R3:W2:Y:S01]  /*140a0*/  @P2 LDG.E.U8 R81, desc[UR20][R86.64] ;  /* 0x0000001456512981 */ /* 0x0006a2000c1e1100 */
[CC--:B------:R-:W-:Y:S01]  /*140b0*/  IADD3 R88, P4, PT, R0.reuse, R136.reuse, RZ ;  /* 0x0000008800587210 */ /* 0x0c0fe20007f9e0ff */
[----:B------:R-:W0:Y:S02]  /*140c0*/  LDC R73, c[0x0][0x3d8] ;  /* 0x0000f600ff497b82 */ /* 0x000e240000000800 */
[----:B------:R1:W2:Y:S01]  /*140d0*/  @P2 LDG.E.U8 R83, desc[UR20][R90.64] ;  /* 0x000000145a532981 */ /* 0x0002a2000c1e1100 */
[----:B------:R-:W-:Y:S01]  /*140e0*/  LEA.HI.X.SX32 R89, R0, R137, 0x1, P4 ;  /* 0x0000008900597211 */ /* 0x000fe200020f0eff */
[----:B------:R-:W-:Y:S01]  /*140f0*/  IMAD R0, R71, 0x6f, RZ ;  /* 0x0000006f47007824 */ /* 0x000fe200078e02ff */
[----:B---3--:R-:W-:-:S03]  /*14100*/  IADD3 R86, P5, PT, R2, R136, RZ ;  /* 0x0000008802567210 */ /* 0x008fc60007fbe0ff */
[----:B------:R-:W3:Y:S01]  /*14110*/  LDC R71, c[0x0][0x3d8] ;  /* 0x0000f600ff477b82 */ /* 0x000ee20000000800 */
[----:B------:R1:W2:Y:S01]  /*14120*/  @P2 LDG.E.U8 R95, desc[UR20][R88.64] ;  /* 0x00000014585f2981 */ /* 0x0002a2000c1e1100 */
[-C--:B------:R-:W-:Y:S01]  /*14130*/  LEA.HI.X.SX32 R87, R2, R137.reuse, 0x1, P5 ;  /* 0x0000008902577211 */ /* 0x080fe200028f0eff */
[----:B-1----:R-:W-:Y:S01]  /*14140*/  IMAD R2, R68, 0x7e, RZ ;  /* 0x0000007e44027824 */ /* 0x002fe200078e02ff */
[CC--:B------:R-:W-:Y:S01]  /*14150*/  IADD3 R90, P4, PT, R0.reuse, R136.reuse, RZ ;  /* 0x00000088005a7210 */ /* 0x0c0fe20007f9e0ff */
[----:B------:R1:W-:Y:S01]  /*14160*/  STL.64 [R1+0x4d0], R88 ;  /* 0x0004d05801007387 */ /* 0x0003e20000100a00 */
[----:B------:R-:W-:Y:S02]  /*14170*/  PRMT R79, RZ, 0x7610, R79 ;  /* 0x00007610ff4f7816 */ /* 0x000fe4000000004f */
[----:B------:R-:W0:Y:S01]  /*14180*/  LDC R68, c[0x0][0x3d8] ;  /* 0x0000f600ff447b82 */ /* 0x000e220000000800 */
[----:B------:R-:W-:Y:S01]  /*14190*/  LEA.HI.X.SX32 R91, R0, R137, 0x1, P4 ;  /* 0x00000089005b7211 */ /* 0x000fe200020f0eff */
[----:B------:R1:W-:Y:S04]  /*141a0*/  STL.64 [R1+0x498], R86 ;  /* 0x0004985601007387 */ /* 0x0003e80000100a00 */
[----:B------:R1:W2:Y:S02]  /*141b0*/  @P2 LDG.E.U8 R80, desc[UR20][R86.64] ;  /* 0x0000001456502981 */ /* 0x0002a4000c1e1100 */
[----:B-1----:R-:W-:Y:S01]  /*141c0*/  IADD3 R88, P5, PT, R3, R136, RZ ;  /* 0x0000008803587210 */ /* 0x002fe20007fbe0ff */
[----:B------:R-:W-:Y:S01]  /*141d0*/  IMAD R0, R72, 0x86, RZ ;  /* 0x0000008648007824 */ /* 0x000fe200078e02ff */
[----:B------:R-:W-:-:S02]  /*141e0*/  PRMT R78, RZ, 0x7610, R78 ;  /* 0x00007610ff4e7816 */ /* 0x000fc4000000004e */
[CC--:B------:R-:W-:Y:S02]  /*141f0*/  IADD3 R86, P4, PT, R2.reuse, R136.reuse, RZ ;  /* 0x0000008802567210 */ /* 0x0c0fe40007f9e0ff */
[-C--:B------:R-:W-:Y:S02]  /*14200*/  LEA.HI.X.SX32 R89, R3, R137.reuse, 0x1, P5 ;  /* 0x0000008903597211 */ /* 0x080fe400028f0eff */
[----:B------:R-:W-:Y:S01]  /*14210*/  LEA.HI.X.SX32 R87, R2, R137, 0x1, P4 ;  /* 0x0000008902577211 */ /* 0x000fe200020f0eff */
[----:B------:R-:W1:Y:S01]  /*14220*/  LDC R3, c[0x0][0x3d8] ;  /* 0x0000f600ff037b82 */ /* 0x000e620000000800 */
[----:B------:R-:W-:Y:S01]  /*14230*/  IMAD R2, R69, 0x8e, RZ ;  /* 0x0000008e45027824 */ /* 0x000fe200078e02ff */
[----:B------:R-:W-:Y:S04]  /*14240*/  STL.64 [R1+0x490], R90 ;  /* 0x0004905a01007387 */ /* 0x000fe80000100a00 */
[----:B------:R3:W-:Y:S01]  /*14250*/  STL.64 [R1+0x458], R88 ;  /* 0x0004585801007387 */ /* 0x0007e20000100a00 */
[----:B------:R-:W-:Y:S01]  /*14260*/  PRMT R76, RZ, 0x7610, R76 ;  /* 0x00007610ff4c7816 */ /* 0x000fe2000000004c */
[----:B------:R-:W1:Y:S02]  /*14270*/  LDC R69, c[0x0][0x3d8] ;  /* 0x0000f600ff457b82 */ /* 0x000e640000000800 */
[----:B------:R3:W2:Y:S04]  /*14280*/  @P2 LDG.E.U8 R79, desc[UR20][R88.64] ;  /* 0x00000014584f2981 */ /* 0x0006a8000c1e1100 */
[----:B------:R0:W-:Y:S04]  /*14290*/  STL.64 [R1+0x418], R86 ;  /* 0x0004185601007387 */ /* 0x0001e80000100a00 */
[----:B------:R0:W2:Y:S01]  /*142a0*/  @P2 LDG.E.U8 R78, desc[UR20][R86.64] ;  /* 0x00000014564e2981 */ /* 0x0000a2000c1e1100 */
[----:B---3--:R-:W-:-:S02]  /*142b0*/  IADD3 R88, P4, PT, R0, R136, RZ ;  /* 0x0000008800587210 */ /* 0x008fc40007f9e0ff */
[----:B------:R-:W-:Y:S02]  /*142c0*/  PRMT R94, RZ, 0x7610, R94 ;  /* 0x00007610ff5e7816 */ /* 0x000fe4000000005e */
[-C--:B------:R-:W-:Y:S02]  /*142d0*/  LEA.HI.X.SX32 R89, R0, R137.reuse, 0x1, P4 ;  /* 0x0000008900597211 */ /* 0x080fe400020f0eff */
[CC--:B0-----:R-:W-:Y:S01]  /*142e0*/  IADD3 R86, P5, PT, R2.reuse, R136.reuse, RZ ;  /* 0x0000008802567210 */ /* 0x0c1fe20007fbe0ff */
[----:B------:R-:W-:Y:S01]  /*142f0*/  IMAD R0, R71, 0x96, RZ ;  /* 0x0000009647007824 */ /* 0x000fe200078e02ff */
[----:B------:R-:W-:Y:S01]  /*14300*/  PRMT R77, RZ, 0x7610, R77 ;  /* 0x00007610ff4d7816 */ /* 0x000fe2000000004d */
[----:B------:R0:W3:Y:S01]  /*14310*/  @P2 LDG.E.U8 R94, desc[UR20][R90.64] ;  /* 0x000000145a5e2981 */ /* 0x0000e2000c1e1100 */
[----:B------:R-:W-:Y:S01]  /*14320*/  LEA.HI.X.SX32 R87, R2, R137, 0x1, P5 ;  /* 0x0000008902577211 */ /* 0x000fe200028f0eff */
[----:B------:R-:W-:Y:S02]  /*14330*/  IMAD R2, R73, 0x9e, RZ ;  /* 0x0000009e49027824 */ /* 0x000fe400078e02ff */
[----:B------:R-:W-:Y:S04]  /*14340*/  STL.64 [R1+0x3d8], R88 ;  /* 0x0003d85801007387 */ /* 0x000fe80000100a00 */
[----:B------:R1:W-:Y:S04]  /*14350*/  STL.64 [R1+0x398], R86 ;  /* 0x0003985601007387 */ /* 0x0003e80000100a00 */
[----:B------:R1:W2:Y:S01]  /*14360*/  @P2 LDG.E.U8 R76, desc[UR20][R86.64] ;  /* 0x00000014564c2981 */ /* 0x0002a2000c1e1100 */
[----:B0-----:R-:W-:-:S03]  /*14370*/  IADD3 R90, P4, PT, R0, R136, RZ ;  /* 0x00000088005a7210 */ /* 0x001fc60007f9e0ff */
[----:B------:R0:W2:Y:S01]  /*14380*/  @P2 LDG.E.U8 R77, desc[UR20][R88.64] ;  /* 0x00000014584d2981 */ /* 0x0000a2000c1e1100 */
[----:B-1----:R-:W1:Y:S01]  /*14390*/  LDC R87, c[0x0][0x3d8] ;  /* 0x0000f600ff577b82 */ /* 0x002e620000000800 */
[----:B------:R-:W-:Y:S02]  /*143a0*/  LEA.HI.X.SX32 R91, R0, R137, 0x1, P4 ;  /* 0x00000089005b7211 */ /* 0x000fe400020f0eff */
[----:B0-----:R-:W-:-:S05]  /*143b0*/  IADD3 R88, P5, PT, R2, R136, RZ ;  /* 0x0000008802587210 */ /* 0x001fca0007fbe0ff */
[----:B------:R-:W0:Y:S01]  /*143c0*/  LDC R86, c[0x0][0x3d8] ;  /* 0x0000f600ff567b82 */ /* 0x000e220000000800 */
[----:B------:R-:W-:Y:S01]  /*143d0*/  PRMT R75, RZ, 0x7610, R75 ;  /* 0x00007610ff4b7816 */ /* 0x000fe2000000004b */
[----:B------:R-:W-:Y:S01]  /*143e0*/  IMAD R0, R68, 0xa6, RZ ;  /* 0x000000a644007824 */ /* 0x000fe200078e02ff */
[----:B------:R-:W-:Y:S02]  /*143f0*/  PRMT R74, RZ, 0x7610, R74 ;  /* 0x00007610ff4a7816 */ /* 0x000fe4000000004a */
[----:B------:R-:W-:Y:S01]  /*14400*/  LEA.HI.X.SX32 R89, R2, R137, 0x1, P5 ;  /* 0x0000008902597211 */ /* 0x000fe200028f0eff */
[----:B------:R-:W-:Y:S01]  /*14410*/  IMAD R2, R3, 0xae, RZ ;  /* 0x000000ae03027824 */ /* 0x000fe200078e02ff */
[----:B------:R1:W-:Y:S01]  /*14420*/  STL.64 [R1+0x358], R90 ;  /* 0x0003585a01007387 */ /* 0x0003e20000100a00 */
[----:B------:R-:W-:-:S03]  /*14430*/  IADD3 R108, P4, PT, R0, R136, RZ ;  /* 0x00000088006c7210 */ /* 0x000fc60007f9e0ff */
[----:B------:R1:W2:Y:S04]  /*14440*/  @P2 LDG.E.U8 R75, desc[UR20][R90.64] ;  /* 0x000000145a4b2981 */ /* 0x0002a8000c1e1100 */
[----:B------:R1:W-:Y:S04]  /*14450*/  STL.64 [R1+0x318], R88 ;  /* 0x0003185801007387 */ /* 0x0003e80000100a00 */
[----:B------:R1:W2:Y:S02]  /*14460*/  @P2 LDG.E.U8 R74, desc[UR20][R88.64] ;  /* 0x00000014584a2981 */ /* 0x0002a4000c1e1100 */
[----:B-1----:R-:W-:-:S02]  /*14470*/  IADD3 R90, P5, PT, R2, R136, RZ ;  /* 0x00000088025a7210 */ /* 0x002fc40007fbe0ff */
[-C--:B------:R-:W-:Y:S02]  /*14480*/  LEA.HI.X.SX32 R109, R0, R137.reuse, 0x1, P4 ;  /* 0x00000089006d7211 */ /* 0x080fe400020f0eff */
[----:B------:R-:W-:Y:S01]  /*14490*/  PRMT R72, RZ, 0x7610, R72 ;  /* 0x00007610ff487816 */ /* 0x000fe20000000048 */
[----:B------:R-:W1:Y:S01]  /*144a0*/  LDC R88, c[0x0][0x3d8] ;  /* 0x0000f600ff587b82 */ /* 0x000e620000000800 */
[----:B------:R-:W-:Y:S01]  /*144b0*/  LEA.HI.X.SX32 R91, R2, R137, 0x1, P5 ;  /* 0x00000089025b7211 */ /* 0x000fe200028f0eff */
[----:B------:R-:W-:-:S06]  /*144c0*/  IMAD R3, R69, 0xb6, RZ ;  /* 0x000000b645037824 */ /* 0x000fcc00078e02ff */
[----:B------:R-:W4:Y:S01]  /*144d0*/  LDC R89, c[0x0][0x3d8] ;  /* 0x0000f600ff597b82 */ /* 0x000f220000000800 */
[----:B------:R-:W-:Y:S01]  /*144e0*/  STL.64 [R1+0x2d8], R108 ;  /* 0x0002d86c01007387 */ /* 0x000fe20000100a00 */
[-C--:B------:R-:W-:Y:S01]  /*144f0*/  IADD3 R92, P4, PT, R3, R136.reuse, RZ ;  /* 0x00000088035c7210 */ /* 0x080fe20007f9e0ff */
[----:B------:R-:W-:Y:S02]  /*14500*/  IMAD R0, R87, 0xbe, RZ ;  /* 0x000000be57007824 */ /* 0x000fe400078e02ff */
[----:B------:R0:W-:Y:S01]  /*14510*/  STL.64 [R1+0x298], R90 ;  /* 0x0002985a01007387 */ /* 0x0001e20000100a00 */
[----:B------:R-:W-:Y:S02]  /*14520*/  PRMT R73, RZ, 0x7610, R73 ;  /* 0x00007610ff497816 */ /* 0x000fe40000000049 */
[----:B------:R-:W4:Y:S01]  /*14530*/  LDC R87, c[0x0][0x3d8] ;  /* 0x0000f600ff577b82 */ /* 0x000f220000000800 */
[----:B------:R0:W2:Y:S01]  /*14540*/  @P2 LDG.E.U8 R72, desc[UR20][R90.64] ;  /* 0x000000145a482981 */ /* 0x0000a2000c1e1100 */
[----:B------:R-:W-:Y:S01]  /*14550*/  PRMT R71, RZ, 0x7610, R71 ;  /* 0x00007610ff477816 */ /* 0x000fe20000000047 */
[----:B0-----:R-:W-:Y:S01]  /*14560*/  IMAD R2, R86, 0xc6, RZ ;  /* 0x000000c656027824 */ /* 0x001fe200078e02ff */
[----:B------:R-:W-:Y:S01]  /*14570*/  LEA.HI.X.SX32 R93, R3, R137, 0x1, P4 ;  /* 0x00000089035d7211 */ /* 0x000fe200020f0eff */
[----:B------:R0:W2:Y:S03]  /*14580*/  @P2 LDG.E.U8 R73, desc[UR20][R108.64] ;  /* 0x000000146c492981 */ /* 0x0000a6000c1e1100 */
[----:B------:R-:W4:Y:S01]  /*14590*/  LDC R90, c[0x0][0x3d8] ;  /* 0x0000f600ff5a7b82 */ /* 0x000f220000000800 */
[-C--:B------:R-:W-:Y:S01]  /*145a0*/  IADD3 R124, P4, PT, R0, R136.reuse, RZ ;  /* 0x00000088007c7210 */ /* 0x080fe20007f9e0ff */
[----:B------:R1:W-:Y:S01]  /*145b0*/  STL.64 [R1+0x258], R92 ;  /* 0x0002585c01007387 */ /* 0x0003e20000100a00 */
[----:B0-----:R-:W-:-:S03]  /*145c0*/  IADD3 R108, P5, PT, R2, R136, RZ ;  /* 0x00000088026c7210 */ /* 0x001fc60007fbe0ff */
[----:B------:R0:W2:Y:S01]  /*145d0*/  @P2 LDG.E.U8 R71, desc[UR20][R92.64] ;  /* 0x000000145c472981 */ /* 0x0000a2000c1e1100 */
[----:B------:R-:W-:Y:S01]  /*145e0*/  PRMT R69, RZ, 0x7610, R69 ;  /* 0x00007610ff457816 */ /* 0x000fe20000000045 */
[----:B------:R-:W4:Y:S01]  /*145f0*/  LDC R91, c[0x0][0x3d8] ;  /* 0x0000f600ff5b7b82 */ /* 0x000f220000000800 */
[-C--:B------:R-:W-:Y:S02]  /*14600*/  LEA.HI.X.SX32 R125, R0, R137.reuse, 0x1, P4 ;  /* 0x00000089007d7211 */ /* 0x080fe400020f0eff */
[----:B------:R-:W-:Y:S01]  /*14610*/  PRMT R68, RZ, 0x7610, R68 ;  /* 0x00007610ff447816 */ /* 0x000fe20000000044 */
[----:B-1----:R-:W-:Y:S01]  /*14620*/  IMAD R0, R88, 0xce, RZ ;  /* 0x000000ce58007824 */ /* 0x002fe200078e02ff */
[----:B------:R-:W-:-:S03]  /*14630*/  LEA.HI.X.SX32 R109, R2, R137, 0x1, P5 ;  /* 0x00000089026d7211 */ /* 0x000fc600028f0eff */
[----:B0-----:R-:W0:Y:S01]  /*14640*/  LDC R92, c[0x0][0x3d8] ;  /* 0x0000f600ff5c7b82 */ /* 0x001e220000000800 */
[----:B----4-:R-:W-:Y:S01]  /*14650*/  IMAD R86, R89, 0xd6, RZ ;  /* 0x000000d659567824 */ /* 0x010fe200078e02ff */
[----:B------:R1:W-:Y:S04]  /*14660*/  STL.64 [R1+0x218], R124 ;  /* 0x0002187c01007387 */ /* 0x0003e80000100a00 */
[----:B------:R1:W4:Y:S02]  /*14670*/  @P2 LDG.E.U8 R69, desc[UR20][R124.64] ;  /* 0x000000147c452981 */ /* 0x000324000c1e1100 */
[----:B------:R-:W0:Y:S02]  /*14680*/  LDC R93, c[0x0][0x3d8] ;  /* 0x0000f600ff5d7b82 */ /* 0x000e240000000800 */
[----:B------:R1:W-:Y:S04]  /*14690*/  STL.64 [R1+0x1d8], R108 ;  /* 0x0001d86c01007387 */ /* 0x0003e80000100a00 */
[----:B------:R1:W2:Y:S02]  /*146a0*/  @P2 LDG.E.U8 R68, desc[UR20][R108.64] ;  /* 0x000000146c442981 */ /* 0x0002a4000c1e1100 */
[----:B-1----:R-:W-:-:S02]  /*146b0*/  IADD3 R124, P4, PT, R0, R136, RZ ;  /* 0x00000088007c7210 */ /* 0x002fc40007f9e0ff */
[----:B------:R-:W-:Y:S02]  /*146c0*/  PRMT R3, RZ, 0x7610, R3 ;  /* 0x00007610ff037816 */ /* 0x000fe40000000003 */
[-C--:B------:R-:W-:Y:S02]  /*146d0*/  LEA.HI.X.SX32 R125, R0, R137.reuse, 0x1, P4 ;  /* 0x00000089007d7211 */ /* 0x080fe400020f0eff */
[C---:B------:R-:W-:Y:S01]  /*146e0*/  IADD3 R108, P5, PT, R86.reuse, R136, RZ ;  /* 0x00000088566c7210 */ /* 0x040fe20007fbe0ff */
[----:B------:R-:W-:Y:S01]  /*146f0*/  IMAD R87, R87, 0xe6, RZ ;  /* 0x000000e657577824 */ /* 0x000fe200078e02ff */
[----:B------:R-:W-:Y:S01]  /*14700*/  PRMT R2, RZ, 0x7610, R2 ;  /* 0x00007610ff027816 */ /* 0x000fe20000000002 */
[----:B------:R1:W2:Y:S01]  /*14710*/  @P2 LDG.E.U8 R3, desc[UR20][R124.64] ;  /* 0x000000147c032981 */ /* 0x0002a2000c1e1100 */
[----:B------:R-:W-:Y:S01]  /*14720*/  LEA.HI.X.SX32 R109, R86, R137, 0x1, P5 ;  /* 0x00000089566d7211 */ /* 0x000fe200028f0eff */
[----:B------:R-:W-:Y:S02]  /*14730*/  IMAD R86, R90, 0xde, RZ ;  /* 0x000000de5a567824 */ /* 0x000fe400078e02ff */
[----:B------:R1:W-:Y:S01]  /*14740*/  STL.64 [R1+0x198], R124 ;  /* 0x0001987c01007387 */ /* 0x0003e20000100a00 */
[----:B------:R-:W-:-:S03]  /*14750*/  PRMT R0, RZ, 0x7610, R0 ;  /* 0x00007610ff007816 */ /* 0x000fc60000000000 */
[----:B------:R0:W-:Y:S04]  /*14760*/  STL.64 [R1+0x158], R108 ;  /* 0x0001586c01007387 */ /* 0x0001e80000100a00 */
[----:B------:R0:W2:Y:S01]  /*14770*/  @P2 LDG.E.U8 R2, desc[UR20][R108.64] ;  /* 0x000000146c022981 */ /* 0x0000a2000c1e1100 */
[-C--:B-1----:R-:W-:Y:S01]  /*14780*/  IADD3 R124, P4, PT, R86, R136.reuse, RZ ;  /* 0x00000088567c7210 */ /* 0x082fe20007f9e0ff */
[----:B0-----:R-:W-:Y:S01]  /*14790*/  IMAD R88, R92, 0xee, RZ ;  /* 0x000000ee5c587824 */ /* 0x001fe200078e02ff */
[----:B------:R-:W-:Y:S01]  /*147a0*/  PRMT R90, RZ, 0x7610, R90 ;  /* 0x00007610ff5a7816 */ /* 0x000fe2000000005a */
[----:B------:R-:W0:Y:S01]  /*147b0*/  LDC R92, c[0x0][0x3d8] ;  /* 0x0000f600ff5c7b82 */ /* 0x000e220000000800 */
[----:B------:R-:W-:Y:S02]  /*147c0*/  LEA.HI.X.SX32 R125, R86, R137, 0x1, P4 ;  /* 0x00000089567d7211 */ /* 0x000fe400020f0eff */
[----:B------:R-:W-:Y:S01]  /*147d0*/  IADD3 R108, P5, PT, R87, R136, RZ ;  /* 0x00000088576c7210 */ /* 0x000fe20007fbe0ff */
[----:B------:R-:W-:-:S02]  /*147e0*/  IMAD R86, R93, 0xf6, RZ ;  /* 0x000000f65d567824 */ /* 0x000fc400078e02ff */
[----:B------:R1:W2:Y:S01]  /*147f0*/  @P2 LDG.E.U8 R0, desc[UR20][R124.64] ;  /* 0x000000147c002981 */ /* 0x0002a2000c1e1100 */
[----:B------:R-:W-:-:S03]  /*14800*/  LEA.HI.X.SX32 R109, R87, R137, 0x1, P5 ;  /* 0x00000089576d7211 */ /* 0x000fc600028f0eff */
[----:B------:R1:W-:Y:S04]  /*14810*/  STL.64 [R1+0x118], R124 ;  /* 0x0001187c01007387 */ /* 0x0003e80000100a00 */
[----:B------:R1:W-:Y:S04]  /*14820*/  STL.64 [R1+0xd8], R108 ;  /* 0x0000d86c01007387 */ /* 0x0003e80000100a00 */
[----:B------:R1:W2:Y:S02]  /*14830*/  @P2 LDG.E.U8 R90, desc[UR20][R108.64] ;  /* 0x000000146c5a2981 */ /* 0x0002a4000c1e1100 */
[----:B-1----:R-:W-:-:S04]  /*14840*/  IADD3 R124, P4, PT, R88, R136, RZ ;  /* 0x00000088587c7210 */ /* 0x002fc80007f9e0ff */
[-C--:B------:R-:W-:Y:S02]  /*14850*/  LEA.HI.X.SX32 R125, R88, R137.reuse, 0x1, P4 ;  /* 0x00000089587d7211 */ /* 0x080fe400020f0eff */
[C---:B------:R-:W-:Y:S02]  /*14860*/  IADD3 R108, P5, PT, R86.reuse, R136, RZ ;  /* 0x00000088566c7210 */ /* 0x040fe40007fbe0ff */
[----:B------:R-:W-:Y:S02]  /*14870*/  PRMT R88, RZ, 0x7610, R88 ;  /* 0x00007610ff587816 */ /* 0x000fe40000000058 */
[----:B------:R-:W-:Y:S01]  /*14880*/  LEA.HI.X.SX32 R109, R86, R137, 0x1, P5 ;  /* 0x00000089566d7211 */ /* 0x000fe200028f0eff */
[----:B------:R-:W-:Y:S01]  /*14890*/  IMAD R86, R91, 0xfe, RZ ;  /* 0x000000fe5b567824 */ /* 0x000fe200078e02ff */
[----:B------:R-:W-:Y:S01]  /*148a0*/  STL.64 [R1+0x98], R124 ;  /* 0x0000987c01007387 */ /* 0x000fe20000100a00 */
[----:B------:R-:W-:Y:S01]  /*148b0*/  PRMT R87, RZ, 0x7610, R87 ;  /* 0x00007610ff577816 */ /* 0x000fe20000000057 */
[----:B------:R-:W1:Y:S02]  /*148c0*/  LDC R91, c[0x0][0x3d8] ;  /* 0x0000f600ff5b7b82 */ /* 0x000e640000000800 */
[----:B------:R0:W-:Y:S04]  /*148d0*/  STL.64 [R1+0x58], R108 ;  /* 0x0000586c01007387 */ /* 0x0001e80000100a00 */
[----:B------:R0:W2:Y:S01]  /*148e0*/  @P2 LDG.E.U8 R88, desc[UR20][R108.64] ;  /* 0x000000146c582981 */ /* 0x0000a2000c1e1100 */
[----:B------:R-:W-:-:S06]  /*148f0*/  PRMT R89, RZ, 0x7610, R89 ;  /* 0x00007610ff597816 */ /* 0x000fcc0000000059 */
[----:B------:R-:W2:Y:S01]  /*14900*/  @P2 LDG.E.U8 R89, desc[UR20][R124.64] ;  /* 0x000000147c592981 */ /* 0x000ea2000c1e1100 */
[----:B0-----:R-:W-:-:S04]  /*14910*/  IADD3 R108, P4, PT, R86, R136, RZ ;  /* 0x00000088566c7210 */ /* 0x001fc80007f9e0ff */
[----:B------:R-:W-:-:S05]  /*14920*/  LEA.HI.X.SX32 R109, R86, R137, 0x1, P4 ;  /* 0x00000089566d7211 */ /* 0x000fca00020f0eff */
[----:B------:R0:W2:Y:S01]  /*14930*/  @P2 LDG.E.U8 R87, desc[UR20][R108.64] ;  /* 0x000000146c572981 */ /* 0x0000a2000c1e1100 */
[----:B------:R-:W-:-:S03]  /*14940*/  IMAD R86, R92, 0x77, RZ ;  /* 0x000000775c567824 */ /* 0x000fc600078e02ff */
[----:B------:R0:W-:Y:S01]  /*14950*/  STL.64 [R1+0x18], R108 ;  /* 0x0000186c01007387 */ /* 0x0001e20000100a00 */
[----:B------:R-:W-:Y:S02]  /*14960*/  PRMT R93, RZ, 0x7610, R93 ;  /* 0x00007610ff5d7816 */ /* 0x000fe4000000005d */
[----:B0-----:R-:W-:-:S04]  /*14970*/  IADD3 R108, P4, PT, R86, R136, RZ ;  /* 0x00000088566c7210 */ /* 0x001fc80007f9e0ff */
[----:B------:R-:W-:-:S05]  /*14980*/  LEA.HI.X.SX32 R109, R86, R137, 0x1, P4 ;  /* 0x00000089566d7211 */ /* 0x000fca00020f0eff */
[----:B------:R0:W-:Y:S04]  /*14990*/  STL.64 [R1+0x450], R108 ;  /* 0x0004506c01007387 */ /* 0x0001e80000100a00 */
[----:B------:R0:W2:Y:S01]  /*149a0*/  @P2 LDG.E.U8 R93, desc[UR20][R108.64] ;  /* 0x000000146c5d2981 */ /* 0x0000a2000c1e1100 */
[----:B-1----:R-:W-:Y:S01]  /*149b0*/  IMAD R91, R91, 0x7f, RZ ;  /* 0x0000007f5b5b7824 */ /* 0x002fe200078e02ff */
[----:B0-----:R-:W0:Y:S04]  /*149c0*/  LDC R108, c[0x0][0x3d8] ;  /* 0x0000f600ff6c7b82 */ /* 0x001e280000000800 */
[----:B------:R-:W-:Y:S01]  /*149d0*/  IADD3 R124, P4, PT, R91, R136, RZ ;  /* 0x000000885b7c7210 */ /* 0x000fe20007f9e0ff */
[----:B------:R-:W-:Y:S01]  /*149e0*/  IMAD R86, R107, 0x87, RZ ;  /* 0x000000876b567824 */ /* 0x000fe200078e02ff */
[----:B------:R-:W-:-:S02]  /*149f0*/  PRMT R92, RZ, 0x7610, R92 ;  /* 0x00007610ff5c7816 */ /* 0x000fc4000000005c */
[----:B------:R-:W-:Y:S01]  /*14a00*/  LEA.HI.X.SX32 R125, R91, R137, 0x1, P4 ;  /* 0x000000895b7d7211 */ /* 0x000fe200020f0eff */
[----:B------:R-:W1:Y:S04]  /*14a10*/  LDC R107, c[0x0][0x3d8] ;  /* 0x0000f600ff6b7b82 */ /* 0x000e680000000800 */
[----:B------:R3:W-:Y:S04]  /*14a20*/  STL.64 [R1+0x410], R124 ;  /* 0x0004107c01007387 */ /* 0x0007e80000100a00 */
[----:B------:R3:W2:Y:S01]  /*14a30*/  @P2 LDG.E.U8 R92, desc[UR20][R124.64] ;  /* 0x000000147c5c2981 */ /* 0x0006a2000c1e1100 */
[----:B------:R-:W-:Y:S01]  /*14a40*/  PRMT R91, RZ, 0x7610, R91 ;  /* 0x00007610ff5b7816 */ /* 0x000fe2000000005b */
[----:B------:R-:W4:Y:S01]  /*14a50*/  LDC R109, c[0x0][0x3d8] ;  /* 0x0000f600ff6d7b82 */ /* 0x000f220000000800 */
[----:B---3--:R-:W-:-:S04]  /*14a60*/  IADD3 R124, P4, PT, R86, R136, RZ ;  /* 0x00000088567c7210 */ /* 0x008fc80007f9e0ff */
[----:B------:R-:W-:Y:S01]  /*14a70*/  LEA.HI.X.SX32 R125, R86, R137, 0x1, P4 ;  /* 0x00000089567d7211 */ /* 0x000fe200020f0eff */
[----:B0-----:R-:W-:Y:S02]  /*14a80*/  IMAD R86, R108, 0x8f, RZ ;  /* 0x0000008f6c567824 */ /* 0x001fe400078e02ff */
[----:B------:R-:W0:Y:S02]  /*14a90*/  LDC R108, c[0x0][0x3d8] ;  /* 0x0000f600ff6c7b82 */ /* 0x000e240000000800 */
[----:B------:R3:W-:Y:S04]  /*14aa0*/  STL.64 [R1+0x3d0], R124 ;  /* 0x0003d07c01007387 */ /* 0x0007e80000100a00 */
[----:B------:R3:W2:Y:S01]  /*14ab0*/  @P2 LDG.E.U8 R91, desc[UR20][R124.64] ;  /* 0x000000147c5b2981 */ /* 0x0006a2000c1e1100 */
[----:B------:R-:W-:Y:S01]  /*14ac0*/  PRMT R121, RZ, 0x7610, R121 ;  /* 0x00007610ff797816 */ /* 0x000fe20000000079 */
[----:B-1----:R-:W-:Y:S01]  /*14ad0*/  IMAD R107, R107, 0x97, RZ ;  /* 0x000000976b6b7824 */ /* 0x002fe200078e02ff */
[----:B---3--:R-:W-:-:S04]  /*14ae0*/  IADD3 R124, P4, PT, R86, R136, RZ ;  /* 0x00000088567c7210 */ /* 0x008fc80007f9e0ff */
[----:B------:R-:W-:-:S05]  /*14af0*/  LEA.HI.X.SX32 R125, R86, R137, 0x1, P4 ;  /* 0x00000089567d7211 */ /* 0x000fca00020f0eff */
[----:B------:R1:W-:Y:S04]  /*14b00*/  STL.64 [R1+0x390], R124 ;  /* 0x0003907c01007387 */ /* 0x0003e80000100a00 */
[----:B------:R1:W3:Y:S02]  /*14b10*/  @P2 LDG.E.U8 R121, desc[UR20][R124.64] ;  /* 0x000000147c792981 */ /* 0x0002e4000c1e1100 */
[----:B-1----:R-:W-:-:S04]  /*14b20*/  IADD3 R124, P4, PT, R107, R136, RZ ;  /* 0x000000886b7c7210 */ /* 0x002fc80007f9e0ff */
[----:B------:R-:W-:Y:S02]  /*14b30*/  LEA.HI.X.SX32 R125, R107, R137, 0x1, P4 ;  /* 0x000000896b7d7211 */ /* 0x000fe400020f0eff */
[----:B------:R-:W1:Y:S01]  /*14b40*/  LDC R107, c[0x0][0x3d8] ;  /* 0x0000f600ff6b7b82 */ /* 0x000e620000000800 */
[----:B0-----:R-:W-:Y:S01]  /*14b50*/  IMAD R86, R108, 0x9f, RZ ;  /* 0x0000009f6c567824 */ /* 0x001fe200078e02ff */
[----:B------:R-:W-:-:S06]  /*14b60*/  PRMT R120, RZ, 0x7610, R120 ;  /* 0x00007610ff787816 */ /* 0x000fcc0000000078 */
[----:B------:R-:W0:Y:S01]  /*14b70*/  LDC R108, c[0x0][0x3d8] ;  /* 0x0000f600ff6c7b82 */ /* 0x000e220000000800 */
[----:B------:R1:W-:Y:S04]  /*14b80*/  STL.64 [R1+0x350], R124 ;  /* 0x0003507c01007387 */ /* 0x0003e80000100a00 */
[----:B------:R1:W2:Y:S01]  /*14b90*/  @P2 LDG.E.U8 R120, desc[UR20][R124.64] ;  /* 0x000000147c782981 */ /* 0x0002a2000c1e1100 */
[----:B------:R-:W-:Y:S02]  /*14ba0*/  PRMT R119, RZ, 0x7610, R119 ;  /* 0x00007610ff777816 */ /* 0x000fe40000000077 */
[----:B-1----:R-:W-:-:S04]  /*14bb0*/  IADD3 R124, P4, PT, R86, R136, RZ ;  /* 0x00000088567c7210 */ /* 0x002fc80007f9e0ff */
[----:B------:R-:W-:Y:S01]  /*14bc0*/  LEA.HI.X.SX32 R125, R86, R137, 0x1, P4 ;  /* 0x00000089567d7211 */ /* 0x000fe200020f0eff */
[----:B------:R-:W-:-:S04]  /*14bd0*/  IMAD R86, R107, 0xa7, RZ ;  /* 0x000000a76b567824 */ /* 0x000fc800078e02ff */
[----:B------:R1:W-:Y:S04]  /*14be0*/  STL.64 [R1+0x310], R124 ;  /* 0x0003107c01007387 */ /* 0x0003e80000100a00 */
[----:B------:R1:W2:Y:S01]  /*14bf0*/  @P2 LDG.E.U8 R119, desc[UR20][R124.64] ;  /* 0x000000147c772981 */ /* 0x0002a2000c1e1100 */
[----:B------:R-:W-:Y:S01]  /*14c00*/  PRMT R118, RZ, 0x7610, R118 ;  /* 0x00007610ff767816 */ /* 0x000fe20000000076 */
[----:B0-----:R-:W-:Y:S02]  /*14c10*/  IMAD R107, R108, 0xaf, RZ ;  /* 0x000000af6c6b7824 */ /* 0x001fe400078e02ff */
[----:B------:R-:W0:Y:S01]  /*14c20*/  LDC R108, c[0x0][0x3d8] ;  /* 0x0000f600ff6c7b82 */ /* 0x000e220000000800 */
[----:B-1----:R-:W-:-:S04]  /*14c30*/  IADD3 R124, P4, PT, R86, R136, RZ ;  /* 0x00000088567c7210 */ /* 0x002fc80007f9e0ff */
[----:B------:R-:W-:-:S05]  /*14c40*/  LEA.HI.X.SX32 R125, R86, R137, 0x1, P4 ;  /* 0x00000089567d7211 */ /* 0x000fca00020f0eff */
[----:B------:R1:W-:Y:S04]  /*14c50*/  STL.64 [R1+0x2d0], R124 ;  /* 0x0002d07c01007387 */ /* 0x0003e80000100a00 */
[----:B------:R1:W3:Y:S02]  /*14c60*/  @P2 LDG.E.U8 R118, desc[UR20][R124.64] ;  /* 0x000000147c762981 */ /* 0x0002e4000c1e1100 */
[----:B-1----:R-:W-:-:S04]  /*14c70*/  IADD3 R124, P4, PT, R107, R136, RZ ;  /* 0x000000886b7c7210 */ /* 0x002fc80007f9e0ff */
[----:B------:R-:W-:Y:S02]  /*14c80*/  LEA.HI.X.SX32 R125, R107, R137, 0x1, P4 ;  /* 0x000000896b7d7211 */ /* 0x000fe400020f0eff */
[----:B------:R-:W1:Y:S01]  /*14c90*/  LDC R107, c[0x0][0x3d8] ;  /* 0x0000f600ff6b7b82 */ /* 0x000e620000000800 */
[----:B------:R-:W-:Y:S01]  /*14ca0*/  PRMT R117, RZ, 0x7610, R117 ;  /* 0x00007610ff757816 */ /* 0x000fe20000000075 */
[----:B----4-:R-:W-:Y:S01]  /*14cb0*/  IMAD R86, R109, 0xb7, RZ ;  /* 0x000000b76d567824 */ /* 0x010fe200078e02ff */
[----:B------:R4:W-:Y:S04]  /*14cc0*/  STL.64 [R1+0x290], R124 ;  /* 0x0002907c01007387 */ /* 0x0009e80000100a00 */
[----:B------:R4:W3:Y:S01]  /*14cd0*/  @P2 LDG.E.U8 R117, desc[UR20][R124.64] ;  /* 0x000000147c752981 */ /* 0x0008e2000c1e1100 */
[----:B------:R-:W-:Y:S01]  /*14ce0*/  PRMT R116, RZ, 0x7610, R116 ;  /* 0x00007610ff747816 */ /* 0x000fe20000000074 */
[----:B------:R-:W0:Y:S01]  /*14cf0*/  LDC R109, c[0x0][0x3d8] ;  /* 0x0000f600ff6d7b82 */ /* 0x000e220000000800 */
[----:B----4-:R-:W-:-:S04]  /*14d00*/  IADD3 R124, P4, PT, R86, R136, RZ ;  /* 0x00000088567c7210 */ /* 0x010fc80007f9e0ff */
[----:B------:R-:W-:Y:S01]  /*14d10*/  LEA.HI.X.SX32 R125, R86, R137, 0x1, P4 ;  /* 0x00000089567d7211 */ /* 0x000fe200020f0eff */
[----:B-1----:R-:W-:-:S04]  /*14d20*/  IMAD R86, R107, 0xbf, RZ ;  /* 0x000000bf6b567824 */ /* 0x002fc800078e02ff */
[----:B------:R1:W-:Y:S04]  /*14d30*/  STL.64 [R1+0x250], R124 ;  /* 0x0002507c01007387 */ /* 0x0003e80000100a00 */
[----:B------:R1:W4:Y:S01]  /*14d40*/  @P2 LDG.E.U8 R116, desc[UR20][R124.64] ;  /* 0x000000147c742981 */ /* 0x000322000c1e1100 */
        /* <DEDUP_REMOVED lines=11> */
[----:B------:R-:W-:Y:S01]  /*14e00*/  IMAD R86, R109, 0xcf, RZ ;  /* 0x000000cf6d567824 */ /* 0x000fe200078e02ff */
[----:B------:R0:W-:Y:S04]  /*14e10*/  STL.64 [R1+0x1d0], R124 ;  /* 0x0001d07c01007387 */ /* 0x0001e80000100a00 */
[----:B------:R0:W3:Y:S01]  /*14e20*/  @P2 LDG.E.U8 R114, desc[UR20][R124.64] ;  /* 0x000000147c722981 */ /* 0x0000e2000c1e1100 */
[----:B------:R-:W-:Y:S01]  /*14e30*/  PRMT R113, RZ, 0x7610, R113 ;  /* 0x00007610ff717816 */ /* 0x000fe20000000071 */
[----:B------:R-:W1:Y:S01]  /*14e40*/  LDC R109, c[0x0][0x3d8] ;  /* 0x0000f600ff6d7b82 */ /* 0x000e620000000800 */
[----:B0-----:R-:W-:-:S04]  /*14e50*/  IADD3 R124, P4, PT, R86, R136, RZ ;  /* 0x00000088567c7210 */ /* 0x001fc80007f9e0ff */
[----:B------:R-:W-:Y:S01]  /*14e60*/  LEA.HI.X.SX32 R125, R86, R137, 0x1, P4 ;  /* 0x00000089567d7211 */ /* 0x000fe200020f0eff */
[----:B-1----:R-:W-:-:S04]  /*14e70*/  IMAD R86, R107, 0xd7, RZ ;  /* 0x000000d76b567824 */ /* 0x002fc800078e02ff */
[----:B------:R0:W-:Y:S04]  /*14e80*/  STL.64 [R1+0x190], R124 ;  /* 0x0001907c01007387 */ /* 0x0001e80000100a00 */
[----:B------:R0:W3:Y:S01]  /*14e90*/  @P2 LDG.E.U8 R113, desc[UR20][R124.64] ;  /* 0x000000147c712981 */ /* 0x0000e2000c1e1100 */
[----:B------:R-:W-:Y:S01]  /*14ea0*/  PRMT R112, RZ, 0x7610, R112 ;  /* 0x00007610ff707816 */ /* 0x000fe20000000070 */
[----:B------:R-:W-:Y:S02]  /*14eb0*/  IMAD R107, R108, 0xdf, RZ ;  /* 0x000000df6c6b7824 */ /* 0x000fe400078e02ff */
        /* <DEDUP_REMOVED lines=11> */
[----:B------:R1:W3:Y:S01]  /*14f70*/  @P2 LDG.E.U8 R111, desc[UR20][R124.64] ;  /* 0x000000147c6f2981 */ /* 0x0002e2000c1e1100 */
[----:B------:R-:W-:-:S02]  /*14f80*/  PRMT R110, RZ, 0x7610, R110 ;  /* 0x00007610ff6e7816 */ /* 0x000fc4000000006e */
[----:B-1----:R-:W-:-:S04]  /*14f90*/  IADD3 R124, P4, PT, R86, R136, RZ ;  /* 0x00000088567c7210 */ /* 0x002fc80007f9e0ff */
[----:B------:R-:W-:Y:S01]  /*14fa0*/  LEA.HI.X.SX32 R125, R86, R137, 0x1, P4 ;  /* 0x00000089567d7211 */ /* 0x000fe200020f0eff */
[----:B0-----:R-:W-:-:S04]  /*14fb0*/  IMAD R86, R107, 0xef, RZ ;  /* 0x000000ef6b567824 */ /* 0x001fc800078e02ff */
[----:B------:R0:W-:Y:S04]  /*14fc0*/  STL.64 [R1+0xd0], R124 ;  /* 0x0000d07c01007387 */ /* 0x0001e80000100a00 */
[----:B------:R0:W3:Y:S01]  /*14fd0*/  @P2 LDG.E.U8 R110, desc[UR20][R124.64] ;  /* 0x000000147c6e2981 */ /* 0x0000e2000c1e1100 */
[----:B------:R-:W-:Y:S01]  /*14fe0*/  PRMT R109, RZ, 0x7610, R109 ;  /* 0x00007610ff6d7816 */ /* 0x000fe2000000006d */
[----:B------:R-:W-:Y:S01]  /*14ff0*/  IMAD R107, R108, 0xf7, RZ ;  /* 0x000000f76c6b7824 */ /* 0x000fe200078e02ff */
[----:B0-----:R-:W-:-:S04]  /*15000*/  IADD3 R124, P4, PT, R86, R136, RZ ;  /* 0x00000088567c7210 */ /* 0x001fc80007f9e0ff */
[----:B------:R-:W-:Y:S01]  /*15010*/  LEA.HI.X.SX32 R125, R86, R137, 0x1, P4 ;  /* 0x00000089567d7211 */ /* 0x000fe200020f0eff */
[----:B------:R-:W-:-:S04]  /*15020*/  FMUL R86, R67, UR4 ;  /* 0x0000000443567c20 */ /* 0x000fc80008400000 */
[----:B------:R0:W-:Y:S04]  /*15030*/  STL.64 [R1+0x90], R124 ;  /* 0x0000907c01007387 */ /* 0x0001e80000100a00 */
[----:B------:R0:W3:Y:S01]  /*15040*/  @P2 LDG.E.U8 R109, desc[UR20][R124.64] ;  /* 0x000000147c6d2981 */ /* 0x0000e2000c1e1100 */
[----:B------:R-:W-:Y:S02]  /*15050*/  PRMT R108, RZ, 0x7610, R108 ;  /* 0x00007610ff6c7816 */ /* 0x000fe4000000006c */
[----:B------:R-:W-:Y:S02]  /*15060*/  FMNMX R86, R86, R132, !PT ;  /* 0x0000008456567209 */ /* 0x000fe40007800000 */
[----:B0-----:R-:W-:-:S04]  /*15070*/  IADD3 R124, P4, PT, R107, R136, RZ ;  /* 0x000000886b7c7210 */ /* 0x001fc80007f9e0ff */
[----:B------:R-:W-:Y:S01]  /*15080*/  LEA.HI.X.SX32 R125, R107, R137, 0x1, P4 ;  /* 0x000000896b7d7211 */ /* 0x000fe200020f0eff */
[----:B------:R-:W-:Y:S01]  /*15090*/  IMAD R107, R123, 0xff, RZ ;  /* 0x000000ff7b6b7824 */ /* 0x000fe200078e02ff */
[----:B--2---:R-:W-:Y:S04]  /*150a0*/  STS.U8 [R70+UR7+0x2300], R85 ;  /* 0x0023005546007988 */ /* 0x004fe80008000007 */
[----:B------:R0:W-:Y:S04]  /*150b0*/  STL.64 [R1+0x50], R124 ;  /* 0x0000507c01007387 */ /* 0x0001e80000100a00 */
[----:B------:R0:W2:Y:S01]  /*150c0*/  @P2 LDG.E.U8 R108, desc[UR20][R124.64] ;  /* 0x000000147c6c2981 */ /* 0x0000a2000c1e1100 */
[----:B------:R-:W-:-:S03]  /*150d0*/  PRMT R122, RZ, 0x7610, R122 ;  /* 0x00007610ff7a7816 */ /* 0x000fc6000000007a */
[----:B------:R-:W1:Y:S04]  /*150e0*/  SHFL.BFLY PT, R85, R86, 0x10, 0x1f ;  /* 0x0e001f0056557f89 */ /* 0x000e6800000e0000 */
[----:B------:R-:W2:Y:S01]  /*150f0*/  @P2 LDG.E.U8 R122, desc[UR20][R152.64] ;  /* 0x00000014987a2981 */ /* 0x000ea2000c1e1100 */
[----:B0-----:R-:W-:-:S03]  /*15100*/  IADD3 R124, P4, PT, R107, R136, RZ ;  /* 0x000000886b7c7210 */ /* 0x001fc60007f9e0ff */
[----:B------:R1:W-:Y:S01]  /*15110*/  STS.U8 [R70+UR7+0x6b00], R2 ;  /* 0x006b000246007988 */ /* 0x0003e20008000007 */
[----:B------:R-:W-:Y:S02]  /*15120*/  LEA.HI.X.SX32 R125, R107, R137, 0x1, P4 ;  /* 0x000000896b7d7211 */ /* 0x000fe400020f0eff */
[----:B------:R-:W-:Y:S01]  /*15130*/  PRMT R107, RZ, 0x7610, R107 ;  /* 0x00007610ff6b7816 */ /* 0x000fe2000000006b */
[----:B------:R0:W-:Y:S04]  /*15140*/  STS.U8 [R70+UR7+0x7f00], R87 ;  /* 0x007f005746007988 */ /* 0x0001e80008000007 */
[----:B------:R-:W-:Y:S04]  /*15150*/  STS.U8 [R70+UR7+0x2700], R84 ;  /* 0x0027005446007988 */ /* 0x000fe80008000007 */
[----:B------:R-:W2:Y:S01]  /*15160*/  @P2 LDG.E.U8 R107, desc[UR20][R124.64] ;  /* 0x000000147c6b2981 */ /* 0x000ea2000c1e1100 */
[----:B-1----:R-:W-:-:S03]  /*15170*/  FMNMX3 R2, R86, -INF , R85, !PT ;  /* 0xff80000056027876 */ /* 0x002fc60007800055 */
[----:B------:R-:W-:Y:S02]  /*15180*/  STS.U8 [R70+UR7+0x2b00], R83 ;  /* 0x002b005346007988 */ /* 0x000fe40008000007 */
[--C-:B------:R-:W-:Y:S01]  /*15190*/  FFMA R4, R4, UR4, -R2.reuse ;  /* 0x0000000404047c23 */ /* 0x100fe20008000802 */
[--C-:B------:R-:W-:Y:S01]  /*151a0*/  FFMA R5, R5, UR4, -R2.reuse ;  /* 0x0000000405057c23 */ /* 0x100fe20008000802 */
[--C-:B------:R-:W-:Y:S01]  /*151b0*/  FFMA R6, R6, UR4, -R2.reuse ;  /* 0x0000000406067c23 */ /* 0x100fe20008000802 */
[----:B------:R-:W-:Y:S01]  /*151c0*/  STS.U8 [R70+UR7+0x2f00], R82 ;  /* 0x002f005246007988 */ /* 0x000fe20008000007 */
[----:B------:R-:W-:Y:S01]  /*151d0*/  FMUL R4, R4, 1.4426950216293334961 ;  /* 0x3fb8aa3b04047820 */ /* 0x000fe20000400000 */
[----:B------:R-:W-:Y:S01]  /*151e0*/  FMUL R5, R5, 1.4426950216293334961 ;  /* 0x3fb8aa3b05057820 */ /* 0x000fe20000400000 */
[----:B------:R-:W-:Y:S01]  /*151f0*/  FMUL R6, R6, 1.4426950216293334961 ;  /* 0x3fb8aa3b06067820 */ /* 0x000fe20000400000 */
[--C-:B------:R-:W-:Y:S01]  /*15200*/  FFMA R7, R7, UR4, -R2.reuse ;  /* 0x0000000407077c23 */ /* 0x100fe20008000802 */
[----:B0-----:R-:W-:Y:S01]  /*15210*/  MUFU.EX2 R87, R4 ;  /* 0x0000000400577308 */ /* 0x001fe20000000800 */
[----:B------:R-:W-:Y:S01]  /*15220*/  STS.U8 [R70+UR7+0x3300], R81 ;  /* 0x0033005146007988 */ /* 0x000fe20008000007 */
[----:B------:R-:W-:Y:S01]  /*15230*/  FFMA R8, R8, UR4, -R2 ;  /* 0x0000000408087c23 */ /* 0x000fe20008000802 */
[----:B------:R-:W-:-:S02]  /*15240*/  FMUL R7, R7, 1.4426950216293334961 ;  /* 0x3fb8aa3b07077820 */ /* 0x000fc40000400000 */
[----:B------:R-:W-:Y:S03]  /*15250*/  STS.U8 [R70+UR7+0x3700], R80 ;  /* 0x0037005046007988 */ /* 0x000fe60008000007 */
[----:B------:R-:W0:Y:S01]  /*15260*/  MUFU.EX2 R86, R5 ;  /* 0x0000000500567308 */ /* 0x000e220000000800 */
        /* <DEDUP_REMOVED lines=15> */
[----:B------:R0:W-:Y:S01]  /*15360*/  STS.U8 [R70+UR7+0x7b00], R88 ;  /* 0x007b005846007988 */ /* 0x0001e20008000007 */
[----:B-1----:R-:W-:Y:S01]  /*15370*/  MUFU.EX2 R68, R7 ;  /* 0x0000000700447308 */ /* 0x002fe20000000800 */
[----:B------:R-:W-:Y:S01]  /*15380*/  FMUL R8, R8, 1.4426950216293334961 ;  /* 0x3fb8aa3b08087820 */ /* 0x000fe20000400000 */
[--C-:B------:R-:W-:Y:S01]  /*15390*/  FFMA R9, R9, UR4, -R2.reuse ;  /* 0x0000000409097c23 */ /* 0x100fe20008000802 */
[--C-:B------:R-:W-:Y:S01]  /*153a0*/  FFMA R10, R10, UR4, -R2.reuse ;  /* 0x000000040a0a7c23 */ /* 0x100fe20008000802 */
[----:B------:R-:W1:Y:S01]  /*153b0*/  S2R R123, SR_TID.X ;  /* 0x00000000007b7919 */ /* 0x000e620000002100 */
[----:B------:R1:W5:Y:S03]  /*153c0*/  LDL.LU R132, [R1+0xfd8] ;  /* 0x000fd80001847983 */ /* 0x0003660000300800 */
[----:B0-----:R-:W0:Y:S01]  /*153d0*/  MUFU.EX2 R70, R6 ;  /* 0x0000000600467308 */ /* 0x001e220000000800 */
[----:B------:R-:W-:Y:S01]  /*153e0*/  FMUL R9, R9, 1.4426950216293334961 ;  /* 0x3fb8aa3b09097820 */ /* 0x000fe20000400000 */
[----:B------:R-:W-:Y:S01]  /*153f0*/  FFMA R11, R11, UR4, -R2 ;  /* 0x000000040b0b7c23 */ /* 0x000fe20008000802 */
[----:B------:R-:W-:-:S05]  /*15400*/  FADD R138, R87, R86 ;  /* 0x00000056578a7221 */ /* 0x000fca0000000000 */
[----:B------:R0:W1:Y:S01]  /*15410*/  MUFU.EX2 R85, R8 ;  /* 0x0000000800557308 */ /* 0x0000620000000800 */
[----:B------:R-:W-:Y:S01]  /*15420*/  FMUL R5, R11, 1.4426950216293334961 ;  /* 0x3fb8aa3b0b057820 */ /* 0x000fe20000400000 */
[----:B------:R-:W-:Y:S01]  /*15430*/  FFMA R12, R12, UR4, -R2 ;  /* 0x000000040c0c7c23 */ /* 0x000fe20008000802 */
[----:B0-----:R-:W-:-:S05]  /*15440*/  FMUL R8, R10, 1.4426950216293334961 ;  /* 0x3fb8aa3b0a087820 */ /* 0x001fca0000400000 */
[----:B------:R-:W0:Y:S01]  /*15450*/  MUFU.EX2 R84, R9 ;  /* 0x0000000900547308 */ /* 0x000e220000000800 */
[----:B------:R-:W-:Y:S01]  /*15460*/  FADD R138, R70, R138 ;  /* 0x0000008a468a7221 */ /* 0x000fe20000000000 */
[----:B------:R-:W-:Y:S01]  /*15470*/  FMUL R12, R12, 1.4426950216293334961 ;  /* 0x3fb8aa3b0c0c7820 */ /* 0x000fe20000400000 */
[----:B------:R-:W-:-:S05]  /*15480*/  FFMA R13, R13, UR4, -R2 ;  /* 0x000000040d0d7c23 */ /* 0x000fca0008000802 */
[----:B------:R-:W0:Y:S01]  /*15490*/  MUFU.EX2 R8, R8 ;  /* 0x0000000800087308 */ /* 0x000e220000000800 */
[----:B------:R-:W-:Y:S01]  /*154a0*/  FFMA R14, R14, UR4, -R2 ;  /* 0x000000040e0e7c23 */ /* 0x000fe20008000802 */
[----:B------:R-:W-:Y:S01]  /*154b0*/  FADD R138, R68, R138 ;  /* 0x0000008a448a7221 */ /* 0x000fe20000000000 */
[----:B------:R-:W-:-:S05]  /*154c0*/  FMUL R13, R13, 1.4426950216293334961 ;  /* 0x3fb8aa3b0d0d7820 */ /* 0x000fca0000400000 */
[----:B------:R-:W4:Y:S01]  /*154d0*/  MUFU.EX2 R5, R5 ;  /* 0x0000000500057308 */ /* 0x000f220000000800 */
[----:B------:R-:W-:Y:S01]  /*154e0*/  FMUL R14, R14, 1.4426950216293334961 ;  /* 0x3fb8aa3b0e0e7820 */ /* 0x000fe20000400000 */
[----:B-1----:R-:W-:Y:S01]  /*154f0*/  FADD R138, R85, R138 ;  /* 0x0000008a558a7221 */ /* 0x002fe20000000000 */
[----:B------:R-:W-:-:S05]  /*15500*/  FFMA R15, R15, UR4, -R2 ;  /* 0x000000040f0f7c23 */ /* 0x000fca0008000802 */
[----:B------:R-:W1:Y:S01]  /*15510*/  MUFU.EX2 R83, R12 ;  /* 0x0000000c00537308 */ /* 0x000e620000000800 */
[----:B0-----:R-:W-:Y:S01]  /*15520*/  FADD R138, R84, R138 ;  /* 0x0000008a548a7221 */ /* 0x001fe20000000000 */
[----:B------:R-:W-:-:S06]  /*15530*/  FFMA R16, R16, UR4, -R2 ;  /* 0x0000000410107c23 */ /* 0x000fcc0008000802 */
[----:B------:R-:W0:Y:S01]  /*15540*/  MUFU.EX2 R82, R13 ;  /* 0x0000000d00527308 */ /* 0x000e220000000800 */
[----:B------:R-:W-:-:S07]  /*15550*/  FADD R138, R8, R138 ;  /* 0x0000008a088a7221 */ /* 0x000fce0000000000 */
[----:B------:R0:W1:Y:S01]  /*15560*/  MUFU.EX2 R69, R14 ;  /* 0x0000000e00457308 */ /* 0x0000620000000800 */
[----:B------:R-:W-:Y:S01]  /*15570*/  FMUL R16, R16, 1.4426950216293334961 ;  /* 0x3fb8aa3b10107820 */ /* 0x000fe20000400000 */
[----:B------:R-:W-:Y:S01]  /*15580*/  FFMA R17, R17, UR4, -R2 ;  /* 0x0000000411117c23 */ /* 0x000fe20008000802 */
[----:B0-----:R-:W-:Y:S01]  /*15590*/  FMUL R14, R15, 1.4426950216293334961 ;  /* 0x3fb8aa3b0f0e7820 */ /* 0x001fe20000400000 */
[----:B----4-:R-:W-:Y:S01]  /*155a0*/  FADD R138, R5, R138 ;  /* 0x0000008a058a7221 */ /* 0x010fe20000000000 */
[----:B------:R-:W-:-:S04]  /*155b0*/  FFMA R18, R18, UR4, -R2 ;  /* 0x0000000412127c23 */ /* 0x000fc80008000802 */
[----:B------:R-:W0:Y:S01]  /*155c0*/  MUFU.EX2 R14, R14 ;  /* 0x0000000e000e7308 */ /* 0x000e220000000800 */
[----:B------:R-:W-:Y:S01]  /*155d0*/  FMUL R17, R17, 1.4426950216293334961 ;  /* 0x3fb8aa3b11117820 */ /* 0x000fe20000400000 */
[----:B-1----:R-:W-:Y:S01]  /*155e0*/  FADD R138, R83, R138 ;  /* 0x0000008a538a7221 */ /* 0x002fe20000000000 */
[----:B------:R-:W-:Y:S01]  /*155f0*/  FMUL R6, R18, 1.4426950216293334961 ;  /* 0x3fb8aa3b12067820 */ /* 0x000fe20000400000 */
[----:B------:R-:W-:-:S04]  /*15600*/  FFMA R19, R19, UR4, -R2 ;  /* 0x0000000413137c23 */ /* 0x000fc80008000802 */
[----:B------:R-:W1:Y:S01]  /*15610*/  MUFU.EX2 R81, R16 ;  /* 0x0000001000517308 */ /* 0x000e620000000800 */
[----:B------:R-:W-:Y:S01]  /*15620*/  FADD R138, R82, R138 ;  /* 0x0000008a528a7221 */ /* 0x000fe20000000000 */
[----:B------:R-:W-:Y:S01]  /*15630*/  FMUL R15, R19, 1.4426950216293334961 ;  /* 0x3fb8aa3b130f7820 */ /* 0x000fe20000400000 */
[----:B------:R-:W-:-:S05]  /*15640*/  FFMA R20, R20, UR4, -R2 ;  /* 0x0000000414147c23 */ /* 0x000fca0008000802 */
[----:B------:R4:W1:Y:S01]  /*15650*/  MUFU.EX2 R80, R17 ;  /* 0x0000001100507308 */ /* 0x0008620000000800 */
[----:B------:R-:W-:Y:S01]  /*15660*/  FADD R138, R69, R138 ;  /* 0x0000008a458a7221 */ /* 0x000fe20000000000 */
[----:B------:R-:W-:Y:S01]  /*15670*/  FMUL R20, R20, 1.4426950216293334961 ;  /* 0x3fb8aa3b14147820 */ /* 0x000fe20000400000 */
[----:B------:R-:W-:-:S05]  /*15680*/  FFMA R21, R21, UR4, -R2 ;  /* 0x0000000415157c23 */ /* 0x000fca0008000802 */
[----:B------:R-:W4:Y:S01]  /*15690*/  MUFU.EX2 R6, R6 ;  /* 0x0000000600067308 */ /* 0x000f220000000800 */
[----:B0-----:R-:W-:Y:S01]  /*156a0*/  FADD R138, R14, R138 ;  /* 0x0000008a0e8a7221 */ /* 0x001fe20000000000 */
[----:B------:R-:W-:Y:S01]  /*156b0*/  FFMA R22, R22, UR4, -R2 ;  /* 0x0000000416167c23 */ /* 0x000fe20008000802 */
[----:B------:R-:W-:-:S05]  /*156c0*/  FMUL R21, R21, 1.4426950216293334961 ;  /* 0x3fb8aa3b15157820 */ /* 0x000fca0000400000 */
[----:B------:R-:W0:Y:S01]  /*156d0*/  MUFU.EX2 R15, R15 ;  /* 0x0000000f000f7308 */ /* 0x000e220000000800 */
[----:B-1----:R-:W-:Y:S01]  /*156e0*/  FADD R138, R81, R138 ;  /* 0x0000008a518a7221 */ /* 0x002fe20000000000 */
[----:B----4-:R-:W-:Y:S01]  /*156f0*/  FMUL R17, R22, 1.4426950216293334961 ;  /* 0x3fb8aa3b16117820 */ /* 0x010fe20000400000 */
[----:B------:R-:W-:-:S05]  /*15700*/  FFMA R23, R23, UR4, -R2 ;  /* 0x0000000417177c23 */ /* 0x000fca0008000802 */
[----:B------:R-:W1:Y:S01]  /*15710*/  MUFU.EX2 R79, R20 ;  /* 0x00000014004f7308 */ /* 0x000e620000000800 */
[----:B------:R-:W-:Y:S01]  /*15720*/  FADD R138, R80, R138 ;  /* 0x0000008a508a7221 */ /* 0x000fe20000000000 */
[----:B------:R-:W-:Y:S01]  /*15730*/  FMUL R3, R23, 1.4426950216293334961 ;  /* 0x3fb8aa3b17037820 */ /* 0x000fe20000400000 */
[----:B------:R-:W-:-:S05]  /*15740*/  FFMA R24, R24, UR4, -R2 ;  /* 0x0000000418187c23 */ /* 0x000fca0008000802 */
[----:B------:R-:W4:Y:S01]  /*15750*/  MUFU.EX2 R78, R21 ;  /* 0x00000015004e7308 */ /* 0x000f220000000800 */
[----:B------:R-:W-:Y:S01]  /*15760*/  FADD R138, R6, R138 ;  /* 0x0000008a068a7221 */ /* 0x000fe20000000000 */
[----:B------:R-:W-:Y:S01]  /*15770*/  FMUL R24, R24, 1.4426950216293334961 ;  /* 0x3fb8aa3b18187820 */ /* 0x000fe20000400000 */
[----:B------:R-:W-:-:S05]  /*15780*/  FFMA R25, R25, UR4, -R2 ;  /* 0x0000000419197c23 */ /* 0x000fca0008000802 */
[----:B------:R-:W3:Y:S01]  /*15790*/  MUFU.EX2 R17, R17 ;  /* 0x0000001100117308 */ /* 0x000ee20000000800 */
[----:B0-----:R-:W-:Y:S01]  /*157a0*/  FADD R138, R15, R138 ;  /* 0x0000008a0f8a7221 */ /* 0x001fe20000000000 */
[----:B------:R-:W-:Y:S01]  /*157b0*/  FFMA R26, R26, UR4, -R2 ;  /* 0x000000041a1a7c23 */ /* 0x000fe20008000802 */
[----:B------:R-:W-:-:S05]  /*157c0*/  FMUL R25, R25, 1.4426950216293334961 ;  /* 0x3fb8aa3b19197820 */ /* 0x000fca0000400000 */
[----:B------:R-:W0:Y:S01]  /*157d0*/  MUFU.EX2 R3, R3 ;  /* 0x0000000300037308 */ /* 0x000e220000000800 */
[----:B-1----:R-:W-:Y:S01]  /*157e0*/  FADD R138, R79, R138 ;  /* 0x0000008a4f8a7221 */ /* 0x002fe20000000000 */
[----:B------:R-:W-:Y:S01]  /*157f0*/  FMUL R7, R26, 1.4426950216293334961 ;  /* 0x3fb8aa3b1a077820 */ /* 0x000fe20000400000 */
[----:B------:R-:W-:-:S05]  /*15800*/  FFMA R27, R27, UR4, -R2 ;  /* 0x000000041b1b7c23 */ /* 0x000fca0008000802 */
[----:B------:R-:W1:Y:S01]  /*15810*/  MUFU.EX2 R77, R24 ;  /* 0x00000018004d7308 */ /* 0x000e620000000800 */
[----:B----4-:R-:W-:Y:S01]  /*15820*/  FADD R138, R78, R138 ;  /* 0x0000008a4e8a7221 */ /* 0x010fe20000000000 */
[----:B------:R-:W-:Y:S01]  /*15830*/  FMUL R22, R27, 1.4426950216293334961 ;  /* 0x3fb8aa3b1b167820 */ /* 0x000fe20000400000 */
[----:B------:R-:W-:-:S05]  /*15840*/  FFMA R28, R28, UR4, -R2 ;  /* 0x000000041c1c7c23 */ /* 0x000fca0008000802 */
[----:B------:R-:W4:Y:S01]  /*15850*/  MUFU.EX2 R76, R25 ;  /* 0x00000019004c7308 */ /* 0x000f220000000800 */
[----:B---3--:R-:W-:Y:S01]  /*15860*/  FADD R138, R17, R138 ;  /* 0x0000008a118a7221 */ /* 0x008fe20000000000 */
        /* <DEDUP_REMOVED lines=21> */
[----:B------:R-:W-:Y:S01]  /*159c0*/  FMUL R33, R33, 1.4426950216293334961 ;  /* 0x3fb8aa3b21217820 */ /* 0x000fe20000400000 */
[----:B------:R-:W-:-:S04]  /*159d0*/  IMAD.SHL.U32 R0, R123, 0x10, RZ ;  /* 0x000000107b007824 */ /* 0x000fc800078e00ff */
[----:B------:R-:W0:Y:S01]  /*159e0*/  MUFU.EX2 R10, R10 ;  /* 0x0000000a000a7308 */ /* 0x000e220000000800 */
[----:B-1----:R-:W-:Y:S01]  /*159f0*/  FADD R138, R75, R138 ;  /* 0x0000008a4b8a7221 */ /* 0x002fe20000000000 */
[----:B------:R-:W-:Y:S01]  /*15a00*/  FMUL R12, R34, 1.4426950216293334961 ;  /* 0x3fb8aa3b220c7820 */ /* 0x000fe20000400000 */
[----:B------:R-:W-:-:S05]  /*15a10*/  FFMA R35, R35, UR4, -R2 ;  /* 0x0000000423237c23 */ /* 0x000fca0008000802 */
[----:B------:R-:W1:Y:S01]  /*15a20*/  MUFU.EX2 R73, R32 ;  /* 0x0000002000497308 */ /* 0x000e620000000800 */
[----:B------:R-:W-:Y:S01]  /*15a30*/  LOP3.LUT R0, R0, 0x70, RZ, 0xc0, !PT ;  /* 0x0000007000007812 */ /* 0x000fe200078ec0ff */
[----:B----4-:R-:W-:Y:S01]  /*15a40*/  FADD R138, R74, R138 ;  /* 0x0000008a4a8a7221 */ /* 0x010fe20000000000 */
[----:B------:R-:W-:Y:S01]  /*15a50*/  LOP3.LUT R4, R123, 0x60, RZ, 0xc0, !PT ;  /* 0x000000607b047812 */ /* 0x000fe200078ec0ff */
[----:B------:R-:W-:-:S04]  /*15a60*/  FMUL R11, R35, 1.4426950216293334961 ;  /* 0x3fb8aa3b230b7820 */ /* 0x000fc80000400000 */
[----:B------:R-:W4:Y:S01]  /*15a70*/  MUFU.EX2 R72, R33 ;  /* 0x0000002100487308 */ /* 0x000f220000000800 */
[----:B------:R-:W-:Y:S01]  /*15a80*/  FFMA R36, R36, UR4, -R2 ;  /* 0x0000000424247c23 */ /* 0x000fe20008000802 */
[----:B---3--:R-:W-:Y:S01]  /*15a90*/  FADD R138, R16, R138 ;  /* 0x0000008a108a7221 */ /* 0x008fe20000000000 */
[----:B------:R-:W-:Y:S02]  /*15aa0*/  IMAD R0, R4, 0x40, R0 ;  /* 0x0000004004007824 */ /* 0x000fe400078e0200 */
[----:B------:R-:W-:Y:S01]  /*15ab0*/  FFMA R37, R37, UR4, -R2 ;  /* 0x0000000425257c23 */ /* 0x000fe20008000802 */
[----:B------:R-:W-:Y:S02]  /*15ac0*/  LOP3.LUT R4, R123, 0x10, RZ, 0xc0, !PT ;  /* 0x000000107b047812 */ /* 0x000fe400078ec0ff */
[----:B------:R-:W3:Y:S01]  /*15ad0*/  MUFU.EX2 R12, R12 ;  /* 0x0000000c000c7308 */ /* 0x000ee20000000800 */
[----:B------:R-:W-:Y:S01]  /*15ae0*/  FMUL R36, R36, 1.4426950216293334961 ;  /* 0x3fb8aa3b24247820 */ /* 0x000fe20000400000 */
[----:B0-----:R-:W-:Y:S01]  /*15af0*/  FADD R138, R10, R138 ;  /* 0x0000008a0a8a7221 */ /* 0x001fe20000000000 */
[----:B------:R-:W-:Y:S01]  /*15b00*/  FMUL R37, R37, 1.4426950216293334961 ;  /* 0x3fb8aa3b25257820 */ /* 0x000fe20000400000 */
[----:B------:R-:W-:-:S04]  /*15b10*/  FFMA R38, R38, UR4, -R2 ;  /* 0x0000000426267c23 */ /* 0x000fc80008000802 */
[----:B------:R-:W0:Y:S01]  /*15b20*/  MUFU.EX2 R11, R11 ;  /* 0x0000000b000b7308 */ /* 0x000e220000000800 */
[----:B------:R-:W-:Y:S02]  /*15b30*/  IMAD.SHL.U32 R4, R4, 0x4, RZ ;  /* 0x0000000404047824 */ /* 0x000fe400078e00ff */
[----:B-1----:R-:W-:Y:S01]  /*15b40*/  FADD R138, R73, R138 ;  /* 0x0000008a498a7221 */ /* 0x002fe20000000000 */
[----:B------:R-:W-:Y:S01]  /*15b50*/  FMUL R13, R38, 1.4426950216293334961 ;  /* 0x3fb8aa3b260d7820 */ /* 0x000fe20000400000 */
[----:B------:R-:W-:-:S03]  /*15b60*/  FFMA R39, R39, UR4, -R2 ;  /* 0x0000000427277c23 */ /* 0x000fc60008000802 */
[----:B------:R1:W0:Y:S01]  /*15b70*/  MUFU.EX2 R71, R36 ;  /* 0x0000002400477308 */ /* 0x0002220000000800 */
[----:B------:R-:W-:Y:S01]  /*15b80*/  LOP3.LUT R0, R0, R4, RZ, 0x3c, !PT ;  /* 0x0000000400007212 */ /* 0x000fe200078e3cff */
[----:B----4-:R-:W-:Y:S01]  /*15b90*/  FADD R138, R72, R138 ;  /* 0x0000008a488a7221 */ /* 0x010fe20000000000 */
[----:B------:R-:W-:Y:S01]  /*15ba0*/  FMUL R4, R39, 1.4426950216293334961 ;  /* 0x3fb8aa3b27047820 */ /* 0x000fe20000400000 */
[----:B------:R-:W-:-:S04]  /*15bb0*/  FFMA R40, R40, UR4, -R2 ;  /* 0x0000000428287c23 */ /* 0x000fc80008000802 */
[----:B------:R-:W4:Y:S01]  /*15bc0*/  MUFU.EX2 R37, R37 ;  /* 0x0000002500257308 */ /* 0x000f220000000800 */
[----:B---3--:R-:W-:Y:S01]  /*15bd0*/  FADD R138, R12, R138 ;  /* 0x0000008a0c8a7221 */ /* 0x008fe20000000000 */
[----:B-1----:R-:W-:Y:S01]  /*15be0*/  FMUL R36, R40, 1.4426950216293334961 ;  /* 0x3fb8aa3b28247820 */ /* 0x002fe20000400000 */
[----:B------:R-:W-:-:S05]  /*15bf0*/  FFMA R41, R41, UR4, -R2 ;  /* 0x0000000429297c23 */ /* 0x000fca0008000802 */
[----:B------:R-:W1:Y:S01]  /*15c00*/  MUFU.EX2 R13, R13 ;  /* 0x0000000d000d7308 */ /* 0x000e620000000800 */
[----:B0-----:R-:W-:Y:S01]  /*15c10*/  FADD R138, R11, R138 ;  /* 0x0000008a0b8a7221 */ /* 0x001fe20000000000 */
[----:B------:R-:W-:Y:S01]  /*15c20*/  FMUL R35, R41, 1.4426950216293334961 ;  /* 0x3fb8aa3b29237820 */ /* 0x000fe20000400000 */
[----:B------:R-:W-:-:S05]  /*15c30*/  FFMA R42, R42, UR4, -R2 ;  /* 0x000000042a2a7c23 */ /* 0x000fca0008000802 */
[----:B------:R-:W0:Y:S01]  /*15c40*/  MUFU.EX2 R4, R4 ;  /* 0x0000000400047308 */ /* 0x000e220000000800 */
[----:B------:R-:W-:Y:S01]  /*15c50*/  FADD R138, R71, R138 ;  /* 0x0000008a478a7221 */ /* 0x000fe20000000000 */
[----:B------:R-:W-:Y:S01]  /*15c60*/  FMUL R9, R42, 1.4426950216293334961 ;  /* 0x3fb8aa3b2a097820 */ /* 0x000fe20000400000 */
[----:B------:R-:W-:-:S05]  /*15c70*/  FFMA R43, R43, UR4, -R2 ;  /* 0x000000042b2b7c23 */ /* 0x000fca0008000802 */
[----:B------:R-:W3:Y:S01]  /*15c80*/  MUFU.EX2 R36, R36 ;  /* 0x0000002400247308 */ /* 0x000ee20000000800 */
[----:B------:R-:W-:Y:S01]  /*15c90*/  F2FP.SATFINITE.E4M3.F32.PACK_AB_MERGE_C R28, R5, R8, RZ ;  /* 0x00000008051c723e */ /* 0x000fe200048070ff */
[----:B----4-:R-:W-:Y:S01]  /*15ca0*/  FADD R138, R37, R138 ;  /* 0x0000008a258a7221 */ /* 0x010fe20000000000 */
[----:B------:R-:W-:Y:S01]  /*15cb0*/  FMUL R5, R43, 1.4426950216293334961 ;  /* 0x3fb8aa3b2b057820 */ /* 0x000fe20000400000 */
[----:B------:R-:W-:-:S04]  /*15cc0*/  FFMA R44, R44, UR4, -R2 ;  /* 0x000000042c2c7c23 */ /* 0x000fc80008000802 */
[----:B------:R-:W4:Y:S01]  /*15cd0*/  MUFU.EX2 R35, R35 ;  /* 0x0000002300237308 */ /* 0x000f220000000800 */
[----:B-1----:R-:W-:Y:S01]  /*15ce0*/  FADD R138, R13, R138 ;  /* 0x0000008a0d8a7221 */ /* 0x002fe20000000000 */
[----:B------:R-:W-:Y:S01]  /*15cf0*/  FMUL R34, R44, 1.4426950216293334961 ;  /* 0x3fb8aa3b2c227820 */ /* 0x000fe20000400000 */
[----:B------:R-:W-:-:S05]  /*15d00*/  FFMA R45, R45, UR4, -R2 ;  /* 0x000000042d2d7c23 */ /* 0x000fca0008000802 */
[----:B------:R-:W1:Y:S01]  /*15d10*/  MUFU.EX2 R9, R9 ;  /* 0x0000000900097308 */ /* 0x000e620000000800 */
[----:B0-----:R-:W-:Y:S01]  /*15d20*/  FADD R138, R4, R138 ;  /* 0x0000008a048a7221 */ /* 0x001fe20000000000 */
[----:B------:R-:W-:Y:S01]  /*15d30*/  FMUL R33, R45, 1.4426950216293334961 ;  /* 0x3fb8aa3b2d217820 */ /* 0x000fe20000400000 */
[----:B------:R-:W-:-:S05]  /*15d40*/  FFMA R46, R46, UR4, -R2 ;  /* 0x000000042e2e7c23 */ /* 0x000fca0008000802 */
[----:B------:R-:W0:Y:S01]  /*15d50*/  MUFU.EX2 R5, R5 ;  /* 0x0000000500057308 */ /* 0x000e220000000800 */
[----:B---3--:R-:W-:Y:S01]  /*15d60*/  FADD R138, R36, R138 ;  /* 0x0000008a248a7221 */ /* 0x008fe20000000000 */
        /* <DEDUP_REMOVED lines=16> */
[----:B------:R-:W-:Y:S01]  /*15e70*/  F2FP.SATFINITE.E4M3.F32.PACK_AB_MERGE_C R24, R3, R17, RZ ;  /* 0x000000110318723e */ /* 0x000fe200048070ff */
[----:B---3--:R-:W-:Y:S01]  /*15e80*/  FADD R138, R34, R138 ;  /* 0x0000008a228a7221 */ /* 0x008fe20000000000 */
[----:B------:R-:W-:Y:S01]  /*15e90*/  FMUL R3, R50, 1.4426950216293334961 ;  /* 0x3fb8aa3b32037820 */ /* 0x000fe20000400000 */
[----:B------:R-:W-:-:S04]  /*15ea0*/  FFMA R51, R51, UR4, -R2 ;  /* 0x0000000433337c23 */ /* 0x000fc80008000802 */
        /* <DEDUP_REMOVED lines=37> */
[----:B----4-:R-:W-:Y:S01]  /*16100*/  FADD R138, R29, R138 ;  /* 0x0000008a1d8a7221 */ /* 0x010fe20000000000 */
[----:B------:R-:W-:Y:S01]  /*16110*/  FMUL R17, R59, 1.4426950216293334961 ;  /* 0x3fb8aa3b3b117820 */ /* 0x000fe20000400000 */
[----:B------:R-:W-:-:S05]  /*16120*/  FFMA R60, R60, UR4, -R2 ;  /* 0x000000043c3c7c23 */ /* 0x000fca0008000802 */
        /* <DEDUP_REMOVED lines=32> */
[----:B------:R-:W-:-:S05]  /*16330*/  FMUL R3, R67, 1.4426950216293334961 ;  /* 0x3fb8aa3b43037820 */ /* 0x000fca0000400000 */
[----:B------:R-:W4:Y:S01]  /*16340*/  MUFU.EX2 R20, R20 ;  /* 0x0000001400147308 */ /* 0x000f220000000800 */
[----:B-1----:R-:W-:-:S07]  /*16350*/  FADD R138, R8, R138 ;  /* 0x0000008a088a7221 */ /* 0x002fce0000000000 */
[----:B------:R-:W1:Y:S01]  /*16360*/  MUFU.EX2 R19, R19 ;  /* 0x0000001300137308 */ /* 0x000e620000000800 */
[----:B0-----:R-:W-:-:S07]  /*16370*/  FADD R138, R18, R138 ;  /* 0x0000008a128a7221 */ /* 0x001fce0000000000 */
[----:B------:R-:W0:Y:S01]  /*16380*/  MUFU.EX2 R3, R3 ;  /* 0x0000000300037308 */ /* 0x000e220000000800 */
[----:B---3--:R-:W-:-:S04]  /*16390*/  FADD R138, R21, R138 ;  /* 0x0000008a158a7221 */ /* 0x008fc80000000000 */
[----:B----4-:R-:W-:Y:S01]  /*163a0*/  FADD R138, R20, R138 ;  /* 0x0000008a148a7221 */ /* 0x010fe20000000000 */
[----:B------:R-:W-:-:S03]  /*163b0*/  F2FP.SATFINITE.E4M3.F32.PACK_AB_MERGE_C R18, R18, R8, RZ ;  /* 0x000000081212723e */ /* 0x000fc600048070ff */
[----:B-1----:R-:W-:Y:S01]  /*163c0*/  FADD R138, R19, R138 ;  /* 0x0000008a138a7221 */ /* 0x002fe20000000000 */
[----:B------:R-:W-:Y:S02]  /*163d0*/  LOP3.LUT R8, R123, 0xf, RZ, 0xc0, !PT ;  /* 0x0000000f7b087812 */ /* 0x000fe400078ec0ff */
[----:B------:R-:W-:Y:S02]  /*163e0*/  F2FP.SATFINITE.E4M3.F32.PACK_AB_MERGE_C R68, R68, R70, RZ ;  /* 0x000000464444723e */ /* 0x000fe400048070ff */
[C---:B0-----:R-:W-:Y:S01]  /*163f0*/  F2FP.SATFINITE.E4M3.F32.PACK_AB_MERGE_C R19, R3.reuse, R19, RZ ;  /* 0x000000130313723e */ /* 0x041fe200048070ff */
[----:B------:R-:W-:Y:S01]  /*16400*/  FADD R138, R3, R138 ;  /* 0x0000008a038a7221 */ /* 0x000fe20000000000 */
[----:B------:R-:W-:Y:S01]  /*16410*/  LOP3.LUT R3, R143, 0x70, RZ, 0x3c, !PT ;  /* 0x000000708f037812 */ /* 0x000fe200078e3cff */
[----:B------:R-:W-:Y:S01]  /*16420*/  IMAD R0, R8, 0x80, R0 ;  /* 0x0000008008007824 */ /* 0x000fe200078e0200 */
[----:B------:R-:W-:Y:S02]  /*16430*/  F2FP.SATFINITE.E4M3.F32.PACK_AB_MERGE_C R14, R14, R69, RZ ;  /* 0x000000450e0e723e */ /* 0x000fe400048070ff */
[----:B------:R-:W-:Y:S01]  /*16440*/  F2FP.SATFINITE.E4M3.F32.PACK_AB_MERGE_C R4, R4, R13, RZ ;  /* 0x0000000d0404723e */ /* 0x000fe200048070ff */
[----:B--2---:R-:W-:Y:S01]  /*16450*/  STS.U8 [R3+UR7+0x380], R122 ;  /* 0x0003807a03007988 */ /* 0x004fe20008000007 */
[----:B------:R-:W-:-:S03]  /*16460*/  F2FP.SATFINITE.E4M3.F32.PACK_AB_MERGE_C R16, R16, R12, RZ ;  /* 0x0000000c1010723e */ /* 0x000fc600048070ff */
[----:B------:R-:W-:Y:S01]  /*16470*/  STS.U8 [R3+UR7+0x780], R106 ;  /* 0x0007806a03007988 */ /* 0x000fe20008000007 */
[----:B------:R-:W-:-:S03]  /*16480*/  F2FP.SATFINITE.E4M3.F32.PACK_AB_MERGE_C R17, R17, R9, RZ ;  /* 0x000000091111723e */ /* 0x000fc600048070ff */
[----:B------:R-:W-:Y:S01]  /*16490*/  STS.U8 [R3+UR7+0xb80], R105 ;  /* 0x000b806903007988 */ /* 0x000fe20008000007 */
[----:B------:R-:W-:-:S03]  /*164a0*/  F2FP.SATFINITE.E4M3.F32.PACK_AB_MERGE_C R13, R84, R85, R28 ;  /* 0x00000055540d723e */ /* 0x000fc6000480701c */
        /* <DEDUP_REMOVED lines=17> */
[----:B------:R-:W-:-:S03]  /*165c0*/  LOP3.LUT R21, R0, 0x10, RZ, 0x3c, !PT ;  /* 0x0000001000157812 */ /* 0x000fc600078e3cff */
        /* <DEDUP_REMOVED lines=25> */
[----:B------:R-:W-:-:S02]  /*16760*/  F2FP.SATFINITE.E4M3.F32.PACK_AB_MERGE_C R17, R26, R27, R17 ;  /* 0x0000001b1a11723e */ /* 0x000fc40004807011 */
[----:B------:R-:W-:Y:S02]  /*16770*/  F2FP.SATFINITE.E4M3.F32.PACK_AB_MERGE_C R16, R29, R30, R16 ;  /* 0x0000001e1d10723e */ /* 0x000fe40004807010 */
[----:B------:R-:W-:Y:S02]  /*16780*/  F2FP.SATFINITE.E4M3.F32.PACK_AB_MERGE_C R18, R23, R25, R18 ;  /* 0x000000191712723e */ /* 0x000fe40004807012 */
[----:B------:R-:W-:Y:S01]  /*16790*/  LOP3.LUT R22, R0, 0x30, RZ, 0x3c, !PT ;  /* 0x0000003000167812 */ /* 0x000fe200078e3cff */
[----:B0-----:R-:W-:Y:S01]  /*167a0*/  FADD R3, -R2, -INF ;  /* 0xff80000002037421 */ /* 0x001fe20000000100 */
[----:B------:R0:W-:Y:S03]  /*167b0*/  STS.128 [R0+UR7+0x1c000], R12 ;  /* 0x01c0000c00007988 */ /* 0x0001e60008000c07 */
[----:B------:R-:W-:Y:S01]  /*167c0*/  FMUL R3, R3, 1.4426950216293334961 ;  /* 0x3fb8aa3b03037820 */ /* 0x000fe20000400000 */
[----:B------:R-:W-:Y:S04]  /*167d0*/  STS.128 [R21+UR7+0x1c000], R8 ;  /* 0x01c0000815007988 */ /* 0x000fe80008000c07 */
[----:B------:R-:W-:Y:S04]  /*167e0*/  STS.128 [R20+UR7+0x1c000], R4 ;  /* 0x01c0000414007988 */ /* 0x000fe80008000c07 */
[----:B------:R-:W-:Y:S04]  /*167f0*/  STL.64 [R1+0x10], R124 ;  /* 0x0000107c01007387 */ /* 0x000fe80000100a00 */
[----:B------:R1:W-:Y:S01]  /*16800*/  STS.128 [R22+UR7+0x1c000], R16 ;  /* 0x01c0001016007988 */ /* 0x0003e20008000c07 */
[----:B0-----:R0:W2:Y:S03]  /*16810*/  MUFU.EX2 R0, R3 ;  /* 0x0000000300007308 */ /* 0x0010a60000000800 */
[----:B0-----:R0:W3:Y:S01]  /*16820*/  SHFL.BFLY PT, R3, R138, 0x10, 0x1f ;  /* 0x0e001f008a037f89 */ /* 0x0010e200000e0000 */
[----:B-1----:R-:W1:Y:S01]  /*16830*/  LDTM.16dp32bit_t0_t15.x128 R4, tmem[UR9] ;  /* 0x00000009000479ee */ /* 0x002e620008b80000 */
[----:B------:R-:W4:Y:S01]  /*16840*/  LDTM.16dp32bit_t16_t31.x128 R4, tmem[UR9+0x80] ;  /* 0x00008009000479ee */ /* 0x000f220008ba0000 */
[----:B------:R-:W-:Y:S01]  /*16850*/  NOP ;  /* 0x0000000000007918 */ /* 0x000fe20000000000 */
[----:B0-2---:R-:W-:Y:S05]  /*16860*/  @!P2 BRA `(.L_x_9) ;  /* 0x000000080008a947 */ /* 0x005fea0003800000 */
[C---:B-1--4-:R-:W-:Y:S01]  /*16870*/  FMUL R4, R0.reuse, R4 ;  /* 0x0000000400047220 */ /* 0x052fe20000400000 */
[C---:B------:R-:W-:Y:S01]  /*16880*/  FMUL R5, R0.reuse, R5 ;  /* 0x0000000500057220 */ /* 0x040fe20000400000 */
        /* <DEDUP_REMOVED lines=125> */
[----:B------:R-:W-:-:S04]  /*17060*/  FMUL R131, R0, R131 ;  /* 0x0000008300837220 */ /* 0x000fc80000400000 */
[----:B------:R0:W-:Y:S01]  /*17070*/  STTM.16dp32bit_t0_t15.x128 tmem[UR9], R4 ;  /* 0x00000004000079ed */ /* 0x0001e20008b80009 */
[----:B------:R0:W-:Y:S02]  /*17080*/  STTM.16dp32bit_t16_t31.x128 tmem[UR9+0x80], R4 ;  /* 0x00008004000079ed */ /* 0x0001e40008ba0009 */
.L_x_9:
[----:B----4-:R-:W2:Y:S02]  /*17090*/  FENCE.VIEW.ASYNC.T ;  /* 0x00000000000073c6 */ /* 0x010ea40000000200 */
[----:B--2---:R-:W-:Y:S01]  /*170a0*/  BAR.SYNC.DEFER_BLOCKING 0x0 ;  /* 0x0000000000007b1d */ /* 0x004fe20000010000 */
[----:B---3--:R-:W-:-:S04]  /*170b0*/  FADD R138, R138, R3 ;  /* 0x000000038a8a7221 */ /* 0x008fc80000000000 */
[----:B------:R-:W-:Y:S01]  /*170c0*/  FADD R0, R0, R138 ;  /* 0x0000008a00007221 */ /* 0x000fe20000000000 */
[----:B------:R-:W2:Y:S01]  /*170d0*/  LDCU UR4, c[0x0][0x3f0] ;  /* 0x00007e00ff0477ac */ /* 0x000ea20008000800 */
[----:B------:R3:W-:Y:S06]  /*170e0*/  MEMBAR.ALL.CTA ;  /* 0x0000000000007992 */ /* 0x0007ec0000008000 */
[----:B---3--:R-:W3:Y:S01]  /*170f0*/  FENCE.VIEW.ASYNC.S ;  /* 0x00000000000073c6 */ /* 0x008ee20000000000 */
[----:B--2---:R-:W-:-:S04]  /*17100*/  UIADD3 UR4, UPT, UPT, UR4, -0x80, URZ ;  /* 0xffffff8004047890 */ /* 0x004fc8000fffe0ff */
[----:B------:R-:W-:Y:S01]  /*17110*/  UISETP.GE.AND UP1, UPT, UR4, 0x1, UPT ;  /* 0x000000010400788c */ /* 0x000fe2000bf26270 */
[----:B---3--:R-:W-:Y:S06]  /*17120*/  BAR.SYNC.DEFER_BLOCKING 0x0 ;  /* 0x0000000000007b1d */ /* 0x008fec0000010000 */
[----:B------:R-:W-:Y:S05]  /*17130*/  @!P3 BRA `(.L_x_10) ;  /* 0x00000000008cb947 */ /* 0x000fea0003800000 */
[----:B------:R-:W-:Y:S02]  /*17140*/  UIADD3 UR6, UPT, UPT, UR7, 0x1c000, URZ ;  /* 0x0001c00007067890 */ /* 0x000fe4000fffe0ff */
[----:B------:R-:W-:Y:S02]  /*17150*/  USHF.R.U32.HI UR16, URZ, 0x4, UR7 ;  /* 0x00000004ff107899 */ /* 0x000fe40008011607 */
[----:B------:R-:W-:Y:S02]  /*17160*/  USHF.R.U32.HI UR6, URZ, 0x4, UR6 ;  /* 0x00000004ff067899 */ /* 0x000fe40008011606 */
[----:B------:R-:W-:Y:S02]  /*17170*/  USGXT.U32 UR16, UR16, 0xe ;  /* 0x0000000e1010789a */ /* 0x000fe40008000000 */
[----:B------:R-:W-:Y:S02]  /*17180*/  USGXT.U32 UR14, UR6, 0xe ;  /* 0x0000000e060e789a */ /* 0x000fe40008000000 */
[----:B------:R-:W-:-:S02]  /*17190*/  UIADD3 UR26, UP3, UPT, UR16, 0x2, URZ ;  /* 0x00000002101a7890 */ /* 0x000fc4000ff7e0ff */
[----:B------:R-:W-:Y:S01]  /*171a0*/  UIADD3 UR22, UP2, UPT, UR14, 0x2, URZ ;  /* 0x000000020e167890 */ /* 0x000fe2000ff5e0ff */
[----:B------:R-:W-:Y:S01]  /*171b0*/  UMOV UR5, URZ ;  /* 0x000000ff00057c82 */ /* 0x000fe20008000000 */
[----:B------:R-:W-:Y:S01]  /*171c0*/  UMOV UR4, URZ ;  /* 0x000000ff00047c82 */ /* 0x000fe20008000000 */
[----:B------:R-:W-:Y:S02]  /*171d0*/  UIADD3.X UR27, UPT, UPT, UR5, 0x40004040, URZ, UP3, !UPT ;  /* 0x40004040051b7890 */ /* 0x000fe40009ffe4ff */
[----:B------:R-:W-:Y:S02]  /*171e0*/  UIADD3 UR30, UP3, UPT, UR26, 0x2, URZ ;  /* 0x000000021a1e7890 */ /* 0x000fe4000ff7e0ff */
[----:B------:R-:W-:Y:S02]  /*171f0*/  UIADD3.X UR23, UPT, UPT, UR4, 0x40004040, URZ, UP2, !UPT ;  /* 0x4000404004177890 */ /* 0x000fe400097fe4ff */
[----:B------:R-:W-:Y:S01]  /*17200*/  UIADD3 UR34, UP2, UPT, UR26, 0x4, URZ ;  /* 0x000000041a227890 */ /* 0x000fe2000ff5e0ff */
[----:B------:R-:W-:Y:S01]  /*17210*/  UMOV UR4, UR10 ;  /* 0x0000000a00047c82 */ /* 0x000fe20008000000 */
[----:B------:R-:W-:Y:S01]  /*17220*/  UIADD3.X UR31, UPT, UPT, UR27, URZ, URZ, UP3, !UPT ;  /* 0x000000ff1b1f7290 */ /* 0x000fe20009ffe4ff */
[----:B------:R-:W-:Y:S01]  /*17230*/  UMOV UR6, UR4 ;  /* 0x0000000400067c82 */ /* 0x000fe20008000000 */
[----:B------:R-:W-:-:S02]  /*17240*/  UIADD3.64 UR4, UPT, UPT, UR22, 0x2, URZ ;  /* 0x0000000216047897 */ /* 0x000fc4000fffe0ff */
[----:B------:R-:W-:Y:S02]  /*17250*/  UIADD3.X UR35, UPT, UPT, UR27, URZ, URZ, UP2, !UPT ;  /* 0x000000ff1b237290 */ /* 0x000fe400097fe4ff */
[----:B------:R-:W-:Y:S01]  /*17260*/  UIADD3.64 UR18, UPT, UPT, UR22, 0x4, URZ ;  /* 0x0000000416127897 */ /* 0x000fe2000fffe0ff */
[----:B------:R-:W-:Y:S01]  /*17270*/  UMOV UR24, 0x0 ;  /* 0x0000000000187882 */ /* 0x000fe20000000000 */
[----:B------:R-:W-:Y:S01]  /*17280*/  UMOV UR25, 0x4400010 ;  /* 0x0440001000197882 */ /* 0x000fe20000000000 */
[----:B------:R-:W-:Y:S01]  /*17290*/  UMOV UR17, 0x40004040 ;  /* 0x4000404000117882 */ /* 0x000fe20000000000 */
[----:B------:R-:W-:Y:S01]  /*172a0*/  UMOV UR15, 0x40004040 ;  /* 0x40004040000f7882 */ /* 0x000fe20000000000 */
[----:B------:R-:W-:Y:S01]  /*172b0*/  UMOV UR28, 0x0 ;  /* 0x00000000001c7882 */ /* 0x000fe20000000000 */
[----:B------:R-:W-:Y:S01]  /*172c0*/  UMOV UR29, 0x4400010 ;  /* 0x04400010001d7882 */ /* 0x000fe20000000000 */
        /* <DEDUP_REMOVED lines=10> */
.L_x_10:
[----:B------:R-:W-:Y:S01]  /*17370*/  FSEL R0, R0, 1, P2 ;  /* 0x3f80000000007808 */ /* 0x000fe20001000000 */
[----:B--2---:R-:W-:Y:S01]  /*17380*/  UMOV UR19, URZ ;  /* 0x000000ff00137c82 */ /* 0x004fe20008000000 */
[----:B------:R-:W-:-:S03]  /*17390*/  FSEL R2, R2, -INF , P2 ;  /* 0xff80000002027808 */ /* 0x000fc60001000000 */
[----:B------:R2:W-:Y:S01]  /*173a0*/  STL [R1+0xe94], R0 ;  /* 0x000e940001007387 */ /* 0x0005e20000100800 */
[----:B------:R-:W-:Y:S05]  /*173b0*/  BRA.U !UP1, `(.L_x_11) ;  /* 0x000000d109f07547 */ /* 0x000fea000b800000 */
[----:B------:R-:W3:Y:S01]  /*173c0*/  LDCU UR25, c[0x0][0x3c4] ;  /* 0x00007880ff1977ac */ /* 0x000ee20008000800 */
[----:B------:R4:W-:Y:S01]  /*173d0*/  STL [R1+0xc], R2 ;  /* 0x00000c0201007387 */ /* 0x0009e20000100800 */
[----:B------:R-:W-:-:S03]  /*173e0*/  UIADD3 UR18, UPT, UPT, UR7, 0x18000, URZ ;  /* 0x0001800007127890 */ /* 0x000fc6000fffe0ff */
[----:B------:R4:W-:Y:S01]  /*173f0*/  STL [R1+0xe90], RZ ;  /* 0x000e90ff01007387 */ /* 0x0009e20000100800 */
[----:B------:R-:W-:Y:S02]  /*17400*/  USHF.R.U32.HI UR24, URZ, 0x4, UR12 ;  /* 0x00000004ff187899 */ /* 0x000fe4000801160c */
[----:B------:R-:W-:Y:S02]  /*17410*/  USHF.R.U32.HI UR66, URZ, 0x4, UR18 ;  /* 0x00000004ff427899 */ /* 0x000fe40008011612 */
[----:B------:R-:W-:Y:S02]  /*17420*/  UIADD3 UR23, UPT, UPT, UR7, 0x1c000, URZ ;  /* 0x0001c00007177890 */ /* 0x000fe4000fffe0ff */
[----:B------:R-:W-:Y:S01]  /*17430*/  UIADD3 UR22, UPT, UPT, UR7, 0x10000, URZ ;  /* 0x0001000007167890 */ /* 0x000fe2000fffe0ff */
[----:B------:R-:W0:Y:S01]  /*17440*/  LDCU UR64, c[0x0][0x3d4] ;  /* 0x00007a80ff4077ac */ /* 0x000e220008000800 */
[----:B------:R-:W-:Y:S02]  /*17450*/  USGXT.U32 UR18, UR24, 0xe ;  /* 0x0000000e1812789a */ /* 0x000fe40008000000 */
[----:B------:R-:W-:-:S02]  /*17460*/  USGXT.U32 UR66, UR66, 0xe ;  /* 0x0000000e4242789a */ /* 0x000fc40008000000 */
[----:B------:R-:W-:Y:S02]  /*17470*/  USHF.R.U32.HI UR23, URZ, 0x4, UR23 ;  /* 0x00000004ff177899 */ /* 0x000fe40008011617 */
[----:B------:R-:W-:Y:S02]  /*17480*/  USHF.R.U32.HI UR68, URZ, 0x4, UR22 ;  /* 0x00000004ff447899 */ /* 0x000fe40008011616 */
[----:B------:R-:W-:Y:S02]  /*17490*/  UIADD3 UR22, UP2, UPT, UR18, 0x2, URZ ;  /* 0x0000000212167890 */ /* 0x000fe4000ff5e0ff */
[----:B------:R-:W-:Y:S02]  /*174a0*/  UIADD3 UR24, UP4, UPT, UR66, 0x80, URZ ;  /* 0x0000008042187890 */ /* 0x000fe4000ff9e0ff */
[----:B------:R-:W-:Y:S02]  /*174b0*/  USGXT.U32 UR67, UR23, 0xe ;  /* 0x0000000e1743789a */ /* 0x000fe40008000000 */
[----:B------:R-:W-:Y:S01]  /*174c0*/  USGXT.U32 UR68, UR68, 0xe ;  /* 0x0000000e4444789a */ /* 0x000fe20008000000 */
[----:B------:R-:W-:Y:S01]  /*174d0*/  UMOV UR19, URZ ;  /* 0x000000ff00137c82 */ /* 0x000fe20008000000 */
[----:B------:R-:W-:Y:S01]  /*174e0*/  UMOV UR4, URZ ;  /* 0x000000ff00047c82 */ /* 0x000fe20008000000 */
[----:B---3--:R-:W-:-:S02]  /*174f0*/  USHF.L.U32 UR65, UR25, 0x7, URZ ;  /* 0x0000000719417899 */ /* 0x008fc400080006ff */
[----:B------:R-:W-:Y:S02]  /*17500*/  UIADD3.X UR23, UPT, UPT, UR4, 0x40004040, URZ, UP2, !UPT ;  /* 0x4000404004177890 */ /* 0x000fe400097fe4ff */
[----:B------:R-:W-:Y:S02]  /*17510*/  UIADD3.X UR25, UPT, UPT, UR19, -0x7fffbfe0, URZ, UP4, !UPT ;  /* 0x8000402013197890 */ /* 0x000fe4000a7fe4ff */
[----:B------:R-:W-:Y:S02]  /*17520*/  UIADD3 UR26, UP2, UPT, UR67, 0x2, URZ ;  /* 0x00000002431a7890 */ /* 0x000fe4000ff5e0ff */
[----:B------:R-:W-:Y:S02]  /*17530*/  UIADD3 UR28, UP3, UPT, UR68, 0x2, URZ ;  /* 0x00000002441c7890 */ /* 0x000fe4000ff7e0ff */
[----:B------:R-:W-:Y:S02]  /*17540*/  UIADD3 UR30, UP5, UPT, UR24, 0x80, URZ ;  /* 0x00000080181e7890 */ /* 0x000fe4000ffbe0ff */
[----:B------:R-:W-:-:S02]  /*17550*/  UIADD3 UR32, UP6, UPT, UR24, 0x100, URZ ;  /* 0x0000010018207890 */ /* 0x000fc4000ffde0ff */
[----:B------:R-:W-:Y:S01]  /*17560*/  UIADD3 UR34, UP4, UPT, UR24, 0x180, URZ ;  /* 0x0000018018227890 */ /* 0x000fe2000ff9e0ff */
[----:B------:R-:W-:Y:S01]  /*17570*/  UMOV UR27, URZ ;  /* 0x000000ff001b7c82 */ /* 0x000fe20008000000 */
[----:B------:R-:W-:Y:S01]  /*17580*/  UMOV UR5, URZ ;  /* 0x000000ff00057c82 */ /* 0x000fe20008000000 */
[----:B------:R-:W-:Y:S02]  /*17590*/  UIADD3.X UR31, UPT, UPT, UR25, URZ, URZ, UP5, !UPT ;  /* 0x000000ff191f7290 */ /* 0x000fe4000affe4ff */
[----:B------:R-:W-:Y:S02]  /*175a0*/  UIADD3.X UR33, UPT, UPT, UR25, URZ, URZ, UP6, !UPT ;  /* 0x000000ff19217290 */ /* 0x000fe4000b7fe4ff */
[----:B------:R-:W-:Y:S02]  /*175b0*/  UIADD3.X UR27, UPT, UPT, UR27, 0x40004040, URZ, UP2, !UPT ;  /* 0x400040401b1b7890 */ /* 0x000fe400097fe4ff */
[----:B------:R-:W-:Y:S02]  /*175c0*/  UIADD3.X UR29, UPT, UPT, UR5, 0x40004040, URZ, UP3, !UPT ;  /* 0x40004040051d7890 */ /* 0x000fe40009ffe4ff */
[----:B------:R-:W-:-:S02]  /*175d0*/  UIADD3.X UR35, UPT, UPT, UR25, URZ, URZ, UP4, !UPT ;  /* 0x000000ff19237290 */ /* 0x000fc4000a7fe4ff */
[----:B------:R-:W-:Y:S02]  /*175e0*/  UIADD3 UR36, UP5, UPT, UR24, 0x200, URZ ;  /* 0x0000020018247890 */ /* 0x000fe4000ffbe0ff */
[----:B------:R-:W-:Y:S02]  /*175f0*/  UIADD3 UR38, UP6, UPT, UR24, 0x280, URZ ;  /* 0x0000028018267890 */ /* 0x000fe4000ffde0ff */
[----:B------:R-:W-:Y:S02]  /*17600*/  UIADD3 UR40, UP2, UPT, UR24, 0x300, URZ ;  /* 0x0000030018287890 */ /* 0x000fe4000ff5e0ff */
[----:B------:R-:W-:Y:S02]  /*17610*/  UIADD3 UR42, UP3, UPT, UR26, 0x2, URZ ;  /* 0x000000021a2a7890 */ /* 0x000fe4000ff7e0ff */
[----:B------:R-:W-:Y:S02]  /*17620*/  UIADD3 UR44, UP4, UPT, UR26, 0x4, URZ ;  /* 0x000000041a2c7890 */ /* 0x000fe4000ff9e0ff */
[----:B------:R-:W-:Y:S01]  /*17630*/  UISETP.NE.U32.AND UP1, UPT, UR49, URZ, UPT ;  /* 0x000000ff3100728c */ /* 0x000fe2000bf25070 */
[----:B------:R-:W-:Y:S01]  /*17640*/  UMOV UR12, 0x1 ;  /* 0x00000001000c7882 */ /* 0x000fe20000000000 */
[----:B------:R-:W-:Y:S01]  /*17650*/  UMOV UR69, URZ ;  /* 0x000000ff00457c82 */ /* 0x000fe20008000000 */
[----:B------:R-:W-:Y:S01]  /*17660*/  UMOV UR6, URZ ;  /* 0x000000ff00067c82 */ /* 0x000fe20008000000 */
[----:B------:R-:W3:Y:S01]  /*17670*/  LDCU UR13, c[0x0][0x3c4] ;  /* 0x00007880ff0d77ac */ /* 0x000ee20008000800 */
[----:B------:R-:W2:Y:S01]  /*17680*/  LDCU UR14, c[0x0][0x3f0] ;  /* 0x00007e00ff0e77ac */ /* 0x000ea20008000800 */
[----:B------:R-:W1:Y:S01]  /*17690*/  LDCU UR15, c[0x0][0x3d4] ;  /* 0x00007a80ff0f77ac */ /* 0x000e620008000800 */
[----:B------:R-:W1:Y:S01]  /*176a0*/  LDCU UR16, c[0x0][0x3a8] ;  /* 0x00007500ff1077ac */ /* 0x000e620008000800 */
[----:B------:R-:W1:Y:S01]  /*176b0*/  LDCU UR17, c[0x0][0x3c4] ;  /* 0x00007880ff1177ac */ /* 0x000e620008000800 */
[----:B0-----:R-:W-:-:S02]  /*176c0*/  USHF.L.U32 UR64, UR64, 0x7, URZ ;  /* 0x0000000740407899 */ /* 0x001fc400080006ff */
[----:B------:R-:W-:Y:S02]  /*176d0*/  UIADD3.X UR37, UPT, UPT, UR25, URZ, URZ, UP5, !UPT ;  /* 0x000000ff19257290 */ /* 0x000fe4000affe4ff */
[----:B------:R-:W-:Y:S02]  /*176e0*/  UIADD3.64 UR46, UPT, UPT, UR22, 0x2, URZ ;  /* 0x00000002162e7897 */ /* 0x000fe4000fffe0ff */
[----:B------:R-:W-:Y:S02]  /*176f0*/  UIADD3.64 UR48, UPT, UPT, UR22, 0x4, URZ ;  /* 0x0000000416307897 */ /* 0x000fe4000fffe0ff */
[----:B------:R-:W-:Y:S02]  /*17700*/  UIADD3.64 UR50, UPT, UPT, UR22, 0x3fe, URZ ;  /* 0x000003fe16327897 */ /* 0x000fe4000fffe0ff */
[----:B------:R-:W-:Y:S02]  /*17710*/  UIADD3.64 UR52, UPT, UPT, UR22, 0x400, URZ ;  /* 0x0000040016347897 */ /* 0x000fe4000fffe0ff */
[----:B------:R-:W-:-:S02]  /*17720*/  UIADD3.64 UR54, UPT, UPT, UR22, 0x402, URZ ;  /* 0x0000040216367897 */ /* 0x000fc4000fffe0ff */
[----:B------:R-:W-:Y:S02]  /*17730*/  UIADD3.64 UR56, UPT, UPT, UR22, 0x404, URZ ;  /* 0x0000040416387897 */ /* 0x000fe4000fffe0ff */
[----:B------:R-:W-:Y:S02]  /*17740*/  UIADD3.X UR39, UPT, UPT, UR25, URZ, URZ, UP6, !UPT ;  /* 0x000000ff19277290 */ /* 0x000fe4000b7fe4ff */
[----:B------:R-:W-:Y:S02]  /*17750*/  UIADD3.X UR41, UPT, UPT, UR25, URZ, URZ, UP2, !UPT ;  /* 0x000000ff19297290 */ /* 0x000fe400097fe4ff */
[----:B------:R-:W-:Y:S02]  /*17760*/  UIADD3.X UR43, UPT, UPT, UR27, URZ, URZ, UP3, !UPT ;  /* 0x000000ff1b2b7290 */ /* 0x000fe40009ffe4ff */
[----:B------:R-:W-:Y:S02]  /*17770*/  UIADD3.X UR45, UPT, UPT, UR27, URZ, URZ, UP4, !UPT ;  /* 0x000000ff1b2d7290 */ /* 0x000fe4000a7fe4ff */
[----:B------:R-:W-:-:S02]  /*17780*/  UIADD3.64 UR58, UPT, UPT, UR28, 0x2, URZ ;  /* 0x000000021c3a7897 */ /* 0x000fc4000fffe0ff */
[----:B-1234-:R-:W-:-:S12]  /*17790*/  UIADD3.64 UR60, UPT, UPT, UR28, 0x4, URZ ;  /* 0x000000041c3c7897 */ /* 0x01efd8000fffe0ff */
.L_x_16:
[----:B0-----:R-:W2:Y:S04]  /*177a0*/  LDL.64 R10, [R1+0xe40] ;  /* 0x000e4000010a7983 */ /* 0x001ea80000100a00 */
[----:B---3--:R-:W3:Y:S04]  /*177b0*/  LDL.64 R14, [R1+0xe48] ;  /* 0x000e4800010e7983 */ /* 0x008ee80000100a00 */
[----:B------:R-:W4:Y:S04]  /*177c0*/  LDL.64 R8, [R1+0xdc8] ;  /* 0x000dc80001087983 */ /* 0x000f280000100a00 */
[----:B------:R-:W4:Y:S04]  /*177d0*/  LDL.64 R6, [R1+0xdc0] ;  /* 0x000dc00001067983 */ /* 0x000f280000100a00 */
[----:B------:R-:W4:Y:S04]  /*177e0*/  LDL.64 R12, [R1+0xd40] ;  /* 0x000d4000010c7983 */ /* 0x000f280000100a00 */
[----:B------:R-:W4:Y:S01]  /*177f0*/  LDL.64 R4, [R1+0xd48] ;  /* 0x000d480001047983 */ /* 0x000f220000100a00 */
[----:B------:R-:W-:-:S02]  /*17800*/  USHF.R.S32.HI UR5, URZ, 0x1f, UR65 ;  /* 0x0000001fff057899 */ /* 0x000fc40008011441 */
[----:B-----5:R-:W-:Y:S01]  /*17810*/  IADD3 RZ, P3, PT, R134, UR65, RZ ;  /* 0x0000004186ff7c10 */ /* 0x020fe2000ff7e0ff */
[----:B------:R-:W4:Y:S01]  /*17820*/  LDL.64 R20, [R1+0xcc8] ;  /* 0x000cc80001147983 */ /* 0x000f220000100a00 */
[----:B------:R-:W-:Y:S02]  /*17830*/  USHF.R.S32.HI UR4, URZ, 0x1f, UR65 ;  /* 0x0000001fff047899 */ /* 0x000fe40008011441 */
[----:B------:R-:W-:Y:S01]  /*17840*/  IADD3.X R109, PT, PT, R135, UR5, RZ, P3, !PT ;  /* 0x00000005876d7c10 */ /* 0x000fe20009ffe4ff */
[----:B------:R-:W4:Y:S04]  /*17850*/  LDL.64 R18, [R1+0xcc0] ;  /* 0x000cc00001127983 */ /* 0x000f280000100a00 */
[----:B------:R-:W4:Y:S01]  /*17860*/  LDL.64 R16, [R1+0xc48] ;  /* 0x000c480001107983 */ /* 0x000f220000100a00 */
[----:B------:R-:W-:Y:S01]  /*17870*/  IADD3 RZ, P2, PT, R132, UR65, RZ ;  /* 0x0000004184ff7c10 */ /* 0x000fe2000ff5e0ff */
[----:B------:R-:W-:Y:S01]  /*17880*/  VIADD R108, R134, UR65 ;  /* 0x00000041866c7c36 */ /* 0x000fe20008000000 */
[----:B------:R-:W-:Y:S01]  /*17890*/  USHF.R.S32.HI UR19, URZ, 0x1f, UR65 ;  /* 0x0000001fff137899 */ /* 0x000fe20008011441 */
[----:B------:R-:W-:Y:S01]  /*178a0*/  STL.64 [R1+0xff8], R158 ;  /* 0x000ff89e01007387 */ /* 0x000fe20000100a00 */
[----:B------:R-:W-:Y:S01]  /*178b0*/  VIADD R78, R132, UR13 ;  /* 0x0000000d844e7c36 */ /* 0x000fe20008000000 */
[----:B------:R-:W0:Y:S02]  /*178c0*/  LDCU UR62, c[0x0][0x3c4] ;  /* 0x00007880ff3e77ac */ /* 0x000e240008000800 */
[----:B------:R-:W-:Y:S04]  /*178d0*/  STL.64 [R1+0xff0], R156 ;  /* 0x000ff09c01007387 */ /* 0x000fe80000100a00 */
[----:B------:R-:W-:Y:S04]  /*178e0*/  STL.64 [R1+0xfe8], R154 ;  /* 0x000fe89a01007387 */ /* 0x000fe80000100a00 */
[----:B------:R1:W-:Y:S04]  /*178f0*/  STL.64 [R1+0xfe0], R152 ;  /* 0x000fe09801007387 */ /* 0x0003e80000100a00 */
[----:B------:R0:W-:Y:S01]  /*17900*/  STL.64 [R1+0xfd8], R136 ;  /* 0x000fd88801007387 */ /* 0x0001e20000100a00 */
[----:B------:R-:W-:-:S03]  /*17910*/  IADD3.X R41, PT, PT, R133, UR5, RZ, P2, !PT ;  /* 0x0000000585297c10 */ /* 0x000fc600097fe4ff */
[----:B------:R-:W4:Y:S04]  /*17920*/  LDL.64 R24, [R1+0xa48] ;  /* 0x000a480001187983 */ /* 0x000f280000100a00 */
        /* <DEDUP_REMOVED lines=8> */
[----:B------:R-:W4:Y:S04]  /*179b0*/  LDG.E.U8 R108, desc[UR20][R108.64] ;  /* 0x000000146c6c7981 */ /* 0x000f28000c1e1100 */
[----:B------:R-:W4:Y:S04]  /*179c0*/  LDL.64 R56, [R1+0xeb0] ;  /* 0x000eb00001387983 */ /* 0x000f280000100a00 */
[----:B------:R-:W4:Y:S04]  /*179d0*/  LDL.64 R70, [R1+0xea0] ;  /* 0x000ea00001467983 */ /* 0x000f280000100a00 */
[----:B-1----:R-:W4:Y:S04]  /*179e0*/  LDL.64 R152, [R1+0xfa8] ;  /* 0x000fa80001987983 */ /* 0x002f280000100a00 */
[----:B0-----:R-:W4:Y:S01]  /*179f0*/  LDL.64 R136, [R1+0xfa0] ;  /* 0x000fa00001887983 */ /* 0x001f220000100a00 */
[----:B------:R-:W-:-:S03]  /*17a00*/  VIADD R40, R132, UR65 ;  /* 0x0000004184287c36 */ /* 0x000fc60008000000 */
[----:B------:R-:W4:Y:S04]  /*17a10*/  LDL.64 R154, [R1+0xf50] ;  /* 0x000f5000019a7983 */ /* 0x000f280000100a00 */
[----:B------:R-:W4:Y:S01]  /*17a20*/  LDG.E.U8 R40, desc[UR20][R40.64] ;  /* 0x0000001428287981 */ /* 0x000f22000c1e1100 */
[----:B--2---:R-:W-:Y:S01]  /*17a30*/  IADD3 R82, P3, PT, R10, UR65, RZ ;  /* 0x000000410a527c10 */ /* 0x004fe2000ff7e0ff */
[----:B------:R-:W0:Y:S03]  /*17a40*/  S2R R159, SR_TID.X ;  /* 0x00000000009f7919 */ /* 0x000e260000002100 */
[----:B------:R-:W-:Y:S01]  /*17a50*/  IADD3.X R83, PT, PT, R11, UR4, RZ, P3, !PT ;  /* 0x000000040b537c10 */ /* 0x000fe20009ffe4ff */
[----:B------:R-:W2:Y:S04]  /*17a60*/  LDL.64 R156, [R1] ;  /* 0x00000000019c7983 */ /* 0x000ea80000100a00 */
[----:B------:R-:W2:Y:S01]  /*17a70*/  LDL.64 R10, [R1+0xbc8] ;  /* 0x000bc800010a7983 */ /* 0x000ea20000100a00 */
[----:B---3--:R-:W-:-:S02]  /*17a80*/  IADD3 R2, P2, PT, R14, UR65, RZ ;  /* 0x000000410e027c10 */ /* 0x008fc4000ff5e0ff */
[----:B----4-:R-:W-:Y:S01]  /*17a90*/  IADD3 R86, P3, PT, R6, UR65, RZ ;  /* 0x0000004106567c10 */ /* 0x010fe2000ff7e0ff */
[----:B------:R-:W3:Y:S01]  /*17aa0*/  LDG.E.U8 R82, desc[UR20][R82.64] ;  /* 0x0000001452527981 */ /* 0x000ee2000c1e1100 */
[----:B------:R-:W-:Y:S02]  /*17ab0*/  IADD3.X R3, PT, PT, R15, UR4, RZ, P2, !PT ;  /* 0x000000040f037c10 */ /* 0x000fe400097fe4ff */
[----:B------:R-:W-:Y:S01]  /*17ac0*/  IADD3 R84, P2, PT, R8, UR65, RZ ;  /* 0x0000004108547c10 */ /* 0x000fe2000ff5e0ff */
[----:B------:R-:W4:Y:S03]  /*17ad0*/  LDL.64 R14, [R1+0xc40] ;  /* 0x000c4000010e7983 */ /* 0x000f260000100a00 */
[----:B------:R-:W-:Y:S01]  /*17ae0*/  IADD3.X R85, PT, PT, R9, UR4, RZ, P2, !PT ;  /* 0x0000000409557c10 */ /* 0x000fe200097fe4ff */
[----:B------:R1:W3:Y:S04]  /*17af0*/  LDG.E.U8 R77, desc[UR20][R2.64] ;  /* 0x00000014024d7981 */ /* 0x0002e8000c1e1100 */
[----:B------:R-:W3:Y:S01]  /*17b00*/  LDL.64 R8, [R1+0xbc0] ;  /* 0x000bc00001087983 */ /* 0x000ee20000100a00 */
[----:B------:R-:W-:-:S02]  /*17b10*/  IADD3.X R87, PT, PT, R7, UR4, RZ, P3, !PT ;  /* 0x0000000407577c10 */ /* 0x000fc40009ffe4ff */
[----:B------:R-:W-:Y:S01]  /*17b20*/  IADD3 R90, P3, PT, R12, UR65, RZ ;  /* 0x000000410c5a7c10 */ /* 0x000fe2000ff7e0ff */
[----:B------:R-:W3:Y:S03]  /*17b30*/  LDL.64 R6, [R1+0xb48] ;  /* 0x000b480001067983 */ /* 0x000ee60000100a00 */
[----:B------:R-:W-:Y:S01]  /*17b40*/  IADD3.X R91, PT, PT, R13, UR4, RZ, P3, !PT ;  /* 0x000000040d5b7c10 */ /* 0x000fe20009ffe4ff */
[----:B------:R-:W3:Y:S04]  /*17b50*/  LDG.E.U8 R86, desc[UR20][R86.64] ;  /* 0x0000001456567981 */ /* 0x000ee8000c1e1100 */
[----:B------:R-:W3:Y:S01]  /*17b60*/  LDL.64 R12, [R1+0xac8] ;  /* 0x000ac800010c7983 */ /* 0x000ee20000100a00 */
[----:B------:R-:W-:-:S02]  /*17b70*/  IADD3 R88, P2, PT, R4, UR65, RZ ;  /* 0x0000004104587c10 */ /* 0x000fc4000ff5e0ff */
[----:B------:R-:W-:Y:S01]  /*17b80*/  IADD3 R94, P3, PT, R18, UR65, RZ ;  /* 0x00000041125e7c10 */ /* 0x000fe2000ff7e0ff */
[----:B------:R-:W3:Y:S01]  /*17b90*/  LDG.E.U8 R90, desc[UR20][R90.64] ;  /* 0x000000145a5a7981 */ /* 0x000ee2000c1e1100 */
[----:B------:R-:W-:Y:S02]  /*17ba0*/  IADD3.X R89, PT, PT, R5, UR4, RZ, P2, !PT ;  /* 0x0000000405597c10 */ /* 0x000fe400097fe4ff */
[----:B------:R-:W-:Y:S01]  /*17bb0*/  IADD3 R92, P2, PT, R20, UR65, RZ ;  /* 0x00000041145c7c10 */ /* 0x000fe2000ff5e0ff */
[----:B------:R-:W3:Y:S03]  /*17bc0*/  LDL.64 R4, [R1+0xb40] ;  /* 0x000b400001047983 */ /* 0x000ee60000100a00 */
[----:B------:R-:W-:Y:S01]  /*17bd0*/  IADD3.X R93, PT, PT, R21, UR4, RZ, P2, !PT ;  /* 0x00000004155d7c10 */ /* 0x000fe200097fe4ff */
[----:B------:R-:W3:Y:S01]  /*17be0*/  LDG.E.U8 R88, desc[UR20][R88.64] ;  /* 0x0000001458587981 */ /* 0x000ee2000c1e1100 */
[----:B-1----:R-:W-:-:S03]  /*17bf0*/  IADD3 R2, P2, PT, R16, UR65, RZ ;  /* 0x0000004110027c10 */ /* 0x002fc6000ff5e0ff */
[----:B------:R-:W3:Y:S01]  /*17c00*/  LDL.64 R20, [R1+0xac0] ;  /* 0x000ac00001147983 */ /* 0x000ee20000100a00 */
[----:B------:R-:W-:Y:S02]  /*17c10*/  IADD3.X R95, PT, PT, R19, UR4, RZ, P3, !PT ;  /* 0x00000004135f7c10 */ /* 0x000fe40009ffe4ff */
[----:B------:R-:W-:Y:S01]  /*17c20*/  IADD3.X R3, PT, PT, R17, UR4, RZ, P2, !PT ;  /* 0x0000000411037c10 */ /* 0x000fe200097fe4ff */
[----:B------:R-:W3:Y:S04]  /*17c30*/  LDL.64 R18, [R1+0xa40] ;  /* 0x000a400001127983 */ /* 0x000ee80000100a00 */
[----:B------:R-:W3:Y:S04]  /*17c40*/  LDL.64 R16, [R1+0x9c8] ;  /* 0x0009c80001107983 */ /* 0x000ee80000100a00 */
[----:B------:R-:W3:Y:S04]  /*17c50*/  LDG.E.U8 R94, desc[UR20][R94.64] ;  /* 0x000000145e5e7981 */ /* 0x000ee8000c1e1100 */
[----:B------:R-:W3:Y:S04]  /*17c60*/  LDG.E.U8 R92, desc[UR20][R92.64] ;  /* 0x000000145c5c7981 */ /* 0x000ee8000c1e1100 */
[----:B------:R-:W3:Y:S04]  /*17c70*/  LDG.E.U8 R84, desc[UR20][R84.64] ;  /* 0x0000001454547981 */ /* 0x000ee8000c1e1100 */
[----:B------:R1:W3:Y:S01]  /*17c80*/  LDG.E.U8 R95, desc[UR20][R2.64] ;  /* 0x00000014025f7981 */ /* 0x0002e2000c1e1100 */
[----:B--2---:R-:W-:-:S04]  /*17c90*/  IADD3 R100, P2, PT, R10, UR65, RZ ;  /* 0x000000410a647c10 */ /* 0x004fc8000ff5e0ff */
[----:B------:R-:W-:Y:S02]  /*17ca0*/  IADD3.X R101, PT, PT, R11, UR4, RZ, P2, !PT ;  /* 0x000000040b657c10 */ /* 0x000fe400097fe4ff */
[----:B------:R-:W2:Y:S01]  /*17cb0*/  LDL.64 R10, [R1+0x9c0] ;  /* 0x0009c000010a7983 */ /* 0x000ea20000100a00 */
[----:B----4-:R-:W-:-:S03]  /*17cc0*/  IADD3 R98, P3, PT, R14, UR65, RZ ;  /* 0x000000410e627c10 */ /* 0x010fc6000ff7e0ff */
[----:B------:R-:W4:Y:S01]  /*17cd0*/  LDG.E.U8 R100, desc[UR20][R100.64] ;  /* 0x0000001464647981 */ /* 0x000f22000c1e1100 */
[----:B------:R-:W-:-:S03]  /*17ce0*/  IADD3.X R99, PT, PT, R15, UR4, RZ, P3, !PT ;  /* 0x000000040f637c10 */ /* 0x000fc60009ffe4ff */
[----:B------:R-:W4:Y:S01]  /*17cf0*/  LDL.64 R14, [R1+0x940] ;  /* 0x00094000010e7983 */ /* 0x000f220000100a00 */
[----:B---3--:R-:W-:-:S03]  /*17d00*/  IADD3 R102, P3, PT, R8, UR65, RZ ;  /* 0x0000004108667c10 */ /* 0x008fc6000ff7e0ff */
[----:B------:R-:W3:Y:S01]  /*17d10*/  LDG.E.U8 R98, desc[UR20][R98.64] ;  /* 0x0000001462627981 */ /* 0x000ee2000c1e1100 */
[----:B------:R-:W-:-:S03]  /*17d20*/  IADD3.X R103, PT, PT, R9, UR4, RZ, P3, !PT ;  /* 0x0000000409677c10 */ /* 0x000fc60009ffe4ff */
[----:B------:R-:W3:Y:S01]  /*17d30*/  LDL.64 R8, [R1+0x948] ;  /* 0x0009480001087983 */ /* 0x000ee20000100a00 */
[----:B-1----:R-:W-:-:S03]  /*17d40*/  IADD3 R2, P2, PT, R6, UR65, RZ ;  /* 0x0000004106027c10 */ /* 0x002fc6000ff5e0ff */
[----:B------:R-:W4:Y:S01]  /*17d50*/  LDG.E.U8 R102, desc[UR20][R102.64] ;  /* 0x0000001466667981 */ /* 0x000f22000c1e1100 */
[----:B------:R-:W-:Y:S02]  /*17d60*/  IADD3.X R3, PT, PT, R7, UR4, RZ, P2, !PT ;  /* 0x0000000407037c10 */ /* 0x000fe400097fe4ff */
[----:B------:R-:W-:-:S04]  /*17d70*/  IADD3 R6, P2, PT, R12, UR65, RZ ;  /* 0x000000410c067c10 */ /* 0x000fc8000ff5e0ff */
[----:B------:R-:W-:Y:S02]  /*17d80*/  IADD3.X R7, PT, PT, R13, UR4, RZ, P2, !PT ;  /* 0x000000040d077c10 */ /* 0x000fe400097fe4ff */
[----:B------:R-:W4:Y:S01]  /*17d90*/  LDL.64 R12, [R1+0x8c0] ;  /* 0x0008c000010c7983 */ /* 0x000f220000100a00 */
[----:B------:R-:W-:-:S03]  /*17da0*/  IADD3 R106, P3, PT, R4, UR65, RZ ;  /* 0x00000041046a7c10 */ /* 0x000fc6000ff7e0ff */
[----:B------:R1:W4:Y:S01]  /*17db0*/  LDG.E.U8 R103, desc[UR20][R2.64] ;  /* 0x0000001402677981 */ /* 0x000322000c1e1100 */
[----:B------:R-:W-:Y:S02]  /*17dc0*/  IADD3.X R107, PT, PT, R5, UR4, RZ, P3, !PT ;  /* 0x00000004056b7c10 */ /* 0x000fe40009ffe4ff */
[----:B------:R-:W-:-:S03]  /*17dd0*/  IADD3 R4, P3, PT, R20, UR65, RZ ;  /* 0x0000004114047c10 */ /* 0x000fc6000ff7e0ff */
[----:B------:R-:W4:Y:S01]  /*17de0*/  LDG.E.U8 R106, desc[UR20][R106.64] ;  /* 0x000000146a6a7981 */ /* 0x000f22000c1e1100 */
[----:B-1----:R-:W-:Y:S02]  /*17df0*/  IADD3 R2, P2, PT, R24, UR65, RZ ;  /* 0x0000004118027c10 */ /* 0x002fe4000ff5e0ff */
[----:B------:R-:W-:Y:S02]  /*17e00*/  IADD3.X R5, PT, PT, R21, UR4, RZ, P3, !PT ;  /* 0x0000000415057c10 */ /* 0x000fe40009ffe4ff */
[----:B------:R-:W4:Y:S01]  /*17e10*/  LDL.64 R20, [R1+0x848] ;  /* 0x0008480001147983 */ /* 0x000f220000100a00 */
[----:B------:R-:W-:-:S03]  /*17e20*/  IADD3.X R3, PT, PT, R25, UR4, RZ, P2, !PT ;  /* 0x0000000419037c10 */ /* 0x000fc600097fe4ff */
[----:B------:R1:W4:Y:S04]  /*17e30*/  LDG.E.U8 R107, desc[UR20][R6.64] ;  /* 0x00000014066b7981 */ /* 0x000328000c1e1100 */
[----:B------:R-:W4:Y:S04]  /*17e40*/  LDL.64 R24, [R1+0x840] ;  /* 0x0008400001187983 */ /* 0x000f280000100a00 */
[----:B------:R-:W4:Y:S01]  /*17e50*/  LDG.E.U8 R104, desc[UR20][R2.64] ;  /* 0x0000001402687981 */ /* 0x000f22000c1e1100 */
[----:B-1----:R-:W-:-:S03]  /*17e60*/  IADD3 R6, P3, PT, R18, UR65, RZ ;  /* 0x0000004112067c10 */ /* 0x002fc6000ff7e0ff */
[----:B------:R1:W4:Y:S01]  /*17e70*/  LDG.E.U8 R105, desc[UR20][R4.64] ;  /* 0x0000001404697981 */ /* 0x000322000c1e1100 */
[----:B------:R-:W-:-:S03]  /*17e80*/  IADD3.X R7, PT, PT, R19, UR4, RZ, P3, !PT ;  /* 0x0000000413077c10 */ /* 0x000fc60009ffe4ff */
[----:B------:R-:W4:Y:S04]  /*17e90*/  LDL.64 R18, [R1+0xe38] ;  /* 0x000e380001127983 */ /* 0x000f280000100a00 */
[----:B------:R3:W4:Y:S01]  /*17ea0*/  LDG.E.U8 R101, desc[UR20][R6.64] ;  /* 0x0000001406657981 */ /* 0x000722000c1e1100 */
[----:B-1----:R-:W-:Y:S02]  /*17eb0*/  IADD3 R4, P2, PT, R16, UR65, RZ ;  /* 0x0000004110047c10 */ /* 0x002fe4000ff5e0ff */
[----:B--2---:R-:W-:-:S04]  /*17ec0*/  IADD3 R2, P3, PT, R10, UR65, RZ ;  /* 0x000000410a027c10 */ /* 0x004fc8000ff7e0ff */
[----:B------:R-:W-:Y:S02]  /*17ed0*/  IADD3.X R3, PT, PT, R11, UR4, RZ, P3, !PT ;  /* 0x000000040b037c10 */ /* 0x000fe40009ffe4ff */
[----:B------:R-:W2:Y:S01]  /*17ee0*/  LDL.64 R10, [R1+0xdb8] ;  /* 0x000db800010a7983 */ /* 0x000ea20000100a00 */
[----:B------:R-:W-:-:S03]  /*17ef0*/  IADD3.X R5, PT, PT, R17, UR4, RZ, P2, !PT ;  /* 0x0000000411057c10 */ /* 0x000fc600097fe4ff */
[----:B------:R-:W2:Y:S04]  /*17f00*/  LDL.64 R16, [R1+0xe30] ;  /* 0x000e300001107983 */ /* 0x000ea80000100a00 */
[----:B------:R4:W2:Y:S01]  /*17f10*/  LDG.E.U8 R99, desc[UR20][R4.64] ;  /* 0x0000001404637981 */ /* 0x0008a2000c1e1100 */
[----:B---3--:R-:W-:-:S03]  /*17f20*/  IADD3 R6, P2, PT, R8, UR65, RZ ;  /* 0x0000004108067c10 */ /* 0x008fc6000ff5e0ff */
[----:B------:R1:W3:Y:S01]  /*17f30*/  LDG.E.U8 R97, desc[UR20][R2.64] ;  /* 0x0000001402617981 */ /* 0x0002e2000c1e1100 */
[----:B------:R-:W-:-:S03]  /*17f40*/  IADD3.X R7, PT, PT, R9, UR4, RZ, P2, !PT ;  /* 0x0000000409077c10 */ /* 0x000fc600097fe4ff */
[----:B------:R-:W3:Y:S01]  /*17f50*/  LDL.64 R8, [R1+0xdb0] ;  /* 0x000db00001087983 */ /* 0x000ee20000100a00 */
[----:B----4-:R-:W-:-:S03]  /*17f60*/  IADD3 R4, P3, PT, R14, UR65, RZ ;  /* 0x000000410e047c10 */ /* 0x010fc6000ff7e0ff */
[----:B------:R4:W3:Y:S01]  /*17f70*/  LDG.E.U8 R96, desc[UR20][R6.64] ;  /* 0x0000001406607981 */ /* 0x0008e2000c1e1100 */
[----:B------:R-:W-:-:S03]  /*17f80*/  IADD3.X R5, PT, PT, R15, UR4, RZ, P3, !PT ;  /* 0x000000040f057c10 */ /* 0x000fc60009ffe4ff */
[----:B------:R-:W3:Y:S01]  /*17f90*/  LDL.64 R14, [R1+0xd38] ;  /* 0x000d3800010e7983 */ /* 0x000ee20000100a00 */
[----:B-1----:R-:W-:-:S03]  /*17fa0*/  IADD3 R2, P2, PT, R22, UR65, RZ ;  /* 0x0000004116027c10 */ /* 0x002fc6000ff5e0ff */
[----:B------:R1:W3:Y:S01]  /*17fb0*/  LDG.E.U8 R93, desc[UR20][R4.64] ;  /* 0x00000014045d7981 */ /* 0x0002e2000c1e1100 */
[----:B----4-:R-:W-:-:S04]  /*17fc0*/  IADD3 R6, P3, PT, R12, UR65, RZ ;  /* 0x000000410c067c10 */ /* 0x010fc8000ff7e0ff */
[----:B------:R-:W-:Y:S02]  /*17fd0*/  IADD3.X R7, PT, PT, R13, UR4, RZ, P3, !PT ;  /* 0x000000040d077c10 */ /* 0x000fe40009ffe4ff */
[----:B------:R-:W4:Y:S01]  /*17fe0*/  LDL.64 R12, [R1+0xcb8] ;  /* 0x000cb800010c7983 */ /* 0x000f220000100a00 */
[----:B------:R-:W-:-:S03]  /*17ff0*/  IADD3.X R3, PT, PT, R23, UR4, RZ, P2, !PT ;  /* 0x0000000417037c10 */ /* 0x000fc600097fe4ff */
[----:B------:R-:W4:Y:S01]  /*18000*/  LDL.64 R22, [R1+0xd30] ;  /* 0x000d300001167983 */ /* 0x000f220000100a00 */
[----:B-1----:R-:W-:-:S03]  /*18010*/  IADD3 R4, P2, PT, R20, UR65, RZ ;  /* 0x0000004114047c10 */ /* 0x002fc6000ff5e0ff */
[----:B------:R1:W4:Y:S01]  /*18020*/  LDG.E.U8 R91, desc[UR20][R2.64] ;  /* 0x00000014025b7981 */ /* 0x000322000c1e1100 */
[----:B------:R-:W-:-:S03]  /*18030*/  IADD3.X R5, PT, PT, R21, UR4, RZ, P2, !PT ;  /* 0x0000000415057c10 */ /* 0x000fc600097fe4ff */
[----:B------:R-:W4:Y:S04]  /*18040*/  LDL.64 R20, [R1+0xcb0] ;  /* 0x000cb00001147983 */ /* 0x000f280000100a00 */
[----:B------:R2:W4:Y:S01]  /*18050*/  LDG.E.U8 R87, desc[UR20][R4.64] ;  /* 0x0000001404577981 */ /* 0x000522000c1e1100 */
[----:B-1----:R-:W-:-:S03]  /*18060*/  IADD3 R2, P3, PT, R24, UR65, RZ ;  /* 0x0000004118027c10 */ /* 0x002fc6000ff7e0ff */
[----:B------:R1:W4:Y:S01]  /*18070*/  LDG.E.U8 R89, desc[UR20][R6.64] ;  /* 0x0000001406597981 */ /* 0x000322000c1e1100 */
[----:B------:R-:W-:-:S03]  /*18080*/  IADD3.X R3, PT, PT, R25, UR4, RZ, P3, !PT ;  /* 0x0000000419037c10 */ /* 0x000fc60009ffe4ff */
[----:B------:R-:W4:Y:S01]  /*18090*/  LDL.64 R24, [R1+0xc38] ;  /* 0x000c380001187983 */ /* 0x000f220000100a00 */
[----:B------:R-:W-:-:S03]  /*180a0*/  IADD3 R36, P2, PT, R18, UR65, RZ ;  /* 0x0000004112247c10 */ /* 0x000fc6000ff5e0ff */
[----:B------:R3:W4:Y:S01]  /*180b0*/  LDG.E.U8 R85, desc[UR20][R2.64] ;  /* 0x0000001402557981 */ /* 0x000722000c1e1100 */
[----:B------:R-:W-:-:S03]  /*180c0*/  IADD3.X R37, PT, PT, R19, UR4, RZ, P2, !PT ;  /* 0x0000000413257c10 */ /* 0x000fc600097fe4ff */
[----:B------:R-:W4:Y:S04]  /*180d0*/  LDL.64 R18, [R1+0xc30] ;  /* 0x000c300001127983 */ /* 0x000f280000100a00 */
[----:B------:R-:W4:Y:S01]  /*180e0*/  LDG.E.U8 R36, desc[UR20][R36.64] ;  /* 0x0000001424247981 */ /* 0x000f22000c1e1100 */
[----:B--2---:R-:W-:-:S04]  /*180f0*/  IADD3 R4, P2, PT, R10, UR65, RZ ;  /* 0x000000410a047c10 */ /* 0x004fc8000ff5e0ff */
[----:B------:R-:W-:Y:S02]  /*18100*/  IADD3.X R5, PT, PT, R11, UR4, RZ, P2, !PT ;  /* 0x000000040b057c10 */ /* 0x000fe400097fe4ff */
[----:B------:R-:W2:Y:S01]  /*18110*/  LDL.64 R10, [R1+0xbb0] ;  /* 0x000bb000010a7983 */ /* 0x000ea20000100a00 */
[----:B-1----:R-:W-:-:S03]  /*18120*/  IADD3 R6, P3, PT, R16, UR65, RZ ;  /* 0x0000004110067c10 */ /* 0x002fc6000ff7e0ff */
[----:B------:R-:W2:Y:S01]  /*18130*/  LDG.E.U8 R34, desc[UR20][R4.64] ;  /* 0x0000001404227981 */ /* 0x000ea2000c1e1100 */
[----:B------:R-:W-:-:S03]  /*18140*/  IADD3.X R7, PT, PT, R17, UR4, RZ, P3, !PT ;  /* 0x0000000411077c10 */ /* 0x000fc60009ffe4ff */
[----:B------:R-:W2:Y:S01]  /*18150*/  LDL.64 R16, [R1+0xbb8] ;  /* 0x000bb80001107983 */ /* 0x000ea20000100a00 */
[----:B---3--:R-:W-:-:S03]  /*18160*/  IADD3 R2, P3, PT, R8, UR65, RZ ;  /* 0x0000004108027c10 */ /* 0x008fc6000ff7e0ff */
[----:B------:R1:W3:Y:S01]  /*18170*/  LDG.E.U8 R35, desc[UR20][R6.64] ;  /* 0x0000001406237981 */ /* 0x0002e2000c1e1100 */
[----:B------:R-:W-:-:S03]  /*18180*/  IADD3.X R3, PT, PT, R9, UR4, RZ, P3, !PT ;  /* 0x0000000409037c10 */ /* 0x000fc60009ffe4ff */
[----:B------:R-:W3:Y:S04]  /*18190*/  LDL.64 R8, [R1+0xb38] ;  /* 0x000b380001087983 */ /* 0x000ee80000100a00 */
[----:B------:R4:W3:Y:S01]  /*181a0*/  LDG.E.U8 R33, desc[UR20][R2.64] ;  /* 0x0000001402217981 */ /* 0x0008e2000c1e1100 */
[----:B-1----:R-:W-:-:S04]  /*181b0*/  IADD3 R6, P2, PT, R14, UR65, RZ ;  /* 0x000000410e067c10 */ /* 0x002fc8000ff5e0ff */
[----:B------:R-:W-:Y:S02]  /*181c0*/  IADD3.X R7, PT, PT, R15, UR4, RZ, P2, !PT ;  /* 0x000000040f077c10 */ /* 0x000fe400097fe4ff */
[----:B------:R-:W3:Y:S01]  /*181d0*/  LDL.64 R14, [R1+0xb30] ;  /* 0x000b3000010e7983 */ /* 0x000ee20000100a00 */
[----:B----4-:R-:W-:-:S03]  /*181e0*/  IADD3 R2, P2, PT, R12, UR65, RZ ;  /* 0x000000410c027c10 */ /* 0x010fc6000ff5e0ff */
[----:B------:R1:W4:Y:S01]  /*181f0*/  LDG.E.U8 R32, desc[UR20][R6.64] ;  /* 0x0000001406207981 */ /* 0x000322000c1e1100 */
[----:B------:R-:W-:-:S03]  /*18200*/  IADD3.X R3, PT, PT, R13, UR4, RZ, P2, !PT ;  /* 0x000000040d037c10 */ /* 0x000fc600097fe4ff */
[----:B------:R-:W4:Y:S01]  /*18210*/  LDL.64 R12, [R1+0xab0] ;  /* 0x000ab000010c7983 */ /* 0x000f220000100a00 */
[----:B------:R-:W-:-:S03]  /*18220*/  IADD3 R4, P3, PT, R22, UR65, RZ ;  /* 0x0000004116047c10 */ /* 0x000fc6000ff7e0ff */
[----:B------:R-:W4:Y:S01]  /*18230*/  LDG.E.U8 R30, desc[UR20][R2.64] ;  /* 0x00000014021e7981 */ /* 0x000f22000c1e1100 */
[----:B------:R-:W-:-:S03]  /*18240*/  IADD3.X R5, PT, PT, R23, UR4, RZ, P3, !PT ;  /* 0x0000000417057c10 */ /* 0x000fc60009ffe4ff */
[----:B------:R-:W4:Y:S01]  /*18250*/  LDL.64 R22, [R1+0xab8] ;  /* 0x000ab80001167983 */ /* 0x000f220000100a00 */
[----:B-1----:R-:W-:-:S03]  /*18260*/  IADD3 R6, P3, PT, R20, UR65, RZ ;  /* 0x0000004114067c10 */ /* 0x002fc6000ff7e0ff */
[----:B------:R1:W4:Y:S01]  /*18270*/  LDG.E.U8 R31, desc[UR20][R4.64] ;  /* 0x00000014041f7981 */ /* 0x000322000c1e1100 */
[----:B------:R-:W-:-:S03]  /*18280*/  IADD3.X R7, PT, PT, R21, UR4, RZ, P3, !PT ;  /* 0x0000000415077c10 */ /* 0x000fc60009ffe4ff */
[----:B------:R-:W4:Y:S04]  /*18290*/  LDL.64 R20, [R1+0xa38] ;  /* 0x000a380001147983 */ /* 0x000f280000100a00 */
[----:B------:R-:W4:Y:S01]  /*182a0*/  LDG.E.U8 R29, desc[UR20][R6.64] ;  /* 0x00000014061d7981 */ /* 0x000f22000c1e1100 */
[----:B-1----:R-:W-:Y:S02]  /*182b0*/  IADD3 R4, P2, PT, R24, UR65, RZ ;  /* 0x0000004118047c10 */ /* 0x002fe4000ff5e0ff */
[----:B------:R-:W-:Y:S02]  /*182c0*/  IADD3 R2, P3, PT, R18, UR65, RZ ;  /* 0x0000004112027c10 */ /* 0x000fe4000ff7e0ff */
[----:B------:R-:W-:Y:S02]  /*182d0*/  IADD3.X R5, PT, PT, R25, UR4, RZ, P2, !PT ;  /* 0x0000000419057c10 */ /* 0x000fe400097fe4ff */
[----:B------:R-:W-:-:S02]  /*182e0*/  IADD3.X R3, PT, PT, R19, UR4, RZ, P3, !PT ;  /* 0x0000000413037c10 */ /* 0x000fc40009ffe4ff */
[----:B------:R-:W4:Y:S04]  /*182f0*/  LDL.64 R18, [R1+0x9b8] ;  /* 0x0009b80001127983 */ /* 0x000f280000100a00 */
[----:B------:R2:W4:Y:S04]  /*18300*/  LDG.E.U8 R28, desc[UR20][R4.64] ;  /* 0x00000014041c7981 */ /* 0x000528000c1e1100 */
[----:B------:R3:W4:Y:S01]  /*18310*/  LDG.E.U8 R27, desc[UR20][R2.64] ;  /* 0x00000014021b7981 */ /* 0x000722000c1e1100 */
[----:B--2---:R-:W-:-:S04]  /*18320*/  IADD3 R4, P3, PT, R10, UR65, RZ ;  /* 0x000000410a047c10 */ /* 0x004fc8000ff7e0ff */
[----:B------:R-:W-:Y:S02]  /*18330*/  IADD3.X R5, PT, PT, R11, UR4, RZ, P3, !PT ;  /* 0x000000040b057c10 */ /* 0x000fe40009ffe4ff */
[----:B------:R-:W2:Y:S01]  /*18340*/  LDL.64 R10, [R1+0x938] ;  /* 0x00093800010a7983 */ /* 0x000ea20000100a00 */
[----:B------:R-:W-:-:S03]  /*18350*/  IADD3 R6, P2, PT, R16, UR65, RZ ;  /* 0x0000004110067c10 */ /* 0x000fc6000ff5e0ff */
        /* <DEDUP_REMOVED lines=11> */
[----:B----4-:R-:W-:-:S04]  /*18410*/  IADD3 R2, P3, PT, R12, UR65, RZ ;  /* 0x000000410c027c10 */ /* 0x010fc8000ff7e0ff */
[----:B------:R-:W-:Y:S02]  /*18420*/  IADD3.X R3, PT, PT, R13, UR4, RZ, P3, !PT ;  /* 0x000000040d037c10 */ /* 0x000fe40009ffe4ff */
[----:B------:R-:W4:Y:S01]  /*18430*/  LDL.64 R12, [R1+0x838] ;  /* 0x00083800010c7983 */ /* 0x000f220000100a00 */
[----:B------:R-:W-:-:S04]  /*18440*/  IADD3 R4, P2, PT, R22, UR65, RZ ;  /* 0x0000004116047c10 */ /* 0x000fc8000ff5e0ff */
[----:B------:R-:W-:Y:S02]  /*18450*/  IADD3.X R5, PT, PT, R23, UR4, RZ, P2, !PT ;  /* 0x0000000417057c10 */ /* 0x000fe400097fe4ff */
[----:B------:R-:W4:Y:S04]  /*18460*/  LDG.E.U8 R23, desc[UR20][R6.64] ;  /* 0x0000001406177981 */ /* 0x000f28000c1e1100 */
[----:B------:R1:W4:Y:S02]  /*18470*/  LDG.E.U8 R22, desc[UR20][R4.64] ;  /* 0x0000001404167981 */ /* 0x000324000c1e1100 */
[----:B-1----:R-:W-:-:S04]  /*18480*/  IADD3 R4, P3, PT, R38, UR65, RZ ;  /* 0x0000004126047c10 */ /* 0x002fc8000ff7e0ff */
[----:B------:R-:W-:Y:S02]  /*18490*/  IADD3.X R5, PT, PT, R39, UR4, RZ, P3, !PT ;  /* 0x0000000427057c10 */ /* 0x000fe40009ffe4ff */
[----:B------:R-:W4:Y:S01]  /*184a0*/  LDL.64 R38, [R1+0xda8] ;  /* 0x000da80001267983 */ /* 0x000f220000100a00 */
[----:B------:R-:W-:-:S04]  /*184b0*/  IADD3 R6, P2, PT, R20, UR65, RZ ;  /* 0x0000004114067c10 */ /* 0x000fc8000ff5e0ff */
[----:B------:R-:W-:Y:S02]  /*184c0*/  IADD3.X R7, PT, PT, R21, UR4, RZ, P2, !PT ;  /* 0x0000000415077c10 */ /* 0x000fe400097fe4ff */
[----:B------:R1:W4:Y:S04]  /*184d0*/  LDG.E.U8 R21, desc[UR20][R2.64] ;  /* 0x0000001402157981 */ /* 0x000328000c1e1100 */
[----:B------:R-:W4:Y:S01]  /*184e0*/  LDG.E.U8 R20, desc[UR20][R6.64] ;  /* 0x0000001406147981 */ /* 0x000f22000c1e1100 */
[----:B-1----:R-:W-:-:S04]  /*184f0*/  IADD3 R2, P2, PT, R18, UR65, RZ ;  /* 0x0000004112027c10 */ /* 0x002fc8000ff5e0ff */
[----:B------:R-:W-:Y:S02]  /*18500*/  IADD3.X R3, PT, PT, R19, UR4, RZ, P2, !PT ;  /* 0x0000000413037c10 */ /* 0x000fe400097fe4ff */
[----:B------:R2:W4:Y:S04]  /*18510*/  LDG.E.U8 R19, desc[UR20][R4.64] ;  /* 0x0000001404137981 */ /* 0x000528000c1e1100 */
[----:B------:R3:W4:Y:S01]  /*18520*/  LDG.E.U8 R18, desc[UR20][R2.64] ;  /* 0x0000001402127981 */ /* 0x000722000c1e1100 */
[----:B--2---:R-:W-:-:S04]  /*18530*/  IADD3 R4, P2, PT, R10, UR65, RZ ;  /* 0x000000410a047c10 */ /* 0x004fc8000ff5e0ff */
[----:B------:R-:W-:Y:S02]  /*18540*/  IADD3.X R5, PT, PT, R11, UR4, RZ, P2, !PT ;  /* 0x000000040b057c10 */ /* 0x000fe400097fe4ff */
[----:B------:R-:W2:Y:S01]  /*18550*/  LDL.64 R10, [R1+0xd28] ;  /* 0x000d2800010a7983 */ /* 0x000ea20000100a00 */
[----:B------:R-:W-:-:S03]  /*18560*/  IADD3 R6, P3, PT, R16, UR65, RZ ;  /* 0x0000004110067c10 */ /* 0x000fc6000ff7e0ff */
[----:B------:R1:W2:Y:S01]  /*18570*/  LDG.E.U8 R16, desc[UR20][R4.64] ;  /* 0x0000001404107981 */ /* 0x0002a2000c1e1100 */
[----:B------:R-:W-:Y:S02]  /*18580*/  IADD3.X R7, PT, PT, R17, UR4, RZ, P3, !PT ;  /* 0x0000000411077c10 */ /* 0x000fe40009ffe4ff */
[----:B---3--:R-:W-:-:S03]  /*18590*/  IADD3 R2, P3, PT, R8, UR65, RZ ;  /* 0x0000004108027c10 */ /* 0x008fc6000ff7e0ff */
[----:B------:R3:W2:Y:S01]  /*185a0*/  LDG.E.U8 R17, desc[UR20][R6.64] ;  /* 0x0000001406117981 */ /* 0x0006a2000c1e1100 */
[----:B------:R-:W-:-:S03]  /*185b0*/  IADD3.X R3, PT, PT, R9, UR4, RZ, P3, !PT ;  /* 0x0000000409037c10 */ /* 0x000fc60009ffe4ff */
[----:B------:R-:W2:Y:S01]  /*185c0*/  LDL.64 R8, [R1+0xd20] ;  /* 0x000d200001087983 */ /* 0x000ea20000100a00 */
[----:B-1----:R-:W-:-:S04]  /*185d0*/  IADD3 R4, P3, PT, R42, UR65, RZ ;  /* 0x000000412a047c10 */ /* 0x002fc8000ff7e0ff */
[----:B------:R-:W-:Y:S02]  /*185e0*/  IADD3.X R5, PT, PT, R43, UR4, RZ, P3, !PT ;  /* 0x000000042b057c10 */ /* 0x000fe40009ffe4ff */
[----:B------:R-:W2:Y:S01]  /*185f0*/  LDL.64 R42, [R1+0xca0] ;  /* 0x000ca000012a7983 */ /* 0x000ea20000100a00 */
[----:B---3--:R-:W-:-:S04]  /*18600*/  IADD3 R6, P2, PT, R14, UR65, RZ ;  /* 0x000000410e067c10 */ /* 0x008fc8000ff5e0ff */
[----:B------:R-:W-:Y:S02]  /*18610*/  IADD3.X R7, PT, PT, R15, UR4, RZ, P2, !PT ;  /* 0x000000040f077c10 */ /* 0x000fe400097fe4ff */
[----:B------:R4:W3:Y:S04]  /*18620*/  LDG.E.U8 R15, desc[UR20][R2.64] ;  /* 0x00000014020f7981 */ /* 0x0008e8000c1e1100 */
[----:B------:R1:W3:Y:S01]  /*18630*/  LDG.E.U8 R14, desc[UR20][R6.64] ;  /* 0x00000014060e7981 */ /* 0x0002e2000c1e1100 */
[----:B----4-:R-:W-:Y:S02]  /*18640*/  IADD3 R2, P2, PT, R12, UR65, RZ ;  /* 0x000000410c027c10 */ /* 0x010fe4000ff5e0ff */
[----:B-1----:R-:W-:-:S04]  /*18650*/  IADD3 R6, P3, PT, R48, UR65, RZ ;  /* 0x0000004130067c10 */ /* 0x002fc8000ff7e0ff */
[----:B------:R-:W-:Y:S02]  /*18660*/  IADD3.X R7, PT, PT, R49, UR4, RZ, P3, !PT ;  /* 0x0000000431077c10 */ /* 0x000fe40009ffe4ff */
[----:B------:R-:W4:Y:S01]  /*18670*/  LDL.64 R48, [R1+0xc28] ;  /* 0x000c280001307983 */ /* 0x000f220000100a00 */
[----:B------:R-:W-:-:S03]  /*18680*/  IADD3.X R3, PT, PT, R13, UR4, RZ, P2, !PT ;  /* 0x000000040d037c10 */ /* 0x000fc600097fe4ff */
[----:B------:R1:W3:Y:S04]  /*18690*/  LDG.E.U8 R13, desc[UR20][R4.64] ;  /* 0x00000014040d7981 */ /* 0x0002e8000c1e1100 */
[----:B------:R0:W3:Y:S04]  /*186a0*/  LDG.E.U8 R12, desc[UR20][R6.64] ;  /* 0x00000014060c7981 */ /* 0x0000e8000c1e1100 */
[----:B------:R0:W3:Y:S01]  /*186b0*/  LDG.E.U8 R0, desc[UR20][R2.64] ;  /* 0x0000001402007981 */ /* 0x0000e2000c1e1100 */
[----:B-1----:R-:W-:-:S04]  /*186c0*/  IADD3 R4, P2, PT, R46, UR65, RZ ;  /* 0x000000412e047c10 */ /* 0x002fc8000ff5e0ff */
[----:B------:R-:W-:Y:S02]  /*186d0*/  IADD3.X R5, PT, PT, R47, UR4, RZ, P2, !PT ;  /* 0x000000042f057c10 */ /* 0x000fe400097fe4ff */
[----:B------:R-:W3:Y:S01]  /*186e0*/  LDL.64 R46, [R1+0xc20] ;  /* 0x000c2000012e7983 */ /* 0x000ee20000100a00 */
[----:B0-----:R-:W-:Y:S02]  /*186f0*/  IADD3 R6, P2, PT, R38, UR65, RZ ;  /* 0x0000004126067c10 */ /* 0x001fe4000ff5e0ff */
[----:B------:R-:W-:Y:S01]  /*18700*/  IADD3 R2, P3, PT, R52, UR65, RZ ;  /* 0x0000004134027c10 */ /* 0x000fe2000ff7e0ff */
[----:B------:R0:W3:Y:S01]  /*18710*/  LDG.E.U8 R147, desc[UR20][R4.64] ;  /* 0x0000001404937981 */ /* 0x0000e2000c1e1100 */
[----:B------:R-:W-:-:S03]  /*18720*/  IADD3.X R7, PT, PT, R39, UR4, RZ, P2, !PT ;  /* 0x0000000427077c10 */ /* 0x000fc600097fe4ff */
[----:B------:R-:W3:Y:S01]  /*18730*/  LDL.64 R38, [R1+0xba8] ;  /* 0x000ba80001267983 */ /* 0x000ee20000100a00 */
[----:B------:R-:W-:-:S03]  /*18740*/  IADD3.X R3, PT, PT, R53, UR4, RZ, P3, !PT ;  /* 0x0000000435037c10 */ /* 0x000fc60009ffe4ff */
[----:B------:R-:W3:Y:S01]  /*18750*/  LDG.E.U8 R139, desc[UR20][R6.64] ;  /* 0x00000014068b7981 */ /* 0x000ee2000c1e1100 */
[----:B0-----:R-:W-:-:S03]  /*18760*/  IADD3 R4, P3, PT, R44, UR65, RZ ;  /* 0x000000412c047c10 */ /* 0x001fc6000ff7e0ff */
[----:B------:R2:W3:Y:S01]  /*18770*/  LDG.E.U8 R146, desc[UR20][R2.64] ;  /* 0x0000001402927981 */ /* 0x0004e2000c1e1100 */
[----:B------:R-:W-:-:S03]  /*18780*/  IADD3.X R5, PT, PT, R45, UR4, RZ, P3, !PT ;  /* 0x000000042d057c10 */ /* 0x000fc60009ffe4ff */
[----:B------:R-:W3:Y:S04]  /*18790*/  LDL.64 R44, [R1+0xba0] ;  /* 0x000ba000012c7983 */ /* 0x000ee80000100a00 */
[----:B------:R0:W3:Y:S01]  /*187a0*/  LDG.E.U8 R138, desc[UR20][R4.64] ;  /* 0x00000014048a7981 */ /* 0x0000e2000c1e1100 */
[----:B--2---:R-:W-:-:S04]  /*187b0*/  IADD3 R2, P2, PT, R10, UR65, RZ ;  /* 0x000000410a027c10 */ /* 0x004fc8000ff5e0ff */
[----:B------:R-:W-:Y:S02]  /*187c0*/  IADD3.X R3, PT, PT, R11, UR4, RZ, P2, !PT ;  /* 0x000000040b037c10 */ /* 0x000fe400097fe4ff */
[----:B------:R-:W2:Y:S01]  /*187d0*/  LDL.64 R10, [R1+0xb28] ;  /* 0x000b2800010a7983 */ /* 0x000ea20000100a00 */
[----:B------:R-:W-:-:S03]  /*187e0*/  IADD3 R6, P3, PT, R8, UR65, RZ ;  /* 0x0000004108067c10 */ /* 0x000fc6000ff7e0ff */
[----:B------:R1:W2:Y:S01]  /*187f0*/  LDG.E.U8 R129, desc[UR20][R2.64] ;  /* 0x0000001402817981 */ /* 0x0002a2000c1e1100 */
[----:B------:R-:W-:-:S03]  /*18800*/  IADD3.X R7, PT, PT, R9, UR4, RZ, P3, !PT ;  /* 0x0000000409077c10 */ /* 0x000fc60009ffe4ff */
[----:B------:R-:W2:Y:S01]  /*18810*/  LDL.64 R8, [R1+0xb20] ;  /* 0x000b200001087983 */ /* 0x000ea20000100a00 */
[----:B0-----:R-:W-:-:S03]  /*18820*/  IADD3 R4, P2, PT, R50, UR65, RZ ;  /* 0x0000004132047c10 */ /* 0x001fc6000ff5e0ff */
[----:B------:R-:W2:Y:S01]  /*18830*/  LDG.E.U8 R128, desc[UR20][R6.64] ;  /* 0x0000001406807981 */ /* 0x000ea2000c1e1100 */
[----:B------:R-:W-:-:S03]  /*18840*/  IADD3.X R5, PT, PT, R51, UR4, RZ, P2, !PT ;  /* 0x0000000433057c10 */ /* 0x000fc600097fe4ff */
[----:B------:R-:W2:Y:S01]  /*18850*/  LDL.64 R50, [R1+0xaa8] ;  /* 0x000aa80001327983 */ /* 0x000ea20000100a00 */
[----:B-1----:R-:W-:-:S03]  /*18860*/  IADD3 R2, P3, PT, R42, UR65, RZ ;  /* 0x000000412a027c10 */ /* 0x002fc6000ff7e0ff */
[----:B------:R4:W2:Y:S01]  /*18870*/  LDG.E.U8 R125, desc[UR20][R4.64] ;  /* 0x00000014047d7981 */ /* 0x0008a2000c1e1100 */
[----:B------:R-:W-:-:S03]  /*18880*/  IADD3.X R3, PT, PT, R43, UR4, RZ, P3, !PT ;  /* 0x000000042b037c10 */ /* 0x000fc60009ffe4ff */
[----:B------:R-:W2:Y:S04]  /*18890*/  LDL.64 R42, [R1+0xaa0] ;  /* 0x000aa000012a7983 */ /* 0x000ea80000100a00 */
[----:B------:R-:W2:Y:S04]  /*188a0*/  LDL.64 R6, [R1+0xa28] ;  /* 0x000a280001067983 */ /* 0x000ea80000100a00 */
[----:B------:R3:W2:Y:S01]  /*188b0*/  LDG.E.U8 R124, desc[UR20][R2.64] ;  /* 0x00000014027c7981 */ /* 0x0006a2000c1e1100 */
[----:B----4-:R-:W-:-:S04]  /*188c0*/  IADD3 R4, P2, PT, R48, UR65, RZ ;  /* 0x0000004130047c10 */ /* 0x010fc8000ff5e0ff */
[----:B------:R-:W-:Y:S02]  /*188d0*/  IADD3.X R5, PT, PT, R49, UR4, RZ, P2, !PT ;  /* 0x0000000431057c10 */ /* 0x000fe400097fe4ff */
[----:B------:R-:W4:Y:S04]  /*188e0*/  LDL.64 R48, [R1+0xa20] ;  /* 0x000a200001307983 */ /* 0x000f280000100a00 */
[----:B------:R-:W4:Y:S01]  /*188f0*/  LDG.E.U8 R121, desc[UR20][R4.64] ;  /* 0x0000001404797981 */ /* 0x000f22000c1e1100 */
[----:B---3--:R-:W-:-:S03]  /*18900*/  IADD3 R2, P3, PT, R46, UR65, RZ ;  /* 0x000000412e027c10 */ /* 0x008fc6000ff7e0ff */
[----:B------:R-:W3:Y:S01]  /*18910*/  LDL.64 R4, [R1+0x8a0] ;  /* 0x0008a00001047983 */ /* 0x000ee20000100a00 */
[----:B------:R-:W-:-:S03]  /*18920*/  IADD3.X R3, PT, PT, R47, UR4, RZ, P3, !PT ;  /* 0x000000042f037c10 */ /* 0x000fc60009ffe4ff */
[----:B------:R-:W3:Y:S04]  /*18930*/  LDL.64 R46, [R1+0x9a8] ;  /* 0x0009a800012e7983 */ /* 0x000ee80000100a00 */
[----:B------:R0:W3:Y:S02]  /*18940*/  LDG.E.U8 R120, desc[UR20][R2.64] ;  /* 0x0000001402787981 */ /* 0x0000e4000c1e1100 */
[----:B0-----:R-:W-:-:S04]  /*18950*/  IADD3 R2, P2, PT, R38, UR65, RZ ;  /* 0x0000004126027c10 */ /* 0x001fc8000ff5e0ff */
[----:B------:R-:W-:Y:S02]  /*18960*/  IADD3.X R3, PT, PT, R39, UR4, RZ, P2, !PT ;  /* 0x0000000427037c10 */ /* 0x000fe400097fe4ff */
[----:B------:R-:W3:Y:S04]  /*18970*/  LDL.64 R38, [R1+0x9a0] ;  /* 0x0009a00001267983 */ /* 0x000ee80000100a00 */
[----:B------:R0:W3:Y:S02]  /*18980*/  LDG.E.U8 R117, desc[UR20][R2.64] ;  /* 0x0000001402757981 */ /* 0x0000e4000c1e1100 */
[----:B0-----:R-:W-:-:S04]  /*18990*/  IADD3 R2, P2, PT, R44, UR65, RZ ;  /* 0x000000412c027c10 */ /* 0x001fc8000ff5e0ff */
[----:B------:R-:W-:Y:S02]  /*189a0*/  IADD3.X R3, PT, PT, R45, UR4, RZ, P2, !PT ;  /* 0x000000042d037c10 */ /* 0x000fe400097fe4ff */
[----:B------:R-:W3:Y:S04]  /*189b0*/  LDL.64 R44, [R1+0x928] ;  /* 0x00092800012c7983 */ /* 0x000ee80000100a00 */
[----:B------:R2:W3:Y:S02]  /*189c0*/  LDG.E.U8 R116, desc[UR20][R2.64] ;  /* 0x0000001402747981 */ /* 0x0004e4000c1e1100 */
[----:B--2---:R-:W-:-:S04]  /*189d0*/  IADD3 R2, P2, PT, R10, UR65, RZ ;  /* 0x000000410a027c10 */ /* 0x004fc8000ff5e0ff */
[----:B------:R-:W-:Y:S02]  /*189e0*/  IADD3.X R3, PT, PT, R11, UR4, RZ, P2, !PT ;  /* 0x000000040b037c10 */ /* 0x000fe400097fe4ff */
[----:B------:R-:W2:Y:S04]  /*189f0*/  LDL.64 R10, [R1+0x920] ;  /* 0x00092000010a7983 */ /* 0x000ea80000100a00 */
[----:B------:R0:W2:Y:S02]  /*18a00*/  LDG.E.U8 R113, desc[UR20][R2.64] ;  /* 0x0000001402717981 */ /* 0x0000a4000c1e1100 */
[----:B0-----:R-:W-:-:S04]  /*18a10*/  IADD3 R2, P2, PT, R8, UR65, RZ ;  /* 0x0000004108027c10 */ /* 0x001fc8000ff5e0ff */
[----:B------:R-:W-:Y:S02]  /*18a20*/  IADD3.X R3, PT, PT, R9, UR4, RZ, P2, !PT ;  /* 0x0000000409037c10 */ /* 0x000fe400097fe4ff */
[----:B------:R-:W2:Y:S04]  /*18a30*/  LDL.64 R8, [R1+0x8a8] ;  /* 0x0008a80001087983 */ /* 0x000ea80000100a00 */
[----:B------:R0:W2:Y:S02]  /*18a40*/  LDG.E.U8 R112, desc[UR20][R2.64] ;  /* 0x0000001402707981 */ /* 0x0000a4000c1e1100 */
[----:B0-----:R-:W-:-:S04]  /*18a50*/  IADD3 R2, P2, PT, R50, UR65, RZ ;  /* 0x0000004132027c10 */ /* 0x001fc8000ff5e0ff */
[----:B------:R-:W-:-:S05]  /*18a60*/  IADD3.X R3, PT, PT, R51, UR4, RZ, P2, !PT ;  /* 0x0000000433037c10 */ /* 0x000fca00097fe4ff */
[----:B------:R0:W2:Y:S02]  /*18a70*/  LDG.E.U8 R109, desc[UR20][R2.64] ;  /* 0x00000014026d7981 */ /* 0x0000a4000c1e1100 */
[----:B0-----:R-:W-:-:S04]  /*18a80*/  IADD3 R2, P2, PT, R42, UR65, RZ ;  /* 0x000000412a027c10 */ /* 0x001fc8000ff5e0ff */
[----:B------:R-:W-:Y:S02]  /*18a90*/  IADD3.X R3, PT, PT, R43, UR4, RZ, P2, !PT ;  /* 0x000000042b037c10 */ /* 0x000fe400097fe4ff */
[----:B------:R-:W2:Y:S04]  /*18aa0*/  LDL.64 R42, [R1+0x828] ;  /* 0x00082800012a7983 */ /* 0x000ea80000100a00 */
[----:B------:R0:W2:Y:S02]  /*18ab0*/  LDG.E.U8 R69, desc[UR20][R2.64] ;  /* 0x0000001402457981 */ /* 0x0000a4000c1e1100 */
[----:B0-----:R-:W-:-:S04]  /*18ac0*/  IADD3 R2, P2, PT, R6, UR65, RZ ;  /* 0x0000004106027c10 */ /* 0x001fc8000ff5e0ff */
[----:B------:R-:W-:Y:S02]  /*18ad0*/  IADD3.X R3, PT, PT, R7, UR4, RZ, P2, !PT ;  /* 0x0000000407037c10 */ /* 0x000fe400097fe4ff */
[----:B------:R-:W2:Y:S04]  /*18ae0*/  LDL.64 R6, [R1+0x820] ;  /* 0x0008200001067983 */ /* 0x000ea80000100a00 */
[----:B------:R4:W2:Y:S02]  /*18af0*/  LDG.E.U8 R68, desc[UR20][R2.64] ;  /* 0x0000001402447981 */ /* 0x0008a4000c1e1100 */
[----:B----4-:R-:W-:-:S04]  /*18b00*/  IADD3 R2, P2, PT, R48, UR65, RZ ;  /* 0x0000004130027c10 */ /* 0x010fc8000ff5e0ff */
[----:B------:R-:W-:Y:S02]  /*18b10*/  IADD3.X R3, PT, PT, R49, UR4, RZ, P2, !PT ;  /* 0x0000000431037c10 */ /* 0x000fe400097fe4ff */
[----:B------:R-:W4:Y:S04]  /*18b20*/  LDL.64 R48, [R1+0xa10] ;  /* 0x000a100001307983 */ /* 0x000f280000100a00 */
[----:B------:R3:W4:Y:S02]  /*18b30*/  LDG.E.U8 R67, desc[UR20][R2.64] ;  /* 0x0000001402437981 */ /* 0x000724000c1e1100 */
[----:B---3--:R-:W-:-:S04]  /*18b40*/  IADD3 R2, P2, PT, R46, UR65, RZ ;  /* 0x000000412e027c10 */ /* 0x008fc8000ff5e0ff */
[----:B------:R-:W-:Y:S02]  /*18b50*/  IADD3.X R3, PT, PT, R47, UR4, RZ, P2, !PT ;  /* 0x000000042f037c10 */ /* 0x000fe400097fe4ff */
[----:B------:R-:W3:Y:S04]  /*18b60*/  LDL.64 R46, [R1+0xe10] ;  /* 0x000e1000012e7983 */ /* 0x000ee80000100a00 */
[----:B------:R0:W3:Y:S02]  /*18b70*/  LDG.E.U8 R66, desc[UR20][R2.64] ;  /* 0x0000001402427981 */ /* 0x0000e4000c1e1100 */
[----:B0-----:R-:W-:-:S04]  /*18b80*/  IADD3 R2, P2, PT, R38, UR65, RZ ;  /* 0x0000004126027c10 */ /* 0x001fc8000ff5e0ff */
[----:B------:R-:W-:Y:S02]  /*18b90*/  IADD3.X R3, PT, PT, R39, UR4, RZ, P2, !PT ;  /* 0x0000000427037c10 */ /* 0x000fe400097fe4ff */
[----:B------:R-:W3:Y:S04]  /*18ba0*/  LDL.64 R38, [R1+0xe18] ;  /* 0x000e180001267983 */ /* 0x000ee80000100a00 */
[----:B------:R0:W4:Y:S02]  /*18bb0*/  LDG.E.U8 R65, desc[UR20][R2.64] ;  /* 0x0000001402417981 */ /* 0x000124000c1e1100 */
[----:B0-----:R-:W-:-:S04]  /*18bc0*/  IADD3 R2, P2, PT, R44, UR65, RZ ;  /* 0x000000412c027c10 */ /* 0x001fc8000ff5e0ff */
[----:B------:R-:W-:Y:S02]  /*18bd0*/  IADD3.X R3, PT, PT, R45, UR4, RZ, P2, !PT ;  /* 0x000000042d037c10 */ /* 0x000fe400097fe4ff */
[----:B------:R-:W4:Y:S04]  /*18be0*/  LDL.64 R44, [R1+0xd10] ;  /* 0x000d1000012c7983 */ /* 0x000f280000100a00 */
[----:B------:R2:W4:Y:S02]  /*18bf0*/  LDG.E.U8 R64, desc[UR20][R2.64] ;  /* 0x0000001402407981 */ /* 0x000524000c1e1100 */
[----:B--2---:R-:W-:-:S04]  /*18c00*/  IADD3 R2, P2, PT, R10, UR65, RZ ;  /* 0x000000410a027c10 */ /* 0x004fc8000ff5e0ff */
[----:B------:R-:W-:Y:S02]  /*18c10*/  IADD3.X R3, PT, PT, R11, UR4, RZ, P2, !PT ;  /* 0x000000040b037c10 */ /* 0x000fe400097fe4ff */
[----:B------:R-:W2:Y:S04]  /*18c20*/  LDL.64 R10, [R1+0xd98] ;  /* 0x000d9800010a7983 */ /* 0x000ea80000100a00 */
[----:B------:R0:W4:Y:S02]  /*18c30*/  LDG.E.U8 R63, desc[UR20][R2.64] ;  /* 0x00000014023f7981 */ /* 0x000124000c1e1100 */
[----:B0-----:R-:W-:-:S04]  /*18c40*/  IADD3 R2, P2, PT, R8, UR65, RZ ;  /* 0x0000004108027c10 */ /* 0x001fc8000ff5e0ff */
[----:B------:R-:W-:Y:S02]  /*18c50*/  IADD3.X R3, PT, PT, R9, UR4, RZ, P2, !PT ;  /* 0x0000000409037c10 */ /* 0x000fe400097fe4ff */
[----:B------:R-:W4:Y:S04]  /*18c60*/  LDL.64 R8, [R1+0xd90] ;  /* 0x000d900001087983 */ /* 0x000f280000100a00 */
        /* <DEDUP_REMOVED lines=11> */
[----:B------:R-:W4:Y:S01]  /*18d20*/  LDL.64 R6, [R1+0xc98] ;  /* 0x000c980001067983 */ /* 0x000f220000100a00 */
[----:B------:R-:W-:-:S03]  /*18d30*/  IADD3 RZ, P2, PT, R164, UR65, RZ ;  /* 0x00000041a4ff7c10 */ /* 0x000fc6000ff5e0ff */
[----:B------:R2:W4:Y:S01]  /*18d40*/  LDG.E.U8 R59, desc[UR20][R2.64] ;  /* 0x00000014023b7981 */ /* 0x000522000c1e1100 */
[----:B------:R-:W-:Y:S02]  /*18d50*/  IADD3.X R145, PT, PT, R165, UR19, RZ, P2, !PT ;  /* 0x00000013a5917c10 */ /* 0x000fe400097fe4ff */
[----:B---3--:R-:W-:-:S04]  /*18d60*/  IADD3 R142, P2, PT, R38, UR65, RZ ;  /* 0x00000041268e7c10 */ /* 0x008fc8000ff5e0ff */
[----:B------:R-:W-:Y:S02]  /*18d70*/  IADD3.X R143, PT, PT, R39, UR4, RZ, P2, !PT ;  /* 0x00000004278f7c10 */ /* 0x000fe400097fe4ff */
[----:B------:R-:W3:Y:S01]  /*18d80*/  LDL.64 R38, [R1+0xc18] ;  /* 0x000c180001267983 */ /* 0x000ee20000100a00 */
[----:B------:R-:W-:Y:S01]  /*18d90*/  IADD3 R140, P2, PT, R46, UR65, RZ ;  /* 0x000000412e8c7c10 */ /* 0x000fe2000ff5e0ff */
[----:B------:R-:W-:Y:S01]  /*18da0*/  USHF.L.U32 UR19, UR13, 0x3, URZ ;  /* 0x000000030d137899 */ /* 0x000fe200080006ff */
[----:B------:R-:W-:Y:S01]  /*18db0*/  VIADD R144, R164, UR65 ;  /* 0x00000041a4907c36 */ /* 0x000fe20008000000 */
[----:B------:R-:W3:Y:S01]  /*18dc0*/  LDG.E.U8 R142, desc[UR20][R142.64] ;  /* 0x000000148e8e7981 */ /* 0x000ee2000c1e1100 */
[----:B------:R-:W-:-:S03]  /*18dd0*/  IADD3.X R141, PT, PT, R47, UR4, RZ, P2, !PT ;  /* 0x000000042f8d7c10 */ /* 0x000fc600097fe4ff */
[----:B------:R-:W3:Y:S04]  /*18de0*/  LDL.64 R46, [R1+0xc10] ;  /* 0x000c1000012e7983 */ /* 0x000ee80000100a00 */
[----:B------:R-:W3:Y:S04]  /*18df0*/  LDG.E.U8 R140, desc[UR20][R140.64] ;  /* 0x000000148c8c7981 */ /* 0x000ee8000c1e1100 */
[----:B------:R-:W3:Y:S01]  /*18e00*/  LDG.E.U8 R144, desc[UR20][R144.64] ;  /* 0x0000001490907981 */ /* 0x000ee2000c1e1100 */
[----:B--2---:R-:W-:-:S04]  /*18e10*/  IADD3 R2, P2, PT, R10, UR65, RZ ;  /* 0x000000410a027c10 */ /* 0x004fc8000ff5e0ff */
[----:B------:R-:W-:Y:S02]  /*18e20*/  IADD3.X R3, PT, PT, R11, UR4, RZ, P2, !PT ;  /* 0x000000040b037c10 */ /* 0x000fe400097fe4ff */
[----:B------:R-:W2:Y:S04]  /*18e30*/  LDL.64 R10, [R1+0xb98] ;  /* 0x000b9800010a7983 */ /* 0x000ea80000100a00 */
[----:B------:R4:W2:Y:S02]  /*18e40*/  LDG.E.U8 R131, desc[UR20][R2.64] ;  /* 0x0000001402837981 */ /* 0x0008a4000c1e1100 */
[----:B----4-:R-:W-:-:S04]  /*18e50*/  IADD3 R2, P2, PT, R8, UR65, RZ ;  /* 0x0000004108027c10 */ /* 0x010fc8000ff5e0ff */
        /* <DEDUP_REMOVED lines=42> */
[----:B------:R0:W4:Y:S01]  /*19100*/  LDG.E.U8 R110, desc[UR20][R2.64] ;  /* 0x00000014026e7981 */ /* 0x000122000c1e1100 */
[----:B------:R-:W-:-:S04]  /*19110*/  IADD3 R54, P2, PT, R6, UR65, RZ ;  /* 0x0000004106367c10 */ /* 0x000fc8000ff5e0ff */
[----:B------:R-:W-:Y:S02]  /*19120*/  IADD3.X R55, PT, PT, R7, UR4, RZ, P2, !PT ;  /* 0x0000000407377c10 */ /* 0x000fe400097fe4ff */
[----:B------:R-:W4:Y:S04]  /*19130*/  LDL.64 R6, [R1+0x890] ;  /* 0x0008900001067983 */ /* 0x000f280000100a00 */
[----:B------:R-:W4:Y:S01]  /*19140*/  LDG.E.U8 R54, desc[UR20][R54.64] ;  /* 0x0000001436367981 */ /* 0x000f22000c1e1100 */
        /* <DEDUP_REMOVED lines=9> */
[----:B------:R-:W-:-:S05]  /*191e0*/  IADD3.X R3, PT, PT, R49, UR4, RZ, P2, !PT ;  /* 0x0000000431037c10 */ /* 0x000fca00097fe4ff */
[----:B------:R2:W3:Y:S02]  /*191f0*/  LDG.E.U8 R51, desc[UR20][R2.64] ;  /* 0x0000001402337981 */ /* 0x0004e4000c1e1100 */
[----:B--2---:R-:W-:-:S04]  /*19200*/  IADD3 R2, P2, PT, R10, UR65, RZ ;  /* 0x000000410a027c10 */ /* 0x004fc8000ff5e0ff */
[----:B------:R-:W-:Y:S02]  /*19210*/  IADD3.X R3, PT, PT, R11, UR4, RZ, P2, !PT ;  /* 0x000000040b037c10 */ /* 0x000fe400097fe4ff */
[----:B------:R-:W2:Y:S04]  /*19220*/  LDL.64 R10, [R1+0xf98] ;  /* 0x000f9800010a7983 */ /* 0x000ea80000100a00 */
[----:B------:R0:W2:Y:S02]  /*19230*/  LDG.E.U8 R50, desc[UR20][R2.64] ;  /* 0x0000001402327981 */ /* 0x0000a4000c1e1100 */
[----:B0-----:R-:W-:-:S04]  /*19240*/  IADD3 R2, P2, PT, R46, UR65, RZ ;  /* 0x000000412e027c10 */ /* 0x001fc8000ff5e0ff */
[----:B------:R-:W-:-:S05]  /*19250*/  IADD3.X R3, PT, PT, R47, UR4, RZ, P2, !PT ;  /* 0x000000042f037c10 */ /* 0x000fca00097fe4ff */
        /* <DEDUP_REMOVED lines=10> */
[----:B------:R-:W-:-:S05]  /*19300*/  IADD3.X R3, PT, PT, R45, UR4, RZ, P2, !PT ;  /* 0x000000042d037c10 */ /* 0x000fca00097fe4ff */
        /* <DEDUP_REMOVED lines=8> */
[----:B---3--:R-:W-:-:S04]  /*19390*/  IADD3 R2, P2, PT, R38, UR65, RZ ;  /* 0x0000004126027c10 */ /* 0x008fc8000ff5e0ff */
[----:B------:R-:W-:Y:S02]  /*193a0*/  IADD3.X R3, PT, PT, R39, UR4, RZ, P2, !PT ;  /* 0x0000000427037c10 */ /* 0x000fe400097fe4ff */
[----:B------:R-:W3:Y:S01]  /*193b0*/  LDL.64 R38, [R1+0xec8] ;  /* 0x000ec80001267983 */ /* 0x000ee20000100a00 */
[----:B------:R-:W-:-:S03]  /*193c0*/  IADD3 RZ, P2, PT, R78, UR65, RZ ;  /* 0x000000414eff7c10 */ /* 0x000fc6000ff5e0ff */
[----:B------:R0:W3:Y:S01]  /*193d0*/  LDG.E.U8 R43, desc[UR20][R2.64] ;  /* 0x00000014022b7981 */ /* 0x0000e2000c1e1100 */
[----:B--2---:R-:W-:-:S03]  /*193e0*/  IADD3.X R79, PT, PT, R11, UR5, RZ, P2, !PT ;  /* 0x000000050b4f7c10 */ /* 0x004fc600097fe4ff */
[----:B------:R-:W2:Y:S01]  /*193f0*/  LDL.64 R10, [R1+0xec0] ;  /* 0x000ec000010a7983 */ /* 0x000ea20000100a00 */
[----:B0-----:R-:W-:-:S05]  /*19400*/  VIADD R2, R134, UR62 ;  /* 0x0000003e86027c36 */ /* 0x001fca0008000000 */
[C---:B------:R-:W-:Y:S01]  /*19410*/  IADD3 RZ, P2, PT, R2.reuse, UR65, RZ ;  /* 0x0000004102ff7c10 */ /* 0x040fe2000ff5e0ff */
[----:B------:R-:W-:-:S03]  /*19420*/  VIADD R2, R2, UR65 ;  /* 0x0000004102027c36 */ /* 0x000fc60008000000 */
[----:B----4-:R-:W-:Y:S02]  /*19430*/  IADD3.X R3, PT, PT, R9, UR5, RZ, P2, !PT ;  /* 0x0000000509037c10 */ /* 0x010fe400097fe4ff */
[----:B------:R-:W4:Y:S04]  /*19440*/  LDL.64 R8, [R1+0xf38] ;  /* 0x000f380001087983 */ /* 0x000f280000100a00 */
[----:B------:R0:W4:Y:S02]  /*19450*/  LDG.E.U8 R76, desc[UR20][R2.64] ;  /* 0x00000014024c7981 */ /* 0x000124000c1e1100 */
[----:B0-----:R-:W-:-:S05]  /*19460*/  VIADD R2, R132, UR19 ;  /* 0x0000001384027c36 */ /* 0x001fca0008000000 */
[C---:B------:R-:W-:Y:S01]  /*19470*/  IADD3 RZ, P2, PT, R2.reuse, UR65, RZ ;  /* 0x0000004102ff7c10 */ /* 0x040fe2000ff5e0ff */
[----:B------:R-:W-:-:S03]  /*19480*/  VIADD R2, R2, UR65 ;  /* 0x0000004102027c36 */ /* 0x000fc60008000000 */
[----:B------:R-:W-:Y:S02]  /*19490*/  IADD3.X R3, PT, PT, R5, UR5, RZ, P2, !PT ;  /* 0x0000000505037c10 */ /* 0x000fe400097fe4ff */
[----:B------:R-:W4:Y:S04]  /*194a0*/  LDL.64 R4, [R1+0xf30] ;  /* 0x000f300001047983 */ /* 0x000f280000100a00 */
[----:B------:R0:W4:Y:S02]  /*194b0*/  LDG.E.U8 R75, desc[UR20][R2.64] ;  /* 0x00000014024b7981 */ /* 0x000124000c1e1100 */
[----:B0-----:R-:W-:-:S05]  /*194c0*/  VIADD R2, R134, UR19 ;  /* 0x0000001386027c36 */ /* 0x001fca0008000000 */
[C---:B------:R-:W-:Y:S01]  /*194d0*/  IADD3 RZ, P2, PT, R2.reuse, UR65, RZ ;  /* 0x0000004102ff7c10 */ /* 0x040fe2000ff5e0ff */
[----:B------:R-:W-:Y:S01]  /*194e0*/  USHF.L.U32 UR19, UR13, 0x4, URZ ;  /* 0x000000040d137899 */ /* 0x000fe200080006ff */
[----:B------:R-:W-:Y:S02]  /*194f0*/  VIADD R2, R2, UR65 ;  /* 0x0000004102027c36 */ /* 0x000fe40008000000 */
[----:B------:R-:W-:Y:S02]  /*19500*/  IADD3.X R3, PT, PT, R7, UR5, RZ, P2, !PT ;  /* 0x0000000507037c10 */ /* 0x000fe400097fe4ff */
[----:B------:R-:W4:Y:S04]  /*19510*/  LDL.64 R6, [R1+0xeb8] ;  /* 0x000eb80001067983 */ /* 0x000f280000100a00 */
[----:B------:R0:W4:Y:S02]  /*19520*/  LDG.E.U8 R74, desc[UR20][R2.64] ;  /* 0x00000014024a7981 */ /* 0x000124000c1e1100 */
[----:B0-----:R-:W-:-:S05]  /*19530*/  VIADD R2, R132, UR19 ;  /* 0x0000001384027c36 */ /* 0x001fca0008000000 */
[C---:B------:R-:W-:Y:S01]  /*19540*/  IADD3 RZ, P2, PT, R2.reuse, UR65, RZ ;  /* 0x0000004102ff7c10 */ /* 0x040fe2000ff5e0ff */
[----:B------:R-:W-:-:S03]  /*19550*/  VIADD R2, R2, UR65 ;  /* 0x0000004102027c36 */ /* 0x000fc60008000000 */
[----:B---3--:R-:W-:Y:S02]  /*19560*/  IADD3.X R3, PT, PT, R39, UR5, RZ, P2, !PT ;  /* 0x0000000527037c10 */ /* 0x008fe400097fe4ff */
[----:B------:R-:W3:Y:S04]  /*19570*/  LDL.64 R38, [R1+0xf20] ;  /* 0x000f200001267983 */ /* 0x000ee80000100a00 */
[----:B------:R0:W3:Y:S02]  /*19580*/  LDG.E.U8 R81, desc[UR20][R2.64] ;  /* 0x0000001402517981 */ /* 0x0000e4000c1e1100 */
[----:B0-----:R-:W-:-:S05]  /*19590*/  VIADD R2, R134, UR19 ;  /* 0x0000001386027c36 */ /* 0x001fca0008000000 */
[----:B------:R-:W-:-:S04]  /*195a0*/  IADD3 RZ, P2, PT, R2, UR65, RZ ;  /* 0x0000004102ff7c10 */ /* 0x000fc8000ff5e0ff */
[----:B--2---:R-:W-:Y:S02]  /*195b0*/  IADD3.X R3, PT, PT, R11, UR5, RZ, P2, !PT ;  /* 0x000000050b037c10 */ /* 0x004fe400097fe4ff */
[----:B------:R-:W2:Y:S01]  /*195c0*/  LDL.64 R10, [R1+0xf28] ;  /* 0x000f2800010a7983 */ /* 0x000ea20000100a00 */
[----:B------:R-:W-:Y:S01]  /*195d0*/  UIMAD UR19, UR13, 0x9, URZ ;  /* 0x000000090d1378a4 */ /* 0x000fe2000f8e02ff */
[----:B------:R-:W-:-:S05]  /*195e0*/  VIADD R2, R2, UR65 ;  /* 0x0000004102027c36 */ /* 0x000fca0008000000 */
[----:B------:R0:W3:Y:S02]  /*195f0*/  LDG.E.U8 R80, desc[UR20][R2.64] ;  /* 0x0000001402507981 */ /* 0x0000e4000c1e1100 */
[----:B0-----:R-:W-:-:S05]  /*19600*/  VIADD R2, R132, UR19 ;  /* 0x0000001384027c36 */ /* 0x001fca0008000000 */
[C---:B------:R-:W-:Y:S01]  /*19610*/  IADD3 RZ, P2, PT, R2.reuse, UR65, RZ ;  /* 0x0000004102ff7c10 */ /* 0x040fe2000ff5e0ff */
[----:B------:R-:W-:-:S03]  /*19620*/  VIADD R2, R2, UR65 ;  /* 0x0000004102027c36 */ /* 0x000fc60008000000 */
[----:B----4-:R-:W-:Y:S01]  /*19630*/  IADD3.X R3, PT, PT, R9, UR5, RZ, P2, !PT ;  /* 0x0000000509037c10 */ /* 0x010fe200097fe4ff */
[----:B------:R-:W-:Y:S01]  /*19640*/  VIADD R78, R78, UR65 ;  /* 0x000000414e4e7c36 */ /* 0x000fe20008000000 */
[----:B------:R-:W4:Y:S04]  /*19650*/  LDL.64 R8, [R1+0xea8] ;  /* 0x000ea80001087983 */ /* 0x000f280000100a00 */
[----:B------:R0:W4:Y:S04]  /*19660*/  LDG.E.U8 R83, desc[UR20][R2.64] ;  /* 0x0000001402537981 */ /* 0x000128000c1e1100 */
[----:B------:R-:W4:Y:S01]  /*19670*/  LDG.E.U8 R78, desc[UR20][R78.64] ;  /* 0x000000144e4e7981 */ /* 0x000f22000c1e1100 */
[----:B0-----:R-:W-:Y:S01]  /*19680*/  VIADD R2, R134, UR19 ;  /* 0x0000001386027c36 */ /* 0x001fe20008000000 */
[----:B------:R-:W-:-:S04]  /*19690*/  UIMAD UR19, UR13, 0x11, URZ ;  /* 0x000000110d1378a4 */ /* 0x000fc8000f8e02ff */
[C---:B------:R-:W-:Y:S01]  /*196a0*/  IADD3 RZ, P2, PT, R2.reuse, UR65, RZ ;  /* 0x0000004102ff7c10 */ /* 0x040fe2000ff5e0ff */
[----:B------:R-:W-:-:S03]  /*196b0*/  VIADD R2, R2, UR65 ;  /* 0x0000004102027c36 */ /* 0x000fc60008000000 */
[----:B------:R-:W-:Y:S02]  /*196c0*/  IADD3.X R3, PT, PT, R5, UR5, RZ, P2, !PT ;  /* 0x0000000505037c10 */ /* 0x000fe400097fe4ff */
        /* <DEDUP_REMOVED lines=18> */
[----:B--2---:R-:W-:-:S05]  /*197f0*/  IADD3.X R3, PT, PT, R11, UR5, RZ, P2, !PT ;  /* 0x000000050b037c10 */ /* 0x004fca00097fe4ff */
[----:B------:R0:W2:Y:S02]  /*19800*/  LDG.E.U8 R11, desc[UR20][R2.64] ;  /* 0x00000014020b7981 */ /* 0x0000a4000c1e1100 */
[----:B0-----:R-:W-:-:S05]  /*19810*/  VIADD R2, R134, UR19 ;  /* 0x0000001386027c36 */ /* 0x001fca0008000000 */
[----:B------:R-:W-:-:S04]  /*19820*/  IADD3 RZ, P2, PT, R2, UR65, RZ ;  /* 0x0000004102ff7c10 */ /* 0x000fc8000ff5e0ff */
[----:B---3--:R-:W-:Y:S02]  /*19830*/  IADD3.X R3, PT, PT, R39, UR5, RZ, P2, !PT ;  /* 0x0000000527037c10 */ /* 0x008fe400097fe4ff */
[----:B------:R-:W3:Y:S01]  /*19840*/  LDL.64 R38, [R1+0xf10] ;  /* 0x000f100001267983 */ /* 0x000ee20000100a00 */
[----:B------:R-:W-:Y:S01]  /*19850*/  USHF.L.U32 UR19, UR17, 0x1, URZ ;  /* 0x0000000111137899 */ /* 0x000fe200080006ff */
[----:B------:R-:W-:-:S05]  /*19860*/  VIADD R2, R2, UR65 ;  /* 0x0000004102027c36 */ /* 0x000fca0008000000 */
[----:B------:R0:W2:Y:S02]  /*19870*/  LDG.E.U8 R10, desc[UR20][R2.64] ;  /* 0x00000014020a7981 */ /* 0x0000a4000c1e1100 */
[----:B0-----:R-:W-:-:S05]  /*19880*/  VIADD R2, R132, UR19 ;  /* 0x0000001384027c36 */ /* 0x001fca0008000000 */
[----:B------:R-:W-:Y:S01]  /*19890*/  IADD3 RZ, P2, PT, R2, UR65, RZ ;  /* 0x0000004102ff7c10 */ /* 0x000fe2000ff5e0ff */
[----:B----4-:R-:W-:-:S03]  /*198a0*/  VIADD R4, R134, UR19 ;  /* 0x0000001386047c36 */ /* 0x010fc60008000000 */
[----:B------:R-:W-:Y:S02]  /*198b0*/  IADD3.X R3, PT, PT, R5, UR5, RZ, P2, !PT ;  /* 0x0000000505037c10 */ /* 0x000fe400097fe4ff */
[C---:B------:R-:W-:Y:S01]  /*198c0*/  IADD3 RZ, P2, PT, R4.reuse, UR65, RZ ;  /* 0x0000004104ff7c10 */ /* 0x040fe2000ff5e0ff */
[----:B------:R-:W-:Y:S01]  /*198d0*/  UIMAD UR19, UR13, 0x12, URZ ;  /* 0x000000120d1378a4 */ /* 0x000fe2000f8e02ff */
[----:B------:R-:W-:-:S05]  /*198e0*/  VIADD R4, R4, UR65 ;  /* 0x0000004104047c36 */ /* 0x000fca0008000000 */
[----:B------:R-:W-:Y:S01]  /*198f0*/  VIADD R8, R134, UR19 ;  /* 0x0000001386087c36 */ /* 0x000fe20008000000 */
[----:B------:R-:W-:-:S05]  /*19900*/  IADD3.X R5, PT, PT, R7, UR5, RZ, P2, !PT ;  /* 0x0000000507057c10 */ /* 0x000fca00097fe4ff */
[----:B------:R0:W4:Y:S02]  /*19910*/  LDG.E.U8 R7, desc[UR20][R4.64] ;  /* 0x0000001404077981 */ /* 0x000124000c1e1100 */
[----:B0-----:R-:W-:-:S05]  /*19920*/  VIADD R4, R132, UR19 ;  /* 0x0000001384047c36 */ /* 0x001fca0008000000 */
[----:B------:R-:W-:-:S04]  /*19930*/  IADD3 RZ, P2, PT, R4, UR65, RZ ;  /* 0x0000004104ff7c10 */ /* 0x000fc8000ff5e0ff */
[----:B------:R-:W-:Y:S02]  /*19940*/  IADD3.X R5, PT, PT, R9, UR5, RZ, P2, !PT ;  /* 0x0000000509057c10 */ /* 0x000fe400097fe4ff */
[C---:B------:R-:W-:Y:S01]  /*19950*/  IADD3 RZ, P2, PT, R8.reuse, UR65, RZ ;  /* 0x0000004108ff7c10 */ /* 0x040fe2000ff5e0ff */
[----:B------:R-:W-:Y:S01]  /*19960*/  UIMAD UR19, UR13, 0xb, URZ ;  /* 0x0000000b0d1378a4 */ /* 0x000fe2000f8e02ff */
[----:B------:R-:W-:Y:S02]  /*19970*/  VIADD R8, R8, UR65 ;  /* 0x0000004108087c36 */ /* 0x000fe40008000000 */
[----:B------:R-:W-:Y:S02]  /*19980*/  IADD3.X R9, PT, PT, R71, UR5, RZ, P2, !PT ;  /* 0x0000000547097c10 */ /* 0x000fe400097fe4ff */
[----:B------:R-:W2:Y:S04]  /*19990*/  LDL.64 R70, [R1+0xf88] ;  /* 0x000f880001467983 */ /* 0x000ea80000100a00 */
[----:B------:R0:W4:Y:S02]  /*199a0*/  LDG.E.U8 R6, desc[UR20][R8.64] ;  /* 0x0000001408067981 */ /* 0x000124000c1e1100 */
[----:B0-----:R-:W-:-:S05]  /*199b0*/  VIADD R8, R132, UR19 ;  /* 0x0000001384087c36 */ /* 0x001fca0008000000 */
[C---:B------:R-:W-:Y:S01]  /*199c0*/  IADD3 RZ, P2, PT, R8.reuse, UR65, RZ ;  /* 0x0000004108ff7c10 */ /* 0x040fe2000ff5e0ff */
[----:B------:R-:W-:-:S03]  /*199d0*/  VIADD R8, R8, UR65 ;  /* 0x0000004108087c36 */ /* 0x000fc60008000000 */
[----:B------:R-:W-:-:S05]  /*199e0*/  IADD3.X R9, PT, PT, R57, UR5, RZ, P2, !PT ;  /* 0x0000000539097c10 */ /* 0x000fca00097fe4ff */
[----:B------:R0:W4:Y:S02]  /*199f0*/  LDG.E.U8 R58, desc[UR20][R8.64] ;  /* 0x00000014083a7981 */ /* 0x000124000c1e1100 */
[----:B0-----:R-:W-:Y:S01]  /*19a00*/  VIADD R8, R134, UR19 ;  /* 0x0000001386087c36 */ /* 0x001fe20008000000 */
[----:B------:R-:W-:-:S04]  /*19a10*/  UIMAD UR19, UR13, 0x3, URZ ;  /* 0x000000030d1378a4 */ /* 0x000fc8000f8e02ff */
[C---:B------:R-:W-:Y:S01]  /*19a20*/  IADD3 RZ, P2, PT, R8.reuse, UR65, RZ ;  /* 0x0000004108ff7c10 */ /* 0x040fe2000ff5e0ff */
[----:B------:R-:W-:-:S03]  /*19a30*/  VIADD R8, R8, UR65 ;  /* 0x0000004108087c36 */ /* 0x000fc60008000000 */
[----:B---3--:R-:W-:Y:S02]  /*19a40*/  IADD3.X R9, PT, PT, R39, UR5, RZ, P2, !PT ;  /* 0x0000000527097c10 */ /* 0x008fe400097fe4ff */
[----:B------:R-:W3:Y:S04]  /*19a50*/  LDL.64 R38, [R1+0xf80] ;  /* 0x000f800001267983 */ /* 0x000ee80000100a00 */
        /* <DEDUP_REMOVED lines=8> */
[----:B------:R-:W-:-:S04]  /*19ae0*/  IADD3 RZ, P2, PT, R8, UR65, RZ ;  /* 0x0000004108ff7c10 */ /* 0x000fc8000ff5e0ff */
[----:B------:R-:W-:Y:S02]  /*19af0*/  IADD3.X R9, PT, PT, R137, UR5, RZ, P2, !PT ;  /* 0x0000000589097c10 */ /* 0x000fe400097fe4ff */
[----:B------:R-:W4:Y:S01]  /*19b00*/  LDL.64 R136, [R1+0xf70] ;  /* 0x000f700001887983 */ /* 0x000f220000100a00 */
[----:B------:R-:W-:Y:S01]  /*19b10*/  USHF.L.U32 UR19, UR13, 0x2, URZ ;  /* 0x000000020d137899 */ /* 0x000fe200080006ff */
[----:B------:R-:W-:-:S05]  /*19b20*/  VIADD R8, R8, UR65 ;  /* 0x0000004108087c36 */ /* 0x000fca0008000000 */
[----:B------:R0:W4:Y:S02]  /*19b30*/  LDG.E.U8 R55, desc[UR20][R8.64] ;  /* 0x0000001408377981 */ /* 0x000124000c1e1100 */
[----:B0-----:R-:W-:-:S05]  /*19b40*/  VIADD R8, R132, UR19 ;  /* 0x0000001384087c36 */ /* 0x001fca0008000000 */
[C---:B------:R-:W-:Y:S01]  /*19b50*/  IADD3 RZ, P2, PT, R8.reuse, UR65, RZ ;  /* 0x0000004108ff7c10 */ /* 0x040fe2000ff5e0ff */
[----:B------:R-:W-:-:S03]  /*19b60*/  VIADD R8, R8, UR65 ;  /* 0x0000004108087c36 */ /* 0x000fc60008000000 */
[----:B--2---:R-:W-:Y:S02]  /*19b70*/  IADD3.X R9, PT, PT, R71, UR5, RZ, P2, !PT ;  /* 0x0000000547097c10 */ /* 0x004fe400097fe4ff */
[----:B------:R-:W2:Y:S04]  /*19b80*/  LDL.64 R70, [R1+0xf68] ;  /* 0x000f680001467983 */ /* 0x000ea80000100a00 */
[----:B------:R0:W2:Y:S02]  /*19b90*/  LDG.E.U8 R42, desc[UR20][R8.64] ;  /* 0x00000014082a7981 */ /* 0x0000a4000c1e1100 */
[----:B0-----:R-:W-:Y:S01]  /*19ba0*/  VIADD R8, R134, UR19 ;  /* 0x0000001386087c36 */ /* 0x001fe20008000000 */
[----:B------:R-:W-:-:S04]  /*19bb0*/  UIMAD UR19, UR13, 0x5, URZ ;  /* 0x000000050d1378a4 */ /* 0x000fc8000f8e02ff */
[C---:B------:R-:W-:Y:S01]  /*19bc0*/  IADD3 RZ, P2, PT, R8.reuse, UR65, RZ ;  /* 0x0000004108ff7c10 */ /* 0x040fe2000ff5e0ff */
[----:B------:R-:W-:Y:S02]  /*19bd0*/  VIADD R8, R8, UR65 ;  /* 0x0000004108087c36 */ /* 0x000fe40008000000 */
[----:B---3--:R-:W-:Y:S01]  /*19be0*/  VIADD R38, R132, UR19 ;  /* 0x0000001384267c36 */ /* 0x008fe20008000000 */
[----:B------:R-:W-:-:S04]  /*19bf0*/  IADD3.X R9, PT, PT, R39, UR5, RZ, P2, !PT ;  /* 0x0000000527097c10 */ /* 0x000fc800097fe4ff */
[----:B------:R-:W-:Y:S01]  /*19c00*/  IADD3 RZ, P2, PT, R38, UR65, RZ ;  /* 0x0000004126ff7c10 */ /* 0x000fe2000ff5e0ff */
[----:B------:R0:W3:Y:S02]  /*19c10*/  LDG.E.U8 R41, desc[UR20][R8.64] ;  /* 0x0000001408297981 */ /* 0x0000e4000c1e1100 */
[----:B0-----:R-:W-:Y:S01]  /*19c20*/  VIADD R8, R134, UR19 ;  /* 0x0000001386087c36 */ /* 0x001fe20008000000 */
[----:B----4-:R-:W-:Y:S02]  /*19c30*/  IADD3.X R39, PT, PT, R153, UR5, RZ, P2, !PT ;  /* 0x0000000599277c10 */ /* 0x010fe400097fe4ff */
[----:B------:R-:W4:Y:S02]  /*19c40*/  LDL.64 R152, [R1+0xf60] ;  /* 0x000f600001987983 */ /* 0x000f240000100a00 */
[----:B------:R-:W-:-:S04]  /*19c50*/  IADD3 RZ, P2, PT, R8, UR65, RZ ;  /* 0x0000004108ff7c10 */ /* 0x000fc8000ff5e0ff */
[----:B------:R-:W-:Y:S02]  /*19c60*/  IADD3.X R9, PT, PT, R137, UR5, RZ, P2, !PT ;  /* 0x0000000589097c10 */ /* 0x000fe400097fe4ff */
[----:B------:R-:W3:Y:S01]  /*19c70*/  LDL.64 R136, [R1+0xf58] ;  /* 0x000f580001887983 */ /* 0x000ee20000100a00 */
[----:B------:R-:W-:Y:S01]  /*19c80*/  UIMAD UR19, UR13, 0x6, URZ ;  /* 0x000000060d1378a4 */ /* 0x000fe2000f8e02ff */
[----:B------:R-:W-:-:S05]  /*19c90*/  VIADD R8, R8, UR65 ;  /* 0x0000004108087c36 */ /* 0x000fca0008000000 */
[----:B------:R0:W3:Y:S02]  /*19ca0*/  LDG.E.U8 R37, desc[UR20][R8.64] ;  /* 0x0000001408257981 */ /* 0x0000e4000c1e1100 */
[----:B0-----:R-:W-:-:S05]  /*19cb0*/  VIADD R8, R132, UR19 ;  /* 0x0000001384087c36 */ /* 0x001fca0008000000 */
[C---:B------:R-:W-:Y:S01]  /*19cc0*/  IADD3 RZ, P2, PT, R8.reuse, UR65, RZ ;  /* 0x0000004108ff7c10 */ /* 0x040fe2000ff5e0ff */
[----:B------:R-:W-:Y:S02]  /*19cd0*/  VIADD R8, R8, UR65 ;  /* 0x0000004108087c36 */ /* 0x000fe40008000000 */
[----:B--2---:R-:W-:Y:S01]  /*19ce0*/  VIADD R70, R134, UR19 ;  /* 0x0000001386467c36 */ /* 0x004fe20008000000 */
[----:B------:R-:W-:-:S04]  /*19cf0*/  IADD3.X R9, PT, PT, R71, UR5, RZ, P2, !PT ;  /* 0x0000000547097c10 */ /* 0x000fc800097fe4ff */
[C---:B------:R-:W-:Y:S01]  /*19d00*/  IADD3 RZ, P2, PT, R70.reuse, UR65, RZ ;  /* 0x0000004146ff7c10 */ /* 0x040fe2000ff5e0ff */
[----:B------:R-:W-:Y:S01]  /*19d10*/  UIMAD UR19, UR13, 0x7, URZ ;  /* 0x000000070d1378a4 */ /* 0x000fe2000f8e02ff */
[----:B------:R-:W-:Y:S01]  /*19d20*/  VIADD R70, R70, UR65 ;  /* 0x0000004146467c36 */ /* 0x000fe20008000000 */
[----:B------:R-:W2:Y:S01]  /*19d30*/  LDG.E.U8 R9, desc[UR20][R8.64] ;  /* 0x0000001408097981 */ /* 0x000ea2000c1e1100 */
[----:B----4-:R-:W-:-:S03]  /*19d40*/  IADD3.X R71, PT, PT, R153, UR5, RZ, P2, !PT ;  /* 0x0000000599477c10 */ /* 0x010fc600097fe4ff */
[----:B------:R-:W4:Y:S04]  /*19d50*/  LDL.64 R152, [R1+0xf08] ;  /* 0x000f080001987983 */ /* 0x000f280000100a00 */
[----:B------:R0:W2:Y:S02]  /*19d60*/  LDG.E.U8 R8, desc[UR20][R70.64] ;  /* 0x0000001446087981 */ /* 0x0000a4000c1e1100 */
[----:B0-----:R-:W-:-:S05]  /*19d70*/  VIADD R70, R132, UR19 ;  /* 0x0000001384467c36 */ /* 0x001fca0008000000 */
[----:B------:R-:W-:-:S04]  /*19d80*/  IADD3 RZ, P2, PT, R70, UR65, RZ ;  /* 0x0000004146ff7c10 */ /* 0x000fc8000ff5e0ff */
[----:B---3--:R-:W-:Y:S02]  /*19d90*/  IADD3.X R71, PT, PT, R137, UR5, RZ, P2, !PT ;  /* 0x0000000589477c10 */ /* 0x008fe400097fe4ff */
[----:B------:R-:W3:Y:S01]  /*19da0*/  LDL.64 R136, [R1+0xf00] ;  /* 0x000f000001887983 */ /* 0x000ee20000100a00 */
[----:B------:R-:W-:Y:S02]  /*19db0*/  VIADD R4, R4, UR65 ;  /* 0x0000004104047c36 */ /* 0x000fe40008000000 */
[----:B------:R-:W-:-:S04]  /*19dc0*/  VIADD R70, R70, UR65 ;  /* 0x0000004146467c36 */ /* 0x000fc80008000000 */
[----:B------:R-:W2:Y:S01]  /*19dd0*/  LDG.E.U8 R4, desc[UR20][R4.64] ;  /* 0x0000001404047981 */ /* 0x000ea2000c1e1100 */
[----:B------:R-:W-:-:S05]  /*19de0*/  VIADD R2, R2, UR65 ;  /* 0x0000004102027c36 */ /* 0x000fca0008000000 */
[----:B------:R-:W2:Y:S04]  /*19df0*/  LDG.E.U8 R3, desc[UR20][R2.64] ;  /* 0x0000001402037981 */ /* 0x000ea8000c1e1100 */
[----:B------:R0:W2:Y:S02]  /*19e00*/  LDG.E.U8 R5, desc[UR20][R70.64] ;  /* 0x0000001446057981 */ /* 0x0000a4000c1e1100 */
[----:B0-----:R-:W-:Y:S01]  /*19e10*/  VIADD R70, R134, UR19 ;  /* 0x0000001386467c36 */ /* 0x001fe20008000000 */
[----:B------:R-:W-:-:S04]  /*19e20*/  UIMAD UR19, UR13, 0xc, URZ ;  /* 0x0000000c0d1378a4 */ /* 0x000fc8000f8e02ff */
[C---:B------:R-:W-:Y:S01]  /*19e30*/  IADD3 RZ, P2, PT, R70.reuse, UR65, RZ ;  /* 0x0000004146ff7c10 */ /* 0x040fe2000ff5e0ff */
[----:B------:R-:W-:-:S03]  /*19e40*/  VIADD R70, R70, UR65 ;  /* 0x0000004146467c36 */ /* 0x000fc60008000000 */
[----:B------:R-:W-:Y:S02]  /*19e50*/  IADD3.X R71, PT, PT, R155, UR5, RZ, P2, !PT ;  /* 0x000000059b477c10 */ /* 0x000fe400097fe4ff */
[----:B------:R-:W2:Y:S04]  /*19e60*/  LDL.64 R154, [R1+0xef8] ;  /* 0x000ef800019a7983 */ /* 0x000ea80000100a00 */
[----:B------:R0:W2:Y:S01]  /*19e70*/  LDG.E.U8 R2, desc[UR20][R70.64] ;  /* 0x0000001446027981 */ /* 0x0000a2000c1e1100 */
[----:B------:R-:W-:Y:S01]  /*19e80*/  LOP3.LUT R141, R159, 0x7f, RZ, 0xc0, !PT ;  /* 0x0000007f9f8d7812 */ /* 0x000fe200078ec0ff */
[----:B------:R-:W-:Y:S02]  /*19e90*/  VIADD R38, R38, UR65 ;  /* 0x0000004126267c36 */ /* 0x000fe40008000000 */
[----:B------:R-:W2:Y:S01]  /*19ea0*/  LDL.64 R158, [R1+0x7f0] ;  /* 0x0007f000019e7983 */ /* 0x000ea20000100a00 */
[----:B0-----:R-:W-:-:S03]  /*19eb0*/  VIADD R70, R132, UR19 ;  /* 0x0000001384467c36 */ /* 0x001fc60008000000 */
[----:B------:R0:W-:Y:S02]  /*19ec0*/  STS.U8 [R141+UR7+0x8000], R40 ;  /* 0x008000288d007988 */ /* 0x0001e40008000007 */
[C---:B------:R-:W-:Y:S01]  /*19ed0*/  IADD3 RZ, P2, PT, R70.reuse, UR65, RZ ;  /* 0x0000004146ff7c10 */ /* 0x040fe2000ff5e0ff */
[----:B------:R-:W-:Y:S01]  /*19ee0*/  VIADD R70, R70, UR65 ;  /* 0x0000004146467c36 */ /* 0x000fe20008000000 */
[----:B------:R-:W2:Y:S02]  /*19ef0*/  LDG.E.U8 R38, desc[UR20][R38.64] ;  /* 0x0000001426267981 */ /* 0x000ea4000c1e1100 */
[----:B----4-:R-:W-:Y:S02]  /*19f00*/  IADD3.X R71, PT, PT, R153, UR5, RZ, P2, !PT ;  /* 0x0000000599477c10 */ /* 0x010fe400097fe4ff */
[----:B------:R-:W4:Y:S04]  /*19f10*/  LDL.64 R152, [R1+0xef0] ;  /* 0x000ef00001987983 */ /* 0x000f280000100a00 */
[----:B0-----:R0:W4:Y:S02]  /*19f20*/  LDG.E.U8 R40, desc[UR20][R70.64] ;  /* 0x0000001446287981 */ /* 0x001124000c1e1100 */
[----:B0-----:R-:W-:-:S05]  /*19f30*/  VIADD R70, R134, UR19 ;  /* 0x0000001386467c36 */ /* 0x001fca0008000000 */
[----:B------:R-:W-:-:S04]  /*19f40*/  IADD3 RZ, P2, PT, R70, UR65, RZ ;  /* 0x0000004146ff7c10 */ /* 0x000fc8000ff5e0ff */
[----:B---3--:R-:W-:Y:S02]  /*19f50*/  IADD3.X R71, PT, PT, R137, UR5, RZ, P2, !PT ;  /* 0x0000000589477c10 */ /* 0x008fe400097fe4ff */
[----:B------:R-:W3:Y:S01]  /*19f60*/  LDL.64 R136, [R1+0xee8] ;  /* 0x000ee80001887983 */ /* 0x000ee20000100a00 */
[----:B------:R-:W-:Y:S01]  /*19f70*/  VIADD R70, R70, UR65 ;  /* 0x0000004146467c36 */ /* 0x000fe20008000000 */
[----:B------:R-:W-:-:S04]  /*19f80*/  UIMAD UR19, UR13, 0xd, URZ ;  /* 0x0000000d0d1378a4 */ /* 0x000fc8000f8e02ff */
[----:B------:R0:W3:Y:S02]  /*19f90*/  LDG.E.U8 R39, desc[UR20][R70.64] ;  /* 0x0000001446277981 */ /* 0x0000e4000c1e1100 */
[----:B0-----:R-:W-:-:S05]  /*19fa0*/  VIADD R70, R132, UR19 ;  /* 0x0000001384467c36 */ /* 0x001fca0008000000 */
[----:B------:R-:W-:Y:S01]  /*19fb0*/  IADD3 RZ, P2, PT, R70, UR65, RZ ;  /* 0x0000004146ff7c10 */ /* 0x000fe2000ff5e0ff */
[----:B------:R-:W-:Y:S04]  /*19fc0*/  STS.U8 [R141+UR7+0xc000], R108 ;  /* 0x00c0006c8d007988 */ /* 0x000fe80008000007 */
[----:B------:R-:W-:Y:S04]  /*19fd0*/  STS.U8 [R141+UR7+0x8400], R75 ;  /* 0x0084004b8d007988 */ /* 0x000fe80008000007 */
[----:B------:R0:W-:Y:S01]  /*19fe0*/  STS.U8 [R141+UR7+0xc400], R74 ;  /* 0x00c4004a8d007988 */ /* 0x0001e20008000007 */
[----:B--2---:R-:W-:-:S03]  /*19ff0*/  IADD3.X R71, PT, PT, R155, UR5, RZ, P2, !PT ;  /* 0x000000059b477c10 */ /* 0x004fc600097fe4ff */
[----:B------:R-:W2:Y:S01]  /*1a000*/  LDL.64 R154, [R1+0xee0] ;  /* 0x000ee000019a7983 */ /* 0x000ea20000100a00 */
[----:B0-----:R-:W-:Y:S02]  /*1a010*/  VIADD R74, R134, UR19 ;  /* 0x00000013864a7c36 */ /* 0x001fe40008000000 */
[----:B------:R-:W-:-:S03]  /*1a020*/  VIADD R70, R70, UR65 ;  /* 0x0000004146467c36 */ /* 0x000fc60008000000 */
[C---:B------:R-:W-:Y:S01]  /*1a030*/  IADD3 RZ, P2, PT, R74.reuse, UR65, RZ ;  /* 0x000000414aff7c10 */ /* 0x040fe2000ff5e0ff */
[----:B------:R-:W-:Y:S01]  /*1a040*/  VIADD R74, R74, UR65 ;  /* 0x000000414a4a7c36 */ /* 0x000fe20008000000 */
[----:B------:R-:W-:Y:S01]  /*1a050*/  UIMAD UR19, UR13, 0xe, URZ ;  /* 0x0000000e0d1378a4 */ /* 0x000fe2000f8e02ff */
[----:B------:R-:W2:Y:S01]  /*1a060*/  LDG.E.U8 R70, desc[UR20][R70.64] ;  /* 0x0000001446467981 */ /* 0x000ea2000c1e1100 */
[----:B----4-:R-:W-:-:S03]  /*1a070*/  IADD3.X R75, PT, PT, R153, UR5, RZ, P2, !PT ;  /* 0x00000005994b7c10 */ /* 0x010fc600097fe4ff */
[----:B------:R-:W4:Y:S04]  /*1a080*/  LDL.64 R152, [R1+0xed8] ;  /* 0x000ed80001987983 */ /* 0x000f280000100a00 */
[----:B------:R0:W4:Y:S02]  /*1a090*/  LDG.E.U8 R71, desc[UR20][R74.64] ;  /* 0x000000144a477981 */ /* 0x000124000c1e1100 */
[----:B0-----:R-:W-:-:S05]  /*1a0a0*/  VIADD R74, R132, UR19 ;  /* 0x00000013844a7c36 */ /* 0x001fca0008000000 */
[----:B------:R-:W-:-:S04]  /*1a0b0*/  IADD3 RZ, P2, PT, R74, UR65, RZ ;  /* 0x000000414aff7c10 */ /* 0x000fc8000ff5e0ff */
[----:B---3--:R-:W-:Y:S02]  /*1a0c0*/  IADD3.X R75, PT, PT, R137, UR5, RZ, P2, !PT ;  /* 0x00000005894b7c10 */ /* 0x008fe400097fe4ff */
[----:B------:R-:W3:Y:S04]  /*1a0d0*/  LDL.64 R136, [R1+0xed0] ;  /* 0x000ed00001887983 */ /* 0x000ee80000100a00 */
[----:B------:R-:W-:Y:S04]  /*1a0e0*/  STS.U8 [R141+UR7+0x8800], R81 ;  /* 0x008800518d007988 */ /* 0x000fe80008000007 */
[----:B------:R0:W-:Y:S01]  /*1a0f0*/  STS.U8 [R141+UR7+0xc800], R80 ;  /* 0x00c800508d007988 */ /* 0x0001e20008000007 */
[----:B------:R-:W-:-:S06]  /*1a100*/  VIADD R74, R74, UR65 ;  /* 0x000000414a4a7c36 */ /* 0x000fcc0008000000 */
[----:B------:R-:W3:Y:S01]  /*1a110*/  LDG.E.U8 R74, desc[UR20][R74.64] ;  /* 0x000000144a4a7981 */ /* 0x000ee2000c1e1100 */
[----:B0-----:R-:W-:Y:S01]  /*1a120*/  VIADD R80, R134, UR19 ;  /* 0x0000001386507c36 */ /* 0x001fe20008000000 */
[----:B------:R-:W-:-:S04]  /*1a130*/  UIMAD UR19, UR13, 0xf, URZ ;  /* 0x0000000f0d1378a4 */ /* 0x000fc8000f8e02ff */
[C---:B------:R-:W-:Y:S01]  /*1a140*/  IADD3 RZ, P2, PT, R80.reuse, UR65, RZ ;  /* 0x0000004150ff7c10 */ /* 0x040fe2000ff5e0ff */
[----:B------:R-:W-:-:S03]  /*1a150*/  VIADD R80, R80, UR65 ;  /* 0x0000004150507c36 */ /* 0x000fc60008000000 */
[----:B--2---:R-:W-:Y:S02]  /*1a160*/  IADD3.X R81, PT, PT, R155, UR5, RZ, P2, !PT ;  /* 0x000000059b517c10 */ /* 0x004fe400097fe4ff */
[----:B------:R-:W2:Y:S04]  /*1a170*/  LDL.64 R154, [R1+0xe88] ;  /* 0x000e8800019a7983 */ /* 0x000ea80000100a00 */
[----:B------:R0:W2:Y:S02]  /*1a180*/  LDG.E.U8 R75, desc[UR20][R80.64] ;  /* 0x00000014504b7981 */ /* 0x0000a4000c1e1100 */
[----:B0-----:R-:W-:-:S05]  /*1a190*/  VIADD R80, R132, UR19 ;  /* 0x0000001384507c36 */ /* 0x001fca0008000000 */
[C---:B------:R-:W-:Y:S01]  /*1a1a0*/  IADD3 RZ, P2, PT, R80.reuse, UR65, RZ ;  /* 0x0000004150ff7c10 */ /* 0x040fe2000ff5e0ff */
[----:B------:R-:W-:Y:S01]  /*1a1b0*/  VIADD R80, R80, UR65 ;  /* 0x0000004150507c36 */ /* 0x000fe20008000000 */
[----:B------:R0:W-:Y:S02]  /*1a1c0*/  STS.U8 [R141+UR7+0x8c00], R77 ;  /* 0x008c004d8d007988 */ /* 0x0001e40008000007 */
        /* <DEDUP_REMOVED lines=8> */
[C---:B------:R-:W-:Y:S02]  /*1a250*/  IADD3 RZ, P2, PT, R156.reuse, UR65, RZ ;  /* 0x000000419cff7c10 */ /* 0x040fe4000ff5e0ff */
[----:B------:R0:W-:Y:S04]  /*1a260*/  STS.U8 [R141+UR7+0xcc00], R82 ;  /* 0x00cc00528d007988 */ /* 0x0001e80008000007 */
[----:B------:R1:W-:Y:S04]  /*1a270*/  STS.U8 [R141+UR7+0x9000], R84 ;  /* 0x009000548d007988 */ /* 0x0003e80008000007 */
[----:B0-----:R0:W3:Y:S02]  /*1a280*/  LDG.E.U8 R82, desc[UR20][R80.64] ;  /* 0x0000001450527981 */ /* 0x0010e4000c1e1100 */
[----:B0-----:R-:W-:Y:S01]  /*1a290*/  VIADD R80, R156, UR65 ;  /* 0x000000419c507c36 */ /* 0x001fe20008000000 */
[----:B------:R-:W-:-:S02]  /*1a2a0*/  IADD3.X R81, PT, PT, R157, UR5, RZ, P2, !PT ;  /* 0x000000059d517c10 */ /* 0x000fc400097fe4ff */
[----:B------:R-:W3:Y:S04]  /*1a2b0*/  LDL.64 R156, [R1+0xe00] ;  /* 0x000e0000019c7983 */ /* 0x000ee80000100a00 */
[----:B-1----:R2:W3:Y:S02]  /*1a2c0*/  LDG.E.U8 R84, desc[UR20][R80.64] ;  /* 0x0000001450547981 */ /* 0x0024e4000c1e1100 */
[----:B--2---:R-:W-:-:S04]  /*1a2d0*/  IADD3 R80, P2, PT, R154, UR65, RZ ;  /* 0x000000419a507c10 */ /* 0x004fc8000ff5e0ff */
[----:B------:R-:W-:Y:S02]  /*1a2e0*/  IADD3.X R81, PT, PT, R155, UR4, RZ, P2, !PT ;  /* 0x000000049b517c10 */ /* 0x000fe400097fe4ff */
[----:B------:R-:W2:Y:S04]  /*1a2f0*/  LDL.64 R154, [R1+0xd88] ;  /* 0x000d8800019a7983 */ /* 0x000ea80000100a00 */
[----:B------:R0:W-:Y:S04]  /*1a300*/  STS.U8 [R141+UR7+0xd000], R86 ;  /* 0x00d000568d007988 */ /* 0x0001e80008000007 */
[----:B0-----:R4:W2:Y:S04]  /*1a310*/  LDG.E.U8 R86, desc[UR20][R80.64] ;  /* 0x0000001450567981 */ /* 0x0018a8000c1e1100 */
[----:B------:R0:W-:Y:S01]  /*1a320*/  STS.U8 [R141+UR7+0x9400], R88 ;  /* 0x009400588d007988 */ /* 0x0001e20008000007 */
[----:B----4-:R-:W-:-:S04]  /*1a330*/  IADD3 R80, P2, PT, R152, UR65, RZ ;  /* 0x0000004198507c10 */ /* 0x010fc8000ff5e0ff */
[----:B------:R-:W-:Y:S02]  /*1a340*/  IADD3.X R81, PT, PT, R153, UR4, RZ, P2, !PT ;  /* 0x0000000499517c10 */ /* 0x000fe400097fe4ff */
[----:B------:R-:W4:Y:S04]  /*1a350*/  LDL.64 R152, [R1+0xd80] ;  /* 0x000d800001987983 */ /* 0x000f280000100a00 */
[----:B0-----:R3:W4:Y:S02]  /*1a360*/  LDG.E.U8 R88, desc[UR20][R80.64] ;  /* 0x0000001450587981 */ /* 0x001724000c1e1100 */
[----:B---3--:R-:W-:-:S04]  /*1a370*/  IADD3 R80, P2, PT, R136, UR65, RZ ;  /* 0x0000004188507c10 */ /* 0x008fc8000ff5e0ff */
[----:B------:R-:W-:Y:S02]  /*1a380*/  IADD3.X R81, PT, PT, R137, UR4, RZ, P2, !PT ;  /* 0x0000000489517c10 */ /* 0x000fe400097fe4ff */
[----:B------:R-:W3:Y:S04]  /*1a390*/  LDL.64 R136, [R1+0xd08] ;  /* 0x000d080001887983 */ /* 0x000ee80000100a00 */
[----:B------:R0:W-:Y:S04]  /*1a3a0*/  STS.U8 [R141+UR7+0xd400], R90 ;  /* 0x00d4005a8d007988 */ /* 0x0001e80008000007 */
[----:B0-----:R0:W3:Y:S02]  /*1a3b0*/  LDG.E.U8 R90, desc[UR20][R80.64] ;  /* 0x00000014505a7981 */ /* 0x0010e4000c1e1100 */
[----:B0-----:R-:W-:-:S04]  /*1a3c0*/  IADD3 R80, P2, PT, R156, UR65, RZ ;  /* 0x000000419c507c10 */ /* 0x001fc8000ff5e0ff */
[----:B------:R-:W-:Y:S02]  /*1a3d0*/  IADD3.X R81, PT, PT, R157, UR4, RZ, P2, !PT ;  /* 0x000000049d517c10 */ /* 0x000fe400097fe4ff */
[----:B------:R-:W3:Y:S04]  /*1a3e0*/  LDL.64 R156, [R1+0xd00] ;  /* 0x000d0000019c7983 */ /* 0x000ee80000100a00 */
[----:B------:R0:W-:Y:S04]  /*1a3f0*/  STS.U8 [R141+UR7+0x9800], R92 ;  /* 0x0098005c8d007988 */ /* 0x0001e80008000007 */
[----:B0-----:R2:W3:Y:S02]  /*1a400*/  LDG.E.U8 R92, desc[UR20][R80.64] ;  /* 0x00000014505c7981 */ /* 0x0014e4000c1e1100 */
        /* <DEDUP_REMOVED lines=104> */
[----:B------:R0:W-:Y:S04]  /*1aa90*/  STS.U8 [R150+UR7+0xc480], R79 ;  /* 0x00c4804f96007988 */ /* 0x0001e80008000007 */
[----:B------:R-:W2:Y:S01]  /*1aaa0*/  LDG.E.U8 R80, desc[UR20][R80.64] ;  /* 0x0000001450507981 */ /* 0x000ea2000c1e1100 */
[----:B----4-:R-:W-:-:S04]  /*1aab0*/  IADD3 R78, P2, PT, R152, UR65, RZ ;  /* 0x00000041984e7c10 */ /* 0x010fc8000ff5e0ff */
[----:B0-----:R-:W-:Y:S02]  /*1aac0*/  IADD3.X R79, PT, PT, R153, UR4, RZ, P2, !PT ;  /* 0x00000004994f7c10 */ /* 0x001fe400097fe4ff */
[----:B------:R-:W4:Y:S04]  /*1aad0*/  LDL.64 R152, [R1+0xe70] ;  /* 0x000e700001987983 */ /* 0x000f280000100a00 */
[----:B------:R3:W4:Y:S02]  /*1aae0*/  LDG.E.U8 R81, desc[UR20][R78.64] ;  /* 0x000000144e517981 */ /* 0x000724000c1e1100 */
        /* <DEDUP_REMOVED lines=9> */
[----:B------:R0:W-:Y:S04]  /*1ab80*/  STS.U8 [R150+UR7+0x8880], R73 ;  /* 0x0088804996007988 */ /* 0x0001e80008000007 */
[----:B------:R-:W3:Y:S01]  /*1ab90*/  LDG.E.U8 R78, desc[UR20][R78.64] ;  /* 0x000000144e4e7981 */ /* 0x000ee2000c1e1100 */
[----:B--2---:R-:W-:-:S04]  /*1aba0*/  IADD3 R72, P2, PT, R154, UR65, RZ ;  /* 0x000000419a487c10 */ /* 0x004fc8000ff5e0ff */
[----:B0-----:R-:W-:Y:S02]  /*1abb0*/  IADD3.X R73, PT, PT, R155, UR4, RZ, P2, !PT ;  /* 0x000000049b497c10 */ /* 0x001fe400097fe4ff */
[----:B------:R-:W2:Y:S04]  /*1abc0*/  LDL.64 R154, [R1+0xd78] ;  /* 0x000d7800019a7983 */ /* 0x000ea80000100a00 */
[----:B------:R4:W2:Y:S04]  /*1abd0*/  LDG.E.U8 R79, desc[UR20][R72.64] ;  /* 0x00000014484f7981 */ /* 0x0008a8000c1e1100 */
        /* <DEDUP_REMOVED lines=9> */
[----:B------:R1:W-:Y:S04]  /*1ac70*/  STS.U8 [R150+UR7+0xcc80], R35 ;  /* 0x00cc802396007988 */ /* 0x0003e80008000007 */
[----:B------:R-:W3:Y:S01]  /*1ac80*/  LDG.E.U8 R72, desc[UR20][R72.64] ;  /* 0x0000001448487981 */ /* 0x000ee2000c1e1100 */
[----:B0-----:R-:W-:-:S04]  /*1ac90*/  IADD3 R34, P2, PT, R156, UR65, RZ ;  /* 0x000000419c227c10 */ /* 0x001fc8000ff5e0ff */
[----:B-1----:R-:W-:Y:S02]  /*1aca0*/  IADD3.X R35, PT, PT, R157, UR4, RZ, P2, !PT ;  /* 0x000000049d237c10 */ /* 0x002fe400097fe4ff */
[----:B------:R-:W3:Y:S04]  /*1acb0*/  LDL.64 R156, [R1+0xcf0] ;  /* 0x000cf000019c7983 */ /* 0x000ee80000100a00 */
[----:B------:R2:W3:Y:S04]  /*1acc0*/  LDG.E.U8 R73, desc[UR20][R34.64] ;  /* 0x0000001422497981 */ /* 0x0004e8000c1e1100 */
[----:B------:R4:W-:Y:S01]  /*1acd0*/  STS.U8 [R150+UR7+0x9480], R32 ;  /* 0x0094802096007988 */ /* 0x0009e20008000007 */
[----:B--2---:R-:W-:-:S04]  /*1ace0*/  IADD3 R34, P2, PT, R154, UR65, RZ ;  /* 0x000000419a227c10 */ /* 0x004fc8000ff5e0ff */
[----:B------:R-:W-:Y:S02]  /*1acf0*/  IADD3.X R35, PT, PT, R155, UR4, RZ, P2, !PT ;  /* 0x000000049b237c10 */ /* 0x000fe400097fe4ff */
[----:B------:R-:W2:Y:S04]  /*1ad00*/  LDL.64 R154, [R1+0xc78] ;  /* 0x000c7800019a7983 */ /* 0x000ea80000100a00 */
        /* <DEDUP_REMOVED lines=95> */
[----:B------:R2:W3:Y:S02]  /*1b300*/  LDG.E.U8 R17, desc[UR20][R14.64] ;  /* 0x000000140e117981 */ /* 0x0004e4000c1e1100 */
[----:B--2---:R-:W-:-:S04]  /*1b310*/  IADD3 R14, P2, PT, R154, UR65, RZ ;  /* 0x000000419a0e7c10 */ /* 0x004fc8000ff5e0ff */
[----:B------:R-:W-:Y:S02]  /*1b320*/  IADD3.X R15, PT, PT, R155, UR4, RZ, P2, !PT ;  /* 0x000000049b0f7c10 */ /* 0x000fe400097fe4ff */
[----:B------:R-:W2:Y:S04]  /*1b330*/  LDL.64 R154, [R1+0xe60] ;  /* 0x000e6000019a7983 */ /* 0x000ea80000100a00 */
[----:B------:R4:W2:Y:S04]  /*1b340*/  LDG.E.U8 R108, desc[UR20][R14.64] ;  /* 0x000000140e6c7981 */ /* 0x0008a8000c1e1100 */
[----:B------:R3:W-:Y:S04]  /*1b350*/  STS.U8 [R150+UR7+0xfc80], R12 ;  /* 0x00fc800c96007988 */ /* 0x0007e80008000007 */
[----:B------:R0:W-:Y:S01]  /*1b360*/  STS.U8 [R150+UR7+0xf880], R13 ;  /* 0x00f8800d96007988 */ /* 0x0001e20008000007 */
[----:B----4-:R-:W-:-:S04]  /*1b370*/  IADD3 R14, P2, PT, R152, UR65, RZ ;  /* 0x00000041980e7c10 */ /* 0x010fc8000ff5e0ff */
[----:B------:R-:W-:Y:S02]  /*1b380*/  IADD3.X R15, PT, PT, R153, UR4, RZ, P2, !PT ;  /* 0x00000004990f7c10 */ /* 0x000fe400097fe4ff */
[----:B------:R-:W4:Y:S04]  /*1b390*/  LDL.64 R152, [R1+0xde8] ;  /* 0x000de80001987983 */ /* 0x000f280000100a00 */
[----:B------:R-:W4:Y:S01]  /*1b3a0*/  LDG.E.U8 R14, desc[UR20][R14.64] ;  /* 0x000000140e0e7981 */ /* 0x000f22000c1e1100 */
[----:B---3--:R-:W-:-:S04]  /*1b3b0*/  IADD3 R12, P2, PT, R136, UR65, RZ ;  /* 0x00000041880c7c10 */ /* 0x008fc8000ff5e0ff */
[----:B0-----:R-:W-:Y:S02]  /*1b3c0*/  IADD3.X R13, PT, PT, R137, UR4, RZ, P2, !PT ;  /* 0x00000004890d7c10 */ /* 0x001fe400097fe4ff */
[----:B------:R-:W3:Y:S04]  /*1b3d0*/  LDL.64 R136, [R1+0xde0] ;  /* 0x000de00001887983 */ /* 0x000ee80000100a00 */
[----:B------:R0:W3:Y:S04]  /*1b3e0*/  LDG.E.U8 R15, desc[UR20][R12.64] ;  /* 0x000000140c0f7981 */ /* 0x0000e8000c1e1100 */
[----:B------:R-:W-:Y:S01]  /*1b3f0*/  STS.U8 [R150+UR7+0xbc80], R0 ;  /* 0x00bc800096007988 */ /* 0x000fe20008000007 */
[----:B0-----:R-:W-:-:S03]  /*1b400*/  IADD3 R12, P2, PT, R158, UR65, RZ ;  /* 0x000000419e0c7c10 */ /* 0x001fc6000ff5e0ff */
[----:B------:R0:W-:Y:S01]  /*1b410*/  STS.U8 [R149+UR7+0xc500], R10 ;  /* 0x00c5000a95007988 */ /* 0x0001e20008000007 */
[----:B------:R-:W-:-:S03]  /*1b420*/  IADD3.X R13, PT, PT, R159, UR4, RZ, P2, !PT ;  /* 0x000000049f0d7c10 */ /* 0x000fc600097fe4ff */
[----:B------:R1:W-:Y:S04]  /*1b430*/  STS.U8 [R149+UR7+0x8500], R11 ;  /* 0x0085000b95007988 */ /* 0x0003e80008000007 */
[----:B------:R-:W3:Y:S01]  /*1b440*/  LDG.E.U8 R12, desc[UR20][R12.64] ;  /* 0x000000140c0c7981 */ /* 0x000ee2000c1e1100 */
[----:B0-----:R-:W-:-:S03]  /*1b450*/  IADD3 R10, P2, PT, R156, UR65, RZ ;  /* 0x000000419c0a7c10 */ /* 0x001fc6000ff5e0ff */
[----:B------:R0:W-:Y:S01]  /*1b460*/  STS.U8 [R149+UR7+0x8100], R3 ;  /* 0x0081000395007988 */ /* 0x0001e20008000007 */
[----:B-1----:R-:W-:-:S03]  /*1b470*/  IADD3.X R11, PT, PT, R157, UR4, RZ, P2, !PT ;  /* 0x000000049d0b7c10 */ /* 0x002fc600097fe4ff */
[----:B------:R-:W-:Y:S04]  /*1b480*/  STS.U8 [R149+UR7+0xc100], R7 ;  /* 0x00c1000795007988 */ /* 0x000fe80008000007 */
[----:B------:R2:W3:Y:S04]  /*1b490*/  LDG.E.U8 R13, desc[UR20][R10.64] ;  /* 0x000000140a0d7981 */ /* 0x0004e8000c1e1100 */
[----:B------:R-:W5:Y:S04]  /*1b4a0*/  LDL.LU.64 R158, [R1+0xff8] ;  /* 0x000ff800019e7983 */ /* 0x000f680000300a00 */
[----:B------:R-:W5:Y:S01]  /*1b4b0*/  LDL.LU.64 R156, [R1+0xff0] ;  /* 0x000ff000019c7983 */ /* 0x000f620000300a00 */
[----:B--2---:R-:W-:-:S04]  /*1b4c0*/  IADD3 R10, P2, PT, R154, UR65, RZ ;  /* 0x000000419a0a7c10 */ /* 0x004fc8000ff5e0ff */
[----:B------:R-:W-:Y:S02]  /*1b4d0*/  IADD3.X R11, PT, PT, R155, UR4, RZ, P2, !PT ;  /* 0x000000049b0b7c10 */ /* 0x000fe400097fe4ff */
[----:B------:R-:W5:Y:S04]  /*1b4e0*/  LDL.LU.64 R154, [R1+0xfe8] ;  /* 0x000fe800019a7983 */ /* 0x000f680000300a00 */
[----:B0-----:R4:W2:Y:S04]  /*1b4f0*/  LDG.E.U8 R3, desc[UR20][R10.64] ;  /* 0x000000140a037981 */ /* 0x0018a8000c1e1100 */
        /* <DEDUP_REMOVED lines=14> */
[----:B------:R1:W-:Y:S01]  /*1b5e0*/  STS.U8 [R149+UR7+0xd100], R138 ;  /* 0x00d1008a95007988 */ /* 0x0003e20008000007 */
[----:B0-----:R-:W-:-:S03]  /*1b5f0*/  LOP3.LUT R4, R141, 0x50, RZ, 0x3c, !PT ;  /* 0x000000508d047812 */ /* 0x001fc600078e3cff */
[----:B------:R-:W-:Y:S04]  /*1b600*/  STS.U8 [R149+UR7+0x9500], R129 ;  /* 0x0095008195007988 */ /* 0x000fe80008000007 */
[----:B------:R0:W-:Y:S04]  /*1b610*/  STS.U8 [R149+UR7+0xd500], R128 ;  /* 0x00d5008095007988 */ /* 0x0001e80008000007 */
        /* <DEDUP_REMOVED lines=26> */
[----:B----4-:R-:W-:-:S04]  /*1b7c0*/  IADD3 R10, P2, PT, R152, UR65, RZ ;  /* 0x00000041980a7c10 */ /* 0x010fc8000ff5e0ff */
[----:B------:R-:W-:Y:S02]  /*1b7d0*/  IADD3.X R11, PT, PT, R153, UR4, RZ, P2, !PT ;  /* 0x00000004990b7c10 */ /* 0x000fe400097fe4ff */
[----:B------:R-:W5:Y:S04]  /*1b7e0*/  LDL.LU.64 R152, [R1+0xfe0] ;  /* 0x000fe00001987983 */ /* 0x000f680000300a00 */
[----:B------:R3:W4:Y:S02]  /*1b7f0*/  LDG.E.U8 R7, desc[UR20][R10.64] ;  /* 0x000000140a077981 */ /* 0x000724000c1e1100 */
[----:B---3--:R-:W-:-:S04]  /*1b800*/  IADD3 R10, P2, PT, R136, UR65, RZ ;  /* 0x00000041880a7c10 */ /* 0x008fc8000ff5e0ff */
[----:B------:R-:W-:Y:S02]  /*1b810*/  IADD3.X R11, PT, PT, R137, UR4, RZ, P2, !PT ;  /* 0x00000004890b7c10 */ /* 0x000fe400097fe4ff */
[----:B------:R-:W5:Y:S04]  /*1b820*/  LDL.LU.64 R136, [R1+0xfd8] ;  /* 0x000fd80001887983 */ /* 0x000f680000300a00 */
[----:B------:R-:W3:Y:S04]  /*1b830*/  LDL.64 R66, [R1+0xe58] ;  /* 0x000e580001427983 */ /* 0x000ee80000100a00 */
[----:B------:R-:W2:Y:S04]  /*1b840*/  LDL.64 R112, [R1+0xdd8] ;  /* 0x000dd80001707983 */ /* 0x000ea80000100a00 */
[----:B------:R-:W2:Y:S04]  /*1b850*/  LDL.64 R68, [R1+0xe50] ;  /* 0x000e500001447983 */ /* 0x000ea80000100a00 */
[----:B------:R-:W3:Y:S04]  /*1b860*/  LDG.E.U8 R10, desc[UR20][R10.64] ;  /* 0x000000140a0a7981 */ /* 0x000ee8000c1e1100 */
[----:B------:R-:W3:Y:S04]  /*1b870*/  LDL.64 R120, [R1+0xd68] ;  /* 0x000d680001787983 */ /* 0x000ee80000100a00 */
[----:B------:R-:W3:Y:S04]  /*1b880*/  LDL.64 R116, [R1+0xdd0] ;  /* 0x000dd00001747983 */ /* 0x000ee80000100a00 */
[----:B------:R-:W3:Y:S04]  /*1b890*/  LDL.64 R124, [R1+0xd60] ;  /* 0x000d6000017c7983 */ /* 0x000ee80000100a00 */
[----:B-1----:R-:W3:Y:S04]  /*1b8a0*/  LDL.64 R138, [R1+0xd50] ;  /* 0x000d5000018a7983 */ /* 0x002ee80000100a00 */
[----:B0-----:R-:W3:Y:S04]  /*1b8b0*/  LDL.64 R128, [R1+0xd58] ;  /* 0x000d580001807983 */ /* 0x001ee80000100a00 */
        /* <DEDUP_REMOVED lines=51> */
[----:B------:R-:W4:Y:S01]  /*1bbf0*/  LDL.64 R146, [R1+0xce8] ;  /* 0x000ce80001927983 */ /* 0x000f220000100a00 */
[----:B------:R-:W-:-:S03]  /*1bc00*/  LOP3.LUT R0, R141, 0x60, RZ, 0x3c, !PT ;  /* 0x000000608d007812 */ /* 0x000fc600078e3cff */
[----:B0-----:R-:W4:Y:S04]  /*1bc10*/  LDL.64 R40, [R1+0xbe8] ;  /* 0x000be80001287983 */ /* 0x001f280000100a00 */
[----:B-1----:R-:W4:Y:S04]  /*1bc20*/  LDL.64 R30, [R1+0xce0] ;  /* 0x000ce000011e7983 */ /* 0x002f280000100a00 */
[----:B------:R-:W-:Y:S04]  /*1bc30*/  STS.U8 [R4+UR7+0xa680], R24 ;  /* 0x00a6801804007988 */ /* 0x000fe80008000007 */
[----:B------:R0:W-:Y:S04]  /*1bc40*/  STS.U8 [R4+UR7+0xe680], R25 ;  /* 0x00e6801904007988 */ /* 0x0001e80008000007 */
[----:B------:R-:W-:Y:S04]  /*1bc50*/  STS.U8 [R4+UR7+0xb280], R18 ;  /* 0x00b2801204007988 */ /* 0x000fe80008000007 */
[----:B------:R1:W-:Y:S04]  /*1bc60*/  STS.U8 [R4+UR7+0xf280], R19 ;  /* 0x00f2801304007988 */ /* 0x0003e80008000007 */
[----:B0-----:R-:W4:Y:S04]  /*1bc70*/  LDL.64 R24, [R1+0xcd8] ;  /* 0x000cd80001187983 */ /* 0x001f280000100a00 */
[----:B------:R-:W4:Y:S04]  /*1bc80*/  LDL.64 R46, [R1+0xbd8] ;  /* 0x000bd800012e7983 */ /* 0x000f280000100a00 */
[----:B-1----:R-:W4:Y:S04]  /*1bc90*/  LDL.64 R18, [R1+0xcd0] ;  /* 0x000cd00001127983 */ /* 0x002f280000100a00 */
[----:B------:R-:W-:Y:S04]  /*1bca0*/  STS.U8 [R4+UR7+0x9280], R34 ;  /* 0x0092802204007988 */ /* 0x000fe80008000007 */
[----:B------:R0:W-:Y:S04]  /*1bcb0*/  STS.U8 [R4+UR7+0xd280], R35 ;  /* 0x00d2802304007988 */ /* 0x0001e80008000007 */
[----:B------:R-:W-:Y:S04]  /*1bcc0*/  STS.U8 [R4+UR7+0x9e80], R28 ;  /* 0x009e801c04007988 */ /* 0x000fe80008000007 */
[----:B------:R-:W4:Y:S04]  /*1bcd0*/  LDL.64 R44, [R1+0xb60] ;  /* 0x000b6000012c7983 */ /* 0x000f280000100a00 */
[----:B0-----:R-:W4:Y:S04]  /*1bce0*/  LDL.64 R34, [R1+0xc60] ;  /* 0x000c600001227983 */ /* 0x001f280000100a00 */
[----:B------:R0:W-:Y:S04]  /*1bcf0*/  STS.U8 [R4+UR7+0xde80], R29 ;  /* 0x00de801d04007988 */ /* 0x0001e80008000007 */
[----:B------:R1:W-:Y:S01]  /*1bd00*/  STS.U8 [R4+UR7+0x8280], R38 ;  /* 0x0082802604007988 */ /* 0x0003e20008000007 */
[----:B--2---:R-:W-:-:S03]  /*1bd10*/  IADD3 R6, P3, PT, R68, UR65, RZ ;  /* 0x0000004144067c10 */ /* 0x004fc6000ff7e0ff */
[----:B------:R-:W2:Y:S04]  /*1bd20*/  LDL.64 R42, [R1+0xb58] ;  /* 0x000b5800012a7983 */ /* 0x000ea80000100a00 */
[----:B0-----:R-:W2:Y:S04]  /*1bd30*/  LDL.64 R28, [R1+0xc50] ;  /* 0x000c5000011c7983 */ /* 0x001ea80000100a00 */
[----:B-1----:R-:W2:Y:S04]  /*1bd40*/  LDL.64 R38, [R1+0xbe0] ;  /* 0x000be00001267983 */ /* 0x002ea80000100a00 */
        /* <DEDUP_REMOVED lines=23> */
[----:B0-----:R-:W2:Y:S01]  /*1bec0*/  LDL.64 R36, [R1+0xc68] ;  /* 0x000c680001247983 */ /* 0x001ea20000100a00 */
[----:B---3--:R-:W-:-:S03]  /*1bed0*/  IADD3 R8, P2, PT, R66, UR65, RZ ;  /* 0x0000004142087c10 */ /* 0x008fc6000ff5e0ff */
[----:B------:R-:W3:Y:S01]  /*1bee0*/  LDL.64 R26, [R1+0xc58] ;  /* 0x000c5800011a7983 */ /* 0x000ee20000100a00 */
[----:B-1----:R-:W-:Y:S02]  /*1bef0*/  IADD3.X R9, PT, PT, R67, UR4, RZ, P2, !PT ;  /* 0x0000000443097c10 */ /* 0x002fe400097fe4ff */
[----:B------:R-:W-:Y:S01]  /*1bf00*/  IADD3 R12, P2, PT, R112, UR65, RZ ;  /* 0x00000041700c7c10 */ /* 0x000fe2000ff5e0ff */
[----:B------:R0:W-:Y:S04]  /*1bf10*/  STS.U8 [R0+UR7+0x8b00], R13 ;  /* 0x008b000d00007988 */ /* 0x0001e80008000007 */
[----:B----4-:R1:W-:Y:S04]  /*1bf20*/  STS.U8 [R0+UR7+0x8f00], R7 ;  /* 0x008f000700007988 */ /* 0x0103e80008000007 */
[----:B------:R4:W-:Y:S01]  /*1bf30*/  STS.U8 [R0+UR7+0xcf00], R10 ;  /* 0x00cf000a00007988 */ /* 0x0009e20008000007 */
[----:B0-----:R-:W-:-:S03]  /*1bf40*/  IADD3.X R13, PT, PT, R113, UR4, RZ, P2, !PT ;  /* 0x00000004710d7c10 */ /* 0x001fc600097fe4ff */
[----:B------:R0:W3:Y:S01]  /*1bf50*/  LDG.E.U8 R4, desc[UR20][R8.64] ;  /* 0x0000001408047981 */ /* 0x0000e2000c1e1100 */
[----:B-1----:R-:W-:-:S03]  /*1bf60*/  IADD3.X R7, PT, PT, R69, UR4, RZ, P3, !PT ;  /* 0x0000000445077c10 */ /* 0x002fc60009ffe4ff */
[----:B------:R1:W-:Y:S01]  /*1bf70*/  STS.U8 [R0+UR7+0xcb00], R3 ;  /* 0x00cb000300007988 */ /* 0x0003e20008000007 */
[----:B----4-:R-:W-:-:S03]  /*1bf80*/  IADD3 R10, P2, PT, R120, UR65, RZ ;  /* 0x00000041780a7c10 */ /* 0x010fc6000ff5e0ff */
[----:B------:R-:W4:Y:S01]  /*1bf90*/  LDG.E.U8 R6, desc[UR20][R6.64] ;  /* 0x0000001406067981 */ /* 0x000f22000c1e1100 */
[----:B0-----:R-:W-:Y:S02]  /*1bfa0*/  IADD3 R8, P3, PT, R116, UR65, RZ ;  /* 0x0000004174087c10 */ /* 0x001fe4000ff7e0ff */
[----:B------:R-:W-:Y:S01]  /*1bfb0*/  IADD3.X R11, PT, PT, R121, UR4, RZ, P2, !PT ;  /* 0x00000004790b7c10 */ /* 0x000fe200097fe4ff */
[----:B------:R-:W4:Y:S01]  /*1bfc0*/  LDL.64 R32, [R1+0xb68] ;  /* 0x000b680001207983 */ /* 0x000f220000100a00 */
[----:B------:R-:W-:Y:S02]  /*1bfd0*/  IADD3.X R9, PT, PT, R117, UR4, RZ, P3, !PT ;  /* 0x0000000475097c10 */ /* 0x000fe40009ffe4ff */
[----:B------:R-:W-:Y:S01]  /*1bfe0*/  IADD3 R14, P3, PT, R124, UR65, RZ ;  /* 0x000000417c0e7c10 */ /* 0x000fe2000ff7e0ff */
[----:B-1----:R0:W4:Y:S03]  /*1bff0*/  LDG.E.U8 R3, desc[UR20][R10.64] ;  /* 0x000000140a037981 */ /* 0x002126000c1e1100 */
[----:B------:R-:W-:Y:S01]  /*1c000*/  IADD3.X R15, PT, PT, R125, UR4, RZ, P3, !PT ;  /* 0x000000047d0f7c10 */ /* 0x000fe20009ffe4ff */
[----:B------:R1:W4:Y:S04]  /*1c010*/  LDG.E.U8 R7, desc[UR20][R12.64] ;  /* 0x000000140c077981 */ /* 0x000328000c1e1100 */
[----:B------:R-:W4:Y:S01]  /*1c020*/  LDG.E.U8 R8, desc[UR20][R8.64] ;  /* 0x0000001408087981 */ /* 0x000f22000c1e1100 */
[----:B0-----:R-:W-:-:S03]  /*1c030*/  IADD3 R10, P3, PT, R138, UR65, RZ ;  /* 0x000000418a0a7c10 */ /* 0x001fc6000ff7e0ff */
[----:B------:R0:W4:Y:S01]  /*1c040*/  LDG.E.U8 R21, desc[UR20][R14.64] ;  /* 0x000000140e157981 */ /* 0x000122000c1e1100 */
[----:B-1----:R-:W-:Y:S02]  /*1c050*/  IADD3 R12, P2, PT, R128, UR65, RZ ;  /* 0x00000041800c7c10 */ /* 0x002fe4000ff5e0ff */
[----:B------:R-:W-:Y:S01]  /*1c060*/  IADD3.X R11, PT, PT, R139, UR4, RZ, P3, !PT ;  /* 0x000000048b0b7c10 */ /* 0x000fe20009ffe4ff */
[----:B------:R-:W4:Y:S01]  /*1c070*/  LDL.64 R56, [R1+0xad0] ;  /* 0x000ad00001387983 */ /* 0x000f220000100a00 */
[----:B------:R-:W-:-:S03]  /*1c080*/  IADD3.X R13, PT, PT, R129, UR4, RZ, P2, !PT ;  /* 0x00000004810d7c10 */ /* 0x000fc600097fe4ff */
[----:B------:R-:W4:Y:S04]  /*1c090*/  LDG.E.U8 R10, desc[UR20][R10.64] ;  /* 0x000000140a0a7981 */ /* 0x000f28000c1e1100 */
[----:B------:R1:W4:Y:S04]  /*1c0a0*/  LDG.E.U8 R9, desc[UR20][R12.64] ;  /* 0x000000140c097981 */ /* 0x000328000c1e1100 */
        /* <DEDUP_REMOVED lines=11> */
[----:B------:R-:W4:Y:S01]  /*1c160*/  LDL.64 R62, [R1+0x7d8] ;  /* 0x0007d800013e7983 */ /* 0x000f220000100a00 */
[----:B------:R-:W-:-:S04]  /*1c170*/  IADD3 R22, P2, PT, R146, UR65, RZ ;  /* 0x0000004192167c10 */ /* 0x000fc8000ff5e0ff */
[----:B------:R-:W-:Y:S02]  /*1c180*/  IADD3.X R23, PT, PT, R147, UR4, RZ, P2, !PT ;  /* 0x0000000493177c10 */ /* 0x000fe400097fe4ff */
[----:B------:R-:W-:-:S03]  /*1c190*/  IADD3 R16, P3, PT, R30, UR65, RZ ;  /* 0x000000411e107c10 */ /* 0x000fc6000ff7e0ff */
[----:B------:R-:W4:Y:S01]  /*1c1a0*/  LDG.E.U8 R22, desc[UR20][R22.64] ;  /* 0x0000001416167981 */ /* 0x000f22000c1e1100 */
[----:B------:R-:W-:-:S03]  /*1c1b0*/  IADD3.X R17, PT, PT, R31, UR4, RZ, P3, !PT ;  /* 0x000000041f117c10 */ /* 0x000fc60009ffe4ff */
[----:B------:R-:W4:Y:S04]  /*1c1c0*/  LDL.64 R30, [R1+0xbd0] ;  /* 0x000bd000011e7983 */ /* 0x000f280000100a00 */
[----:B------:R-:W4:Y:S01]  /*1c1d0*/  LDG.E.U8 R23, desc[UR20][R16.64] ;  /* 0x0000001410177981 */ /* 0x000f22000c1e1100 */
[----:B0-----:R-:W-:-:S04]  /*1c1e0*/  IADD3 R14, P2, PT, R24, UR65, RZ ;  /* 0x00000041180e7c10 */ /* 0x001fc8000ff5e0ff */
[----:B------:R-:W-:Y:S02]  /*1c1f0*/  IADD3.X R15, PT, PT, R25, UR4, RZ, P2, !PT ;  /* 0x00000004190f7c10 */ /* 0x000fe400097fe4ff */
[----:B-1----:R-:W-:-:S03]  /*1c200*/  IADD3 R12, P3, PT, R18, UR65, RZ ;  /* 0x00000041120c7c10 */ /* 0x002fc6000ff7e0ff */
[----:B------:R2:W4:Y:S01]  /*1c210*/  LDG.E.U8 R11, desc[UR20][R14.64] ;  /* 0x000000140e0b7981 */ /* 0x000522000c1e1100 */
[----:B------:R-:W-:-:S05]  /*1c220*/  IADD3.X R13, PT, PT, R19, UR4, RZ, P3, !PT ;  /* 0x00000004130d7c10 */ /* 0x000fca0009ffe4ff */
[----:B------:R-:W4:Y:S01]  /*1c230*/  LDG.E.U8 R12, desc[UR20][R12.64] ;  /* 0x000000140c0c7981 */ /* 0x000f22000c1e1100 */
[----:B------:R-:W-:-:S04]  /*1c240*/  IADD3 R18, P3, PT, R34, UR65, RZ ;  /* 0x0000004122127c10 */ /* 0x000fc8000ff7e0ff */
[----:B------:R-:W-:Y:S02]  /*1c250*/  IADD3.X R19, PT, PT, R35, UR4, RZ, P3, !PT ;  /* 0x0000000423137c10 */ /* 0x000fe40009ffe4ff */
[----:B------:R-:W4:Y:S01]  /*1c260*/  LDL.64 R34, [R1+0xae8] ;  /* 0x000ae80001227983 */ /* 0x000f220000100a00 */
[----:B--2---:R-:W-:-:S04]  /*1c270*/  IADD3 R14, P3, PT, R28, UR65, RZ ;  /* 0x000000411c0e7c10 */ /* 0x004fc8000ff7e0ff */
[----:B------:R-:W-:Y:S02]  /*1c280*/  IADD3.X R15, PT, PT, R29, UR4, RZ, P3, !PT ;  /* 0x000000041d0f7c10 */ /* 0x000fe40009ffe4ff */
[----:B------:R-:W-:-:S03]  /*1c290*/  IADD3 R28, P3, PT, R38, UR65, RZ ;  /* 0x00000041261c7c10 */ /* 0x000fc6000ff7e0ff */
[----:B------:R-:W2:Y:S01]  /*1c2a0*/  LDG.E.U8 R14, desc[UR20][R14.64] ;  /* 0x000000140e0e7981 */ /* 0x000ea2000c1e1100 */
[----:B------:R-:W-:-:S03]  /*1c2b0*/  IADD3.X R29, PT, PT, R39, UR4, RZ, P3, !PT ;  /* 0x00000004271d7c10 */ /* 0x000fc60009ffe4ff */
[----:B------:R-:W2:Y:S01]  /*1c2c0*/  LDL.64 R38, [R1+0xad8] ;  /* 0x000ad80001267983 */ /* 0x000ea20000100a00 */
[----:B------:R-:W-:-:S04]  /*1c2d0*/  IADD3 R24, P2, PT, R36, UR65, RZ ;  /* 0x0000004124187c10 */ /* 0x000fc8000ff5e0ff */
[----:B------:R-:W-:Y:S02]  /*1c2e0*/  IADD3.X R25, PT, PT, R37, UR4, RZ, P2, !PT ;  /* 0x0000000425197c10 */ /* 0x000fe400097fe4ff */
[----:B---3--:R-:W-:Y:S01]  /*1c2f0*/  IADD3 R16, P2, PT, R26, UR65, RZ ;  /* 0x000000411a107c10 */ /* 0x008fe2000ff5e0ff */
[----:B------:R-:W3:Y:S03]  /*1c300*/  LDL.64 R36, [R1+0xb50] ;  /* 0x000b500001247983 */ /* 0x000ee60000100a00 */
[----:B------:R-:W-:Y:S01]  /*1c310*/  IADD3.X R17, PT, PT, R27, UR4, RZ, P2, !PT ;  /* 0x000000041b117c10 */ /* 0x000fe200097fe4ff */
[----:B------:R-:W3:Y:S01]  /*1c320*/  LDG.E.U8 R24, desc[UR20][R24.64] ;  /* 0x0000001418187981 */ /* 0x000ee2000c1e1100 */
[----:B------:R-:W-:-:S03]  /*1c330*/  IADD3 R26, P2, PT, R40, UR65, RZ ;  /* 0x00000041281a7c10 */ /* 0x000fc6000ff5e0ff */
[----:B------:R-:W3:Y:S01]  /*1c340*/  LDG.E.U8 R13, desc[UR20][R16.64] ;  /* 0x00000014100d7981 */ /* 0x000ee2000c1e1100 */
[----:B------:R-:W-:-:S03]  /*1c350*/  IADD3.X R27, PT, PT, R41, UR4, RZ, P2, !PT ;  /* 0x00000004291b7c10 */ /* 0x000fc600097fe4ff */
[----:B------:R-:W3:Y:S04]  /*1c360*/  LDL.64 R40, [R1+0xae0] ;  /* 0x000ae00001287983 */ /* 0x000ee80000100a00 */
[----:B------:R0:W3:Y:S04]  /*1c370*/  LDG.E.U8 R25, desc[UR20][R18.64] ;  /* 0x0000001412197981 */ /* 0x0000e8000c1e1100 */
[----:B------:R-:W3:Y:S01]  /*1c380*/  LDG.E.U8 R26, desc[UR20][R26.64] ;  /* 0x000000141a1a7981 */ /* 0x000ee2000c1e1100 */
[----:B0-----:R-:W-:-:S04]  /*1c390*/  IADD3 R18, P2, PT, R46, UR65, RZ ;  /* 0x000000412e127c10 */ /* 0x001fc8000ff5e0ff */
[----:B------:R-:W-:Y:S01]  /*1c3a0*/  IADD3.X R19, PT, PT, R47, UR4, RZ, P2, !PT ;  /* 0x000000042f137c10 */ /* 0x000fe200097fe4ff */
[----:B------:R4:W3:Y:S04]  /*1c3b0*/  LDG.E.U8 R27, desc[UR20][R28.64] ;  /* 0x000000141c1b7981 */ /* 0x0008e8000c1e1100 */
[----:B------:R-:W3:Y:S04]  /*1c3c0*/  LDL.64 R46, [R1+0x968] ;  /* 0x00096800012e7983 */ /* 0x000ee80000100a00 */
[----:B------:R-:W3:Y:S01]  /*1c3d0*/  LDG.E.U8 R15, desc[UR20][R18.64] ;  /* 0x00000014120f7981 */ /* 0x000ee2000c1e1100 */
[----:B----4-:R-:W-:-:S04]  /*1c3e0*/  IADD3 R28, P2, PT, R32, UR65, RZ ;  /* 0x00000041201c7c10 */ /* 0x010fc8000ff5e0ff */
[----:B------:R-:W-:Y:S02]  /*1c3f0*/  IADD3.X R29, PT, PT, R33, UR4, RZ, P2, !PT ;  /* 0x00000004211d7c10 */ /* 0x000fe400097fe4ff */
[----:B------:R-:W-:-:S03]  /*1c400*/  IADD3 R32, P2, PT, R42, UR65, RZ ;  /* 0x000000412a207c10 */ /* 0x000fc6000ff5e0ff */
[----:B------:R-:W4:Y:S01]  /*1c410*/  LDG.E.U8 R28, desc[UR20][R28.64] ;  /* 0x000000141c1c7981 */ /* 0x000f22000c1e1100 */
[----:B------:R-:W-:-:S03]  /*1c420*/  IADD3.X R33, PT, PT, R43, UR4, RZ, P2, !PT ;  /* 0x000000042b217c10 */ /* 0x000fc600097fe4ff */
[----:B------:R-:W4:Y:S01]  /*1c430*/  LDL.64 R42, [R1+0xa50] ;  /* 0x000a5000012a7983 */ /* 0x000f220000100a00 */
[----:B------:R-:W-:-:S04]  /*1c440*/  IADD3 R16, P3, PT, R30, UR65, RZ ;  /* 0x000000411e107c10 */ /* 0x000fc8000ff7e0ff */
[----:B------:R-:W-:Y:S02]  /*1c450*/  IADD3.X R17, PT, PT, R31, UR4, RZ, P3, !PT ;  /* 0x000000041f117c10 */ /* 0x000fe40009ffe4ff */
[----:B------:R-:W-:-:S03]  /*1c460*/  IADD3 R30, P3, PT, R44, UR65, RZ ;  /* 0x000000412c1e7c10 */ /* 0x000fc6000ff7e0ff */
[----:B------:R-:W4:Y:S01]  /*1c470*/  LDG.E.U8 R16, desc[UR20][R16.64] ;  /* 0x0000001410107981 */ /* 0x000f22000c1e1100 */
[----:B------:R-:W-:-:S03]  /*1c480*/  IADD3.X R31, PT, PT, R45, UR4, RZ, P3, !PT ;  /* 0x000000042d1f7c10 */ /* 0x000fc60009ffe4ff */
[----:B------:R-:W4:Y:S04]  /*1c490*/  LDL.64 R44, [R1+0x9e0] ;  /* 0x0009e000012c7983 */ /* 0x000f280000100a00 */
[----:B------:R0:W4:Y:S04]  /*1c4a0*/  LDG.E.U8 R29, desc[UR20][R30.64] ;  /* 0x000000141e1d7981 */ /* 0x000128000c1e1100 */
[----:B------:R1:W4:Y:S01]  /*1c4b0*/  LDG.E.U8 R17, desc[UR20][R32.64] ;  /* 0x0000001420117981 */ /* 0x000322000c1e1100 */
[----:B0-----:R-:W-:-:S04]  /*1c4c0*/  IADD3 R30, P2, PT, R34, UR65, RZ ;  /* 0x00000041221e7c10 */ /* 0x001fc8000ff5e0ff */
[----:B------:R-:W-:-:S05]  /*1c4d0*/  IADD3.X R31, PT, PT, R35, UR4, RZ, P2, !PT ;  /* 0x00000004231f7c10 */ /* 0x000fca00097fe4ff */
[----:B------:R-:W4:Y:S01]  /*1c4e0*/  LDG.E.U8 R30, desc[UR20][R30.64] ;  /* 0x000000141e1e7981 */ /* 0x000f22000c1e1100 */
[----:B--2---:R-:W-:-:S04]  /*1c4f0*/  IADD3 R34, P2, PT, R38, UR65, RZ ;  /* 0x0000004126227c10 */ /* 0x004fc8000ff5e0ff */
[----:B------:R-:W-:Y:S02]  /*1c500*/  IADD3.X R35, PT, PT, R39, UR4, RZ, P2, !PT ;  /* 0x0000000427237c10 */ /* 0x000fe400097fe4ff */
[----:B------:R-:W2:Y:S01]  /*1c510*/  LDL.64 R38, [R1+0x960] ;  /* 0x0009600001267983 */ /* 0x000ea20000100a00 */
[----:B---3--:R-:W-:-:S04]  /*1c520*/  IADD3 R18, P3, PT, R36, UR65, RZ ;  /* 0x0000004124127c10 */ /* 0x008fc8000ff7e0ff */
[----:B------:R-:W-:-:S05]  /*1c530*/  IADD3.X R19, PT, PT, R37, UR4, RZ, P3, !PT ;  /* 0x0000000425137c10 */ /* 0x000fca0009ffe4ff */
[----:B------:R-:W3:Y:S01]  /*1c540*/  LDG.E.U8 R18, desc[UR20][R18.64] ;  /* 0x0000001412127981 */ /* 0x000ee2000c1e1100 */
[----:B------:R-:W-:Y:S02]  /*1c550*/  IADD3 R36, P3, PT, R40, UR65, RZ ;  /* 0x0000004128247c10 */ /* 0x000fe4000ff7e0ff */
[----:B------:R-:W-:Y:S02]  /*1c560*/  IADD3 R40, P2, PT, R48, UR65, RZ ;  /* 0x0000004130287c10 */ /* 0x000fe4000ff5e0ff */
[----:B------:R-:W-:Y:S02]  /*1c570*/  IADD3.X R37, PT, PT, R41, UR4, RZ, P3, !PT ;  /* 0x0000000429257c10 */ /* 0x000fe40009ffe4ff */
[----:B-1----:R-:W-:Y:S01]  /*1c580*/  IADD3 R32, P3, PT, R56, UR65, RZ ;  /* 0x0000004138207c10 */ /* 0x002fe2000ff7e0ff */
[----:B------:R0:W3:Y:S01]  /*1c590*/  LDG.E.U8 R19, desc[UR20][R34.64] ;  /* 0x0000001422137981 */ /* 0x0000e2000c1e1100 */
[----:B------:R-:W-:Y:S02]  /*1c5a0*/  IADD3.X R41, PT, PT, R49, UR4, RZ, P2, !PT ;  /* 0x0000000431297c10 */ /* 0x000fe400097fe4ff */
[----:B------:R-:W-:Y:S01]  /*1c5b0*/  IADD3.X R33, PT, PT, R57, UR4, RZ, P3, !PT ;  /* 0x0000000439217c10 */ /* 0x000fe20009ffe4ff */
[----:B------:R1:W3:Y:S04]  /*1c5c0*/  LDG.E.U8 R31, desc[UR20][R36.64] ;  /* 0x00000014241f7981 */ /* 0x0002e8000c1e1100 */
[----:B------:R-:W3:Y:S01]  /*1c5d0*/  LDL.64 R48, [R1+0x8e0] ;  /* 0x0008e00001307983 */ /* 0x000ee20000100a00 */
[----:B0-----:R-:W-:-:S03]  /*1c5e0*/  IADD3 R34, P2, PT, R50, UR65, RZ ;  /* 0x0000004132227c10 */ /* 0x001fc6000ff5e0ff */
[----:B------:R-:W3:Y:S01]  /*1c5f0*/  LDG.E.U8 R40, desc[UR20][R40.64] ;  /* 0x0000001428287981 */ /* 0x000ee2000c1e1100 */
[----:B-1----:R-:W-:Y:S02]  /*1c600*/  IADD3 R36, P3, PT, R54, UR65, RZ ;  /* 0x0000004136247c10 */ /* 0x002fe4000ff7e0ff */
[----:B------:R-:W-:Y:S01]  /*1c610*/  IADD3.X R35, PT, PT, R51, UR4, RZ, P2, !PT ;  /* 0x0000000433237c10 */ /* 0x000fe200097fe4ff */
[----:B------:R4:W3:Y:S01]  /*1c620*/  LDG.E.U8 R20, desc[UR20][R32.64] ;  /* 0x0000001420147981 */ /* 0x0008e2000c1e1100 */
[----:B------:R-:W-:-:S03]  /*1c630*/  IADD3.X R37, PT, PT, R55, UR4, RZ, P3, !PT ;  /* 0x0000000437257c10 */ /* 0x000fc60009ffe4ff */
[----:B------:R-:W3:Y:S04]  /*1c640*/  LDL.64 R50, [R1+0x860] ;  /* 0x0008600001327983 */ /* 0x000ee80000100a00 */
[----:B------:R0:W3:Y:S04]  /*1c650*/  LDG.E.U8 R41, desc[UR20][R36.64] ;  /* 0x0000001424297981 */ /* 0x0000e8000c1e1100 */
[----:B------:R-:W3:Y:S04]  /*1c660*/  LDL.64 R54, [R1+0x9d0] ;  /* 0x0009d00001367983 */ /* 0x000ee80000100a00 */
[----:B------:R-:W3:Y:S01]  /*1c670*/  LDL.64 R56, [R1+0x958] ;  /* 0x0009580001387983 */ /* 0x000ee20000100a00 */
[----:B----4-:R-:W-:-:S02]  /*1c680*/  IADD3 R32, P3, PT, R42, UR65, RZ ;  /* 0x000000412a207c10 */ /* 0x010fc4000ff7e0ff */
[----:B0-----:R-:W-:Y:S01]  /*1c690*/  IADD3 R36, P2, PT, R52, UR65, RZ ;  /* 0x0000004134247c10 */ /* 0x001fe2000ff5e0ff */
[----:B------:R-:W4:Y:S01]  /*1c6a0*/  LDG.E.U8 R42, desc[UR20][R34.64] ;  /* 0x00000014222a7981 */ /* 0x000f22000c1e1100 */
[----:B------:R-:W-:Y:S02]  /*1c6b0*/  IADD3.X R33, PT, PT, R43, UR4, RZ, P3, !PT ;  /* 0x000000042b217c10 */ /* 0x000fe40009ffe4ff */
[----:B------:R-:W-:Y:S02]  /*1c6c0*/  IADD3.X R37, PT, PT, R53, UR4, RZ, P2, !PT ;  /* 0x0000000435257c10 */ /* 0x000fe400097fe4ff */
[----:B------:R-:W4:Y:S04]  /*1c6d0*/  LDL.64 R52, [R1+0x7e0] ;  /* 0x0007e00001347983 */ /* 0x000f280000100a00 */
[----:B------:R0:W4:Y:S02]  /*1c6e0*/  LDG.E.U8 R43, desc[UR20][R32.64] ;  /* 0x00000014202b7981 */ /* 0x000124000c1e1100 */
[----:B0-----:R-:W-:-:S04]  /*1c6f0*/  IADD3 R32, P2, PT, R46, UR65, RZ ;  /* 0x000000412e207c10 */ /* 0x001fc8000ff5e0ff */
[----:B------:R-:W-:-:S05]  /*1c700*/  IADD3.X R33, PT, PT, R47, UR4, RZ, P2, !PT ;  /* 0x000000042f217c10 */ /* 0x000fca00097fe4ff */
[----:B------:R-:W4:Y:S01]  /*1c710*/  LDG.E.U8 R46, desc[UR20][R32.64] ;  /* 0x00000014202e7981 */ /* 0x000f22000c1e1100 */
[----:B------:R-:W-:-:S03]  /*1c720*/  IADD3 R34, P3, PT, R44, UR65, RZ ;  /* 0x000000412c227c10 */ /* 0x000fc6000ff7e0ff */
[----:B------:R-:W4:Y:S01]  /*1c730*/  LDG.E.U8 R44, desc[UR20][R36.64] ;  /* 0x00000014242c7981 */ /* 0x000f22000c1e1100 */
[----:B------:R-:W-:-:S05]  /*1c740*/  IADD3.X R35, PT, PT, R45, UR4, RZ, P3, !PT ;  /* 0x000000042d237c10 */ /* 0x000fca0009ffe4ff */
[----:B------:R0:W4:Y:S02]  /*1c750*/  LDG.E.U8 R45, desc[UR20][R34.64] ;  /* 0x00000014222d7981 */ /* 0x000124000c1e1100 */
[----:B0-----:R-:W-:-:S04]  /*1c760*/  IADD3 R34, P2, PT, R58, UR65, RZ ;  /* 0x000000413a227c10 */ /* 0x001fc8000ff5e0ff */
[----:B------:R-:W-:Y:S02]  /*1c770*/  IADD3.X R35, PT, PT, R59, UR4, RZ, P2, !PT ;  /* 0x000000043b237c10 */ /* 0x000fe400097fe4ff */
[----:B------:R-:W4:Y:S01]  /*1c780*/  LDL.64 R58, [R1+0x8d0] ;  /* 0x0008d000013a7983 */ /* 0x000f220000100a00 */
[----:B--2---:R-:W-:-:S04]  /*1c790*/  IADD3 R36, P3, PT, R38, UR65, RZ ;  /* 0x0000004126247c10 */ /* 0x004fc8000ff7e0ff */
[----:B------:R-:W-:Y:S02]  /*1c7a0*/  IADD3.X R37, PT, PT, R39, UR4, RZ, P3, !PT ;  /* 0x0000000427257c10 */ /* 0x000fe40009ffe4ff */
[----:B------:R-:W2:Y:S04]  /*1c7b0*/  LDL.64 R38, [R1+0x950] ;  /* 0x0009500001267983 */ /* 0x000ea80000100a00 */
[----:B------:R0:W2:Y:S02]  /*1c7c0*/  LDG.E.U8 R47, desc[UR20][R36.64] ;  /* 0x00000014242f7981 */ /* 0x0000a4000c1e1100 */
[----:B0-----:R-:W-:-:S04]  /*1c7d0*/  IADD3 R36, P2, PT, R60, UR65, RZ ;  /* 0x000000413c247c10 */ /* 0x001fc8000ff5e0ff */
[----:B------:R-:W-:Y:S02]  /*1c7e0*/  IADD3.X R37, PT, PT, R61, UR4, RZ, P2, !PT ;  /* 0x000000043d257c10 */ /* 0x000fe400097fe4ff */
[----:B------:R-:W2:Y:S01]  /*1c7f0*/  LDL.64 R60, [R1+0x7d0] ;  /* 0x0007d000013c7983 */ /* 0x000ea20000100a00 */
[----:B---3--:R-:W-:-:S03]  /*1c800*/  IADD3 R32, P3, PT, R48, UR65, RZ ;  /* 0x0000004130207c10 */ /* 0x008fc6000ff7e0ff */
[----:B------:R0:W3:Y:S01]  /*1c810*/  LDG.E.U8 R48, desc[UR20][R34.64] ;  /* 0x0000001422307981 */ /* 0x0000e2000c1e1100 */
[----:B------:R-:W-:-:S05]  /*1c820*/  IADD3.X R33, PT, PT, R49, UR4, RZ, P3, !PT ;  /* 0x0000000431217c10 */ /* 0x000fca0009ffe4ff */
[----:B------:R1:W3:Y:S01]  /*1c830*/  LDG.E.U8 R49, desc[UR20][R32.64] ;  /* 0x0000001420317981 */ /* 0x0002e2000c1e1100 */
[----:B0-----:R-:W-:-:S03]  /*1c840*/  IADD3 R34, P3, PT, R50, UR65, RZ ;  /* 0x0000004132227c10 */ /* 0x001fc6000ff7e0ff */
[----:B------:R-:W3:Y:S01]  /*1c850*/  LDG.E.U8 R50, desc[UR20][R36.64] ;  /* 0x0000001424327981 */ /* 0x000ee2000c1e1100 */
[----:B------:R-:W-:Y:S02]  /*1c860*/  IADD3.X R35, PT, PT, R51, UR4, RZ, P3, !PT ;  /* 0x0000000433237c10 */ /* 0x000fe40009ffe4ff */
[----:B-1----:R-:W-:-:S03]  /*1c870*/  IADD3 R32, P2, PT, R72, UR65, RZ ;  /* 0x0000004148207c10 */ /* 0x002fc6000ff5e0ff */
[----:B------:R0:W3:Y:S01]  /*1c880*/  LDG.E.U8 R51, desc[UR20][R34.64] ;  /* 0x0000001422337981 */ /* 0x0000e2000c1e1100 */
[----:B------:R-:W-:Y:S02]  /*1c890*/  IADD3.X R33, PT, PT, R73, UR4, RZ, P2, !PT ;  /* 0x0000000449217c10 */ /* 0x000fe400097fe4ff */
[----:B0-----:R-:W-:Y:S02]  /*1c8a0*/  IADD3 R34, P2, PT, R70, UR65, RZ ;  /* 0x0000004146227c10 */ /* 0x001fe4000ff5e0ff */
[----:B----4-:R-:W-:Y:S02]  /*1c8b0*/  IADD3 R36, P3, PT, R52, UR65, RZ ;  /* 0x0000004134247c10 */ /* 0x010fe4000ff7e0ff */
[----:B------:R0:W4:Y:S01]  /*1c8c0*/  LDG.E.U8 R52, desc[UR20][R32.64] ;  /* 0x0000001420347981 */ /* 0x000122000c1e1100 */
[----:B------:R-:W-:Y:S02]  /*1c8d0*/  IADD3.X R35, PT, PT, R71, UR4, RZ, P2, !PT ;  /* 0x0000000447237c10 */ /* 0x000fe400097fe4ff */
[----:B------:R-:W-:-:S05]  /*1c8e0*/  IADD3.X R37, PT, PT, R53, UR4, RZ, P3, !PT ;  /* 0x0000000435257c10 */ /* 0x000fca0009ffe4ff */
[----:B------:R1:W4:Y:S01]  /*1c8f0*/  LDG.E.U8 R53, desc[UR20][R36.64] ;  /* 0x0000001424357981 */ /* 0x000322000c1e1100 */
[----:B0-----:R-:W-:-:S03]  /*1c900*/  IADD3 R32, P3, PT, R54, UR65, RZ ;  /* 0x0000004136207c10 */ /* 0x001fc6000ff7e0ff */
[----:B------:R-:W4:Y:S01]  /*1c910*/  LDG.E.U8 R54, desc[UR20][R34.64] ;  /* 0x0000001422367981 */ /* 0x000f22000c1e1100 */
[----:B------:R-:W-:Y:S02]  /*1c920*/  IADD3.X R33, PT, PT, R55, UR4, RZ, P3, !PT ;  /* 0x0000000437217c10 */ /* 0x000fe40009ffe4ff */
[----:B-1----:R-:W-:-:S03]  /*1c930*/  IADD3 R36, P2, PT, R56, UR65, RZ ;  /* 0x0000004138247c10 */ /* 0x002fc6000ff5e0ff */
[----:B------:R0:W4:Y:S01]  /*1c940*/  LDG.E.U8 R55, desc[UR20][R32.64] ;  /* 0x0000001420377981 */ /* 0x000122000c1e1100 */
[----:B------:R-:W-:-:S05]  /*1c950*/  IADD3.X R37, PT, PT, R57, UR4, RZ, P2, !PT ;  /* 0x0000000439257c10 */ /* 0x000fca00097fe4ff */
[----:B------:R1:W4:Y:S01]  /*1c960*/  LDG.E.U8 R56, desc[UR20][R36.64] ;  /* 0x0000001424387981 */ /* 0x000322000c1e1100 */
[----:B0-----:R-:W-:-:S04]  /*1c970*/  IADD3 R32, P2, PT, R68, UR65, RZ ;  /* 0x0000004144207c10 */ /* 0x001fc8000ff5e0ff */
[----:B------:R-:W-:Y:S02]  /*1c980*/  IADD3.X R33, PT, PT, R69, UR4, RZ, P2, !PT ;  /* 0x0000000445217c10 */ /* 0x000fe400097fe4ff */
[----:B-1----:R-:W-:-:S04]  /*1c990*/  IADD3 R36, P2, PT, R66, UR65, RZ ;  /* 0x0000004142247c10 */ /* 0x002fc8000ff5e0ff */
[----:B------:R-:W-:-:S05]  /*1c9a0*/  IADD3.X R37, PT, PT, R67, UR4, RZ, P2, !PT ;  /* 0x0000000443257c10 */ /* 0x000fca00097fe4ff */
[----:B------:R-:W4:Y:S01]  /*1c9b0*/  LDG.E.U8 R36, desc[UR20][R36.64] ;  /* 0x0000001424247981 */ /* 0x000f22000c1e1100 */
[----:B--2---:R-:W-:-:S04]  /*1c9c0*/  IADD3 R34, P3, PT, R38, UR65, RZ ;  /* 0x0000004126227c10 */ /* 0x004fc8000ff7e0ff */
[----:B------:R-:W-:Y:S02]  /*1c9d0*/  IADD3.X R35, PT, PT, R39, UR4, RZ, P3, !PT ;  /* 0x0000000427237c10 */ /* 0x000fe40009ffe4ff */
[----:B------:R-:W-:Y:S02]  /*1c9e0*/  IADD3 R38, P3, PT, R58, UR65, RZ ;  /* 0x000000413a267c10 */ /* 0x000fe4000ff7e0ff */
[----:B------:R0:W2:Y:S02]  /*1c9f0*/  LDG.E.U8 R58, desc[UR20][R32.64] ;  /* 0x00000014203a7981 */ /* 0x0000a4000c1e1100 */
[----:B------:R-:W-:Y:S02]  /*1ca00*/  IADD3.X R39, PT, PT, R59, UR4, RZ, P3, !PT ;  /* 0x000000043b277c10 */ /* 0x000fe40009ffe4ff */
[----:B------:R1:W2:Y:S04]  /*1ca10*/  LDG.E.U8 R57, desc[UR20][R34.64] ;  /* 0x0000001422397981 */ /* 0x0002a8000c1e1100 */
[----:B------:R1:W2:Y:S01]  /*1ca20*/  LDG.E.U8 R59, desc[UR20][R38.64] ;  /* 0x00000014263b7981 */ /* 0x0002a2000c1e1100 */
[----:B0-----:R-:W-:-:S02]  /*1ca30*/  IADD3 R32, P4, PT, R62, UR65, RZ ;  /* 0x000000413e207c10 */ /* 0x001fc4000ff9e0ff */
[----:B-1----:R-:W-:Y:S02]  /*1ca40*/  IADD3 R34, P3, PT, R64, UR65, RZ ;  /* 0x0000004140227c10 */ /* 0x002fe4000ff7e0ff */
[----:B------:R-:W-:Y:S02]  /*1ca50*/  IADD3 R38, P2, PT, R60, UR65, RZ ;  /* 0x000000413c267c10 */ /* 0x000fe4000ff5e0ff */
[----:B------:R-:W-:Y:S02]  /*1ca60*/  IADD3.X R35, PT, PT, R65, UR4, RZ, P3, !PT ;  /* 0x0000000441237c10 */ /* 0x000fe40009ffe4ff */
[----:B------:R-:W-:Y:S02]  /*1ca70*/  IADD3.X R33, PT, PT, R63, UR4, RZ, P4, !PT ;  /* 0x000000043f217c10 */ /* 0x000fe4000a7fe4ff */
[----:B------:R-:W-:Y:S01]  /*1ca80*/  IADD3.X R39, PT, PT, R61, UR4, RZ, P2, !PT ;  /* 0x000000043d277c10 */ /* 0x000fe200097fe4ff */
[----:B------:R-:W2:Y:S04]  /*1ca90*/  LDG.E.U8 R34, desc[UR20][R34.64] ;  /* 0x0000001422227981 */ /* 0x000ea8000c1e1100 */
[----:B------:R-:W2:Y:S04]  /*1caa0*/  LDG.E.U8 R32, desc[UR20][R32.64] ;  /* 0x0000001420207981 */ /* 0x000ea8000c1e1100 */
[----:B------:R-:W2:Y:S01]  /*1cab0*/  LDG.E.U8 R38, desc[UR20][R38.64] ;  /* 0x0000001426267981 */ /* 0x000ea2000c1e1100 */
[----:B------:R-:W-:-:S02]  /*1cac0*/  UMOV UR4, 0x1 ;  /* 0x0000000100047882 */ /* 0x000fc40000000000 */
[----:B------:R-:W-:-:S04]  /*1cad0*/  @!UP0 UIADD3 UR4, UPT, UPT, -UR4, 0x100000, URZ ;  /* 0x0010000004048890 */ /* 0x000fc8000fffe1ff */
[----:B------:R-:W-:Y:S02]  /*1cae0*/  @!UP0 USHF.L.U32 UR5, UR4, 0xb, URZ ;  /* 0x0000000b04058899 */ /* 0x000fe400080006ff */
[----:B------:R-:W-:Y:S01]  /*1caf0*/  @!UP0 USHF.L.U32 UR4, UR4, 0x1, URZ ;  /* 0x0000000104048899 */ /* 0x000fe200080006ff */
[----:B------:R0:W-:Y:S01]  /*1cb00*/  STS.U8 [R0+UR7+0x9300], R3 ;  /* 0x0093000300007988 */ /* 0x0001e20008000007 */
[----:B------:R-:W-:-:S03]  /*1cb10*/  VOTEU.ALL UP2, P1 ;  /* 0x0000000000ff7886 */ /* 0x000fc60000840000 */
[----:B------:R1:W-:Y:S01]  /*1cb20*/  STS.U8 [R0+UR7+0x8700], R74 ;  /* 0x0087004a00007988 */ /* 0x0003e20008000007 */
[----:B0-----:R-:W-:-:S03]  /*1cb30*/  LOP3.LUT R3, R141, 0x70, RZ, 0x3c, !PT ;  /* 0x000000708d037812 */ /* 0x001fc600078e3cff */
[----:B------:R1:W-:Y:S04]  /*1cb40*/  STS.U8 [R0+UR7+0xc700], R75 ;  /* 0x00c7004b00007988 */ /* 0x0003e80008000007 */
        /* <DEDUP_REMOVED lines=17> */
[----:B---3--:R1:W-:Y:S04]  /*1cc60*/  STS.U8 [R0+UR7+0xb700], R48 ;  /* 0x00b7003000007988 */ /* 0x0083e80008000007 */
[----:B------:R1:W-:Y:S04]  /*1cc70*/  STS.U8 [R0+UR7+0xf700], R49 ;  /* 0x00f7003100007988 */ /* 0x0003e80008000007 */
[----:B------:R1:W-:Y:S04]  /*1cc80*/  STS.U8 [R0+UR7+0xbb00], R50 ;  /* 0x00bb003200007988 */ /* 0x0003e80008000007 */
[----:B------:R1:W-:Y:S04]  /*1cc90*/  STS.U8 [R0+UR7+0xfb00], R51 ;  /* 0x00fb003300007988 */ /* 0x0003e80008000007 */
[----:B----4-:R1:W-:Y:S04]  /*1cca0*/  STS.U8 [R0+UR7+0xbf00], R52 ;  /* 0x00bf003400007988 */ /* 0x0103e80008000007 */
        /* <DEDUP_REMOVED lines=27> */
[----:B--2---:R1:W-:Y:S04]  /*1ce60*/  STS.U8 [R3+UR7+0xb780], R58 ;  /* 0x00b7803a03007988 */ /* 0x0043e80008000007 */
[----:B------:R1:W-:Y:S04]  /*1ce70*/  STS.U8 [R3+UR7+0xf380], R57 ;  /* 0x00f3803903007988 */ /* 0x0003e80008000007 */
[----:B------:R1:W-:Y:S04]  /*1ce80*/  STS.U8 [R3+UR7+0xf780], R59 ;  /* 0x00f7803b03007988 */ /* 0x0003e80008000007 */
[----:B------:R1:W-:Y:S04]  /*1ce90*/  STS.U8 [R3+UR7+0xfb80], R34 ;  /* 0x00fb802203007988 */ /* 0x0003e80008000007 */
[----:B------:R1:W-:Y:S04]  /*1cea0*/  STS.U8 [R3+UR7+0xbf80], R32 ;  /* 0x00bf802003007988 */ /* 0x0003e80008000007 */
[----:B------:R1:W-:Y:S01]  /*1ceb0*/  STS.U8 [R3+UR7+0xff80], R38 ;  /* 0x00ff802603007988 */ /* 0x0003e20008000007 */
[----:B------:R0:W-:Y:S06]  /*1cec0*/  MEMBAR.ALL.CTA ;  /* 0x0000000000007992 */ /* 0x0001ec0000008000 */
[----:B0-----:R-:W-:Y:S04]  /*1ced0*/  FENCE.VIEW.ASYNC.S ;  /* 0x00000000000073c6 */ /* 0x001fe80000000000 */
[----:B------:R-:W0:Y:S02]  /*1cee0*/  FENCE.VIEW.ASYNC.S ;  /* 0x00000000000073c6 */ /* 0x000e240000000000 */
[----:B0-----:R1:W0:Y:S02]  /*1cef0*/  @!UP2 SYNCS.EXCH.64 URZ, [UR7+0x1e010], UR4 ;  /* 0x01e0100407ffa5b2 */ /* 0x0012240008000100 */
[----:B0-----:R-:W-:Y:S06]  /*1cf00*/  BAR.SYNC.DEFER_BLOCKING 0x0 ;  /* 0x0000000000007b1d */ /* 0x001fec0000010000 */
[----:B-1----:R-:W-:Y:S05]  /*1cf10*/  BRA.U UP1, `(.L_x_12) ;  /* 0x0000000101687547 */ /* 0x002fea000b800000 */
[----:B------:R-:W-:Y:S01]  /*1cf20*/  UMOV UR62, UR66 ;  /* 0x00000042003e7c82 */ /* 0x000fe20008000000 */
[----:B------:R-:W-:Y:S01]  /*1cf30*/  UMOV UR63, 0x80004020 ;  /* 0x80004020003f7882 */ /* 0x000fe20000000000 */
[----:B------:R-:W-:Y:S01]  /*1cf40*/  UMOV UR19, 0x40004040 ;  /* 0x4000404000137882 */ /* 0x000fe20000000000 */
[----:B------:R-:W-:Y:S01]  /*1cf50*/  UMOV UR70, 0x0 ;  /* 0x0000000000467882 */ /* 0x000fe20000000000 */
[----:B------:R-:W-:Y:S01]  /*1cf60*/  UMOV UR71, 0x4208010 ;  /* 0x0420801000477882 */ /* 0x000fe20000000000 */
[----:B------:R-:W-:Y:S01]  /*1cf70*/  UIADD3 UR4, UPT, UPT, UR7, 0x1e010, URZ ;  /* 0x0001e01007047890 */ /* 0x000fe2000fffe0ff */
[----:B------:R0:W-:Y:S01]  /*1cf80*/  UTCQMMA gdesc[UR62], gdesc[UR18], tmem[UR11], tmem[UR70], idesc[UR71], !UPT ;  /* 0x00ff46123e0075ea */ /* 0x0001e2000f80030b */
[----:B------:R-:W-:Y:S01]  /*1cf90*/  UMOV UR74, 0x0 ;  /* 0x00000000004a7882 */ /* 0x000fe20000000000 */
[----:B------:R-:W-:Y:S01]  /*1cfa0*/  UMOV UR75, 0x4208010 ;  /* 0x04208010004b7882 */ /* 0x000fe20000000000 */
[----:B------:R-:W-:Y:S01]  /*1cfb0*/  UMOV UR72, 0x0 ;  /* 0x0000000000487882 */ /* 0x000fe20000000000 */
[----:B------:R-:W-:Y:S01]  /*1cfc0*/  UMOV UR73, 0x4208010 ;  /* 0x0420801000497882 */ /* 0x000fe20000000000 */
[----:B------:R-:W-:Y:S01]  /*1cfd0*/  UMOV UR76, 0x0 ;  /* 0x00000000004c7882 */ /* 0x000fe20000000000 */
[----:B------:R-:W-:Y:S01]  /*1cfe0*/  UMOV UR77, 0x4208010 ;  /* 0x04208010004d7882 */ /* 0x000fe20000000000 */
[----:B------:R1:W-:Y:S01]  /*1cff0*/  UTCQMMA gdesc[UR24], gdesc[UR22], tmem[UR11], tmem[UR74], idesc[UR75], UPT ;  /* 0x00ff4a16180075ea */ /* 0x0003e2000b80030b */
[----:B------:R1:W-:Y:S01]  /*1d000*/  UTCQMMA gdesc[UR30], gdesc[UR46], tmem[UR11], tmem[UR72], idesc[UR73], UPT ;  /* 0x00ff482e1e0075ea */ /* 0x0003e2000b80030b */
[----:B------:R1:W-:Y:S01]  /*1d010*/  UTCQMMA gdesc[UR32], gdesc[UR48], tmem[UR11], tmem[UR76], idesc[UR77], UPT ;  /* 0x00ff4c30200075ea */ /* 0x0003e2000b80030b */
[----:B0-----:R-:W-:Y:S01]  /*1d020*/  UMOV UR62, 0x0 ;  /* 0x00000000003e7882 */ /* 0x001fe20000000000 */
[----:B------:R-:W-:Y:S01]  /*1d030*/  UMOV UR63, 0x4208010 ;  /* 0x04208010003f7882 */ /* 0x000fe20000000000 */
[----:B------:R-:W-:Y:S01]  /*1d040*/  UMOV UR5, URZ ;  /* 0x000000ff00057c82 */ /* 0x000fe20008000000 */
[----:B------:R1:W-:Y:S01]  /*1d050*/  UTCQMMA gdesc[UR34], gdesc[UR50], tmem[UR11], tmem[UR72], idesc[UR73], UPT ;  /* 0x00ff4832220075ea */ /* 0x0003e2000b80030b */
[----:B------:R1:W-:Y:S01]  /*1d060*/  UTCQMMA gdesc[UR36], gdesc[UR52], tmem[UR11], tmem[UR62], idesc[UR63], UPT ;  /* 0x00ff3e34240075ea */ /* 0x0003e2000b80030b */
[----:B------:R-:W-:Y:S01]  /*1d070*/  UMOV UR4, UR4 ;  /* 0x0000000400047c82 */ /* 0x000fe20008000000 */
[----:B------:R1:W-:Y:S01]  /*1d080*/  UTCQMMA gdesc[UR38], gdesc[UR54], tmem[UR11], tmem[UR74], idesc[UR75], UPT ;  /* 0x00ff4a36260075ea */ /* 0x0003e2000b80030b */
[----:B------:R1:W-:Y:S01]  /*1d090*/  UTCQMMA gdesc[UR40], gdesc[UR56], tmem[UR11], tmem[UR70], idesc[UR71], UPT ;  /* 0x00ff4638280075ea */ /* 0x0003e2000b80030b */
[----:B------:R1:W-:Y:S01]  /*1d0a0*/  UTCBAR [UR4], URZ ;  /* 0x000000ff040073e9 */ /* 0x0003e200080000ff */
[----:B------:R-:W-:Y:S01]  /*1d0b0*/  NOP ;  /* 0x0000000000007918 */ /* 0x000fe20000000000 */
.L_x_12:
[----:B------:R-:W0:Y:S02]  /*1d0c0*/  SYNCS.PHASECHK.TRANS64.TRYWAIT P2, [UR7+0x1e010], RZ ;  /* 0x01e010ffff0075a7 */ /* 0x000e240008041107 */
[----:B0-----:R-:W-:Y:S05]  /*1d0d0*/  @!P2 BRA `(.L_x_13) ;  /* 0x000000e0002ca947 */ /* 0x001fea0003800000 */
.L_x_22:
[----:B------:R-:W2:Y:S01]  /*1d0e0*/  LDL R70, [R1+0xc] ;  /* 0x00000c0001467983 */ /* 0x000ea20000100800 */
[----:B------:R-:W-:Y:S06]  /*1d0f0*/  BAR.SYNC.DEFER_BLOCKING 0x0 ;  /* 0x0000000000007b1d */ /* 0x000fec0000010000 */
[----:B------:R-:W-:Y:S01]  /*1d100*/  LDTM.16dp32bit_t0_t15.x64 R4, tmem[UR9+0x100000] ;  /* 0x10000009000479ee */ /* 0x000fe20008b00000 */
[----:B------:R-:W0:Y:S01]  /*1d110*/  LDTM.16dp32bit_t16_t31.x64 R4, tmem[UR9+0x100040] ;  /* 0x10004009000479ee */ /* 0x000e220008b20000 */
[----:B------:R-:W3:Y:S01]  /*1d120*/  @!P1 SYNCS.CCTL.IV [UR7+0x1e010] ;  /* 0x01e01000ff0099b1 */ /* 0x000ee20008000007 */
[----:B------:R-:W-:Y:S01]  /*1d130*/  NOP ;  /* 0x0000000000007918 */ /* 0x000fe20000000000 */
[----:B0-----:R-:W-:Y:S01]  /*1d140*/  FMUL R2, R4, UR16 ;  /* 0x0000001004027c20 */ /* 0x001fe20008400000 */
        /* <DEDUP_REMOVED lines=94> */
[----:B------:R-:W4:Y:S04]  /*1d730*/  LDL.LU R69, [R1+0xe90] ;  /* 0x000e900001457983 */ /* 0x000f280000300800 */
[----:B------:R-:W-:-:S05]  /*1d740*/  FMNMX R2, R68, R2, !PT ;  /* 0x0000000244027209 */ /* 0x000fca0007800000 */
[----:B------:R-:W2:Y:S02]  /*1d750*/  SHFL.BFLY PT, R68, R2, 0x10, 0x1f ;  /* 0x0e001f0002447f89 */ /* 0x000ea400000e0000 */
[----:B--2---:R-:W-:-:S05]  /*1d760*/  FMNMX3 R2, R2, R68, R70, !PT ;  /* 0x0000004402027276 */ /* 0x004fca0007800046 */
[--C-:B------:R-:W-:Y:S01]  /*1d770*/  FFMA R123, R4, UR16, -R2.reuse ;  /* 0x00000010047b7c23 */ /* 0x100fe20008000802 */
[--C-:B------:R-:W-:Y:S01]  /*1d780*/  FFMA R5, R5, UR16, -R2.reuse ;  /* 0x0000001005057c23 */ /* 0x100fe20008000802 */
[--C-:B------:R-:W-:Y:S02]  /*1d790*/  FFMA R6, R6, UR16, -R2.reuse ;  /* 0x0000001006067c23 */ /* 0x100fe40008000802 */
[----:B------:R-:W-:Y:S01]  /*1d7a0*/  FMUL R123, R123, 1.4426950216293334961 ;  /* 0x3fb8aa3b7b7b7820 */ /* 0x000fe20000400000 */
[----:B------:R-:W-:Y:S01]  /*1d7b0*/  FMUL R5, R5, 1.4426950216293334961 ;  /* 0x3fb8aa3b05057820 */ /* 0x000fe20000400000 */
[----:B------:R-:W-:Y:S01]  /*1d7c0*/  FMUL R6, R6, 1.4426950216293334961 ;  /* 0x3fb8aa3b06067820 */ /* 0x000fe20000400000 */
[--C-:B------:R-:W-:Y:S02]  /*1d7d0*/  FFMA R7, R7, UR16, -R2.reuse ;  /* 0x0000001007077c23 */ /* 0x100fe40008000802 */
[----:B------:R-:W-:Y:S01]  /*1d7e0*/  MUFU.EX2 R121, R5 ;  /* 0x0000000500797308 */ /* 0x000fe20000000800 */
[----:B------:R-:W-:Y:S01]  /*1d7f0*/  FFMA R8, R8, UR16, -R2 ;  /* 0x0000001008087c23 */ /* 0x000fe20008000802 */
[----:B------:R-:W-:-:S06]  /*1d800*/  FMUL R7, R7, 1.4426950216293334961 ;  /* 0x3fb8aa3b07077820 */ /* 0x000fcc0000400000 */
[----:B------:R-:W0:Y:S01]  /*1d810*/  MUFU.EX2 R123, R123 ;  /* 0x0000007b007b7308 */ /* 0x000e220000000800 */
[----:B------:R-:W-:Y:S01]  /*1d820*/  FMUL R8, R8, 1.4426950216293334961 ;  /* 0x3fb8aa3b08087820 */ /* 0x000fe20000400000 */
[--C-:B------:R-:W-:Y:S01]  /*1d830*/  FFMA R9, R9, UR16, -R2.reuse ;  /* 0x0000001009097c23 */ /* 0x100fe20008000802 */
[----:B------:R-:W-:-:S05]  /*1d840*/  FFMA R11, R11, UR16, -R2 ;  /* 0x000000100b0b7c23 */ /* 0x000fca0008000802 */
[----:B------:R-:W2:Y:S01]  /*1d850*/  MUFU.EX2 R142, R6 ;  /* 0x00000006008e7308 */ /* 0x000ea20000000800 */
[----:B------:R-:W-:Y:S01]  /*1d860*/  FMUL R9, R9, 1.4426950216293334961 ;  /* 0x3fb8aa3b09097820 */ /* 0x000fe20000400000 */
[----:B------:R-:W-:Y:S01]  /*1d870*/  FFMA R10, R10, UR16, -R2 ;  /* 0x000000100a0a7c23 */ /* 0x000fe20008000802 */
[----:B------:R-:W-:-:S05]  /*1d880*/  FMUL R11, R11, 1.4426950216293334961 ;  /* 0x3fb8aa3b0b0b7820 */ /* 0x000fca0000400000 */
[----:B------:R-:W1:Y:S01]  /*1d890*/  MUFU.EX2 R141, R7 ;  /* 0x00000007008d7308 */ /* 0x000e620000000800 */
[----:B------:R-:W-:Y:S01]  /*1d8a0*/  FMUL R10, R10, 1.4426950216293334961 ;  /* 0x3fb8aa3b0a0a7820 */ /* 0x000fe20000400000 */
[----:B------:R-:W-:-:S06]  /*1d8b0*/  FFMA R12, R12, UR16, -R2 ;  /* 0x000000100c0c7c23 */ /* 0x000fcc0008000802 */
[----:B------:R-:W0:Y:S01]  /*1d8c0*/  MUFU.EX2 R140, R8 ;  /* 0x00000008008c7308 */ /* 0x000e220000000800 */
[----:B------:R-:W-:-:S07]  /*1d8d0*/  FMUL R12, R12, 1.4426950216293334961 ;  /* 0x3fb8aa3b0c0c7820 */ /* 0x000fce0000400000 */
[----:B------:R-:W0:Y:S08]  /*1d8e0*/  MUFU.EX2 R139, R9 ;  /* 0x00000009008b7308 */ /* 0x000e300000000800 */
[----:B------:R0:W-:Y:S01]  /*1d8f0*/  MUFU.EX2 R131, R11 ;  /* 0x0000000b00837308 */ /* 0x0001e20000000800 */
[----:B------:R-:W-:Y:S01]  /*1d900*/  FFMA R13, R13, UR16, -R2 ;  /* 0x000000100d0d7c23 */ /* 0x000fe20008000802 */
[----:B0-----:R-:W-:-:S06]  /*1d910*/  FADD R11, R123, R121 ;  /* 0x000000797b0b7221 */ /* 0x001fcc0000000000 */
[----:B------:R-:W0:Y:S01]  /*1d920*/  MUFU.EX2 R138, R10 ;  /* 0x0000000a008a7308 */ /* 0x000e220000000800 */
[----:B--2---:R-:W-:Y:S01]  /*1d930*/  FADD R11, R142, R11 ;  /* 0x0000000b8e0b7221 */ /* 0x004fe20000000000 */
[----:B------:R-:W-:-:S06]  /*1d940*/  FMUL R13, R13, 1.4426950216293334961 ;  /* 0x3fb8aa3b0d0d7820 */ /* 0x000fcc0000400000 */
[----:B------:R1:W2:Y:S01]  /*1d950*/  MUFU.EX2 R130, R12 ;  /* 0x0000000c00827308 */ /* 0x0002a20000000800 */
[--C-:B------:R-:W-:Y:S01]  /*1d960*/  FFMA R14, R14, UR16, -R2.reuse ;  /* 0x000000100e0e7c23 */ /* 0x100fe20008000802 */
[----:B------:R-:W-:Y:S01]  /*1d970*/  FFMA R15, R15, UR16, -R2 ;  /* 0x000000100f0f7c23 */ /* 0x000fe20008000802 */
[----:B-1----:R-:W-:-:S05]  /*1d980*/  FADD R12, R141, R11 ;  /* 0x0000000b8d0c7221 */ /* 0x002fca0000000000 */
[----:B------:R1:W2:Y:S01]  /*1d990*/  MUFU.EX2 R129, R13 ;  /* 0x0000000d00817308 */ /* 0x0002a20000000800 */
[----:B------:R-:W-:Y:S01]  /*1d9a0*/  FADD R12, R140, R12 ;  /* 0x0000000c8c0c7221 */ /* 0x000fe20000000000 */
[----:B------:R-:W-:Y:S01]  /*1d9b0*/  FMUL R14, R14, 1.4426950216293334961 ;  /* 0x3fb8aa3b0e0e7820 */ /* 0x000fe20000400000 */
[----:B------:R-:W-:Y:S01]  /*1d9c0*/  FMUL R15, R15, 1.4426950216293334961 ;  /* 0x3fb8aa3b0f0f7820 */ /* 0x000fe20000400000 */
[----:B------:R-:W-:Y:S01]  /*1d9d0*/  FFMA R16, R16, UR16, -R2 ;  /* 0x0000001010107c23 */ /* 0x000fe20008000802 */
[----:B-1----:R-:W-:-:S03]  /*1d9e0*/  FADD R13, R139, R12 ;  /* 0x0000000c8b0d7221 */ /* 0x002fc60000000000 */
[----:B------:R1:W3:Y:S01]  /*1d9f0*/  MUFU.EX2 R128, R14 ;  /* 0x0000000e00807308 */ /* 0x0002e20000000800 */
[----:B0-----:R-:W-:Y:S01]  /*1da00*/  FADD R13, R138, R13 ;  /* 0x0000000d8a0d7221 */ /* 0x001fe20000000000 */
[----:B------:R-:W-:Y:S01]  /*1da10*/  FMUL R16, R16, 1.4426950216293334961 ;  /* 0x3fb8aa3b10107820 */ /* 0x000fe20000400000 */
[----:B------:R-:W-:-:S05]  /*1da20*/  FFMA R17, R17, UR16, -R2 ;  /* 0x0000001011117c23 */ /* 0x000fca0008000802 */
[----:B------:R0:W3:Y:S01]  /*1da30*/  MUFU.EX2 R127, R15 ;  /* 0x0000000f007f7308 */ /* 0x0000e20000000800 */
[----:B-1----:R-:W-:Y:S01]  /*1da40*/  FADD R14, R131, R13 ;  /* 0x0000000d830e7221 */ /* 0x002fe20000000000 */
[----:B------:R-:W-:Y:S01]  /*1da50*/  FMUL R17, R17, 1.4426950216293334961 ;  /* 0x3fb8aa3b11117820 */ /* 0x000fe20000400000 */
[----:B------:R-:W-:Y:S02]  /*1da60*/  FFMA R18, R18, UR16, -R2 ;  /* 0x0000001012127c23 */ /* 0x000fe40008000802 */
[----:B--2---:R-:W-:-:S03]  /*1da70*/  FADD R14, R130, R14 ;  /* 0x0000000e820e7221 */ /* 0x004fc60000000000 */
[----:B------:R1:W2:Y:S01]  /*1da80*/  MUFU.EX2 R126, R16 ;  /* 0x00000010007e7308 */ /* 0x0002a20000000800 */
[----:B------:R-:W-:Y:S01]  /*1da90*/  FMUL R18, R18, 1.4426950216293334961 ;  /* 0x3fb8aa3b12127820 */ /* 0x000fe20000400000 */
[----:B------:R-:W-:Y:S01]  /*1daa0*/  FFMA R19, R19, UR16, -R2 ;  /* 0x0000001013137c23 */ /* 0x000fe20008000802 */
[----:B0-----:R-:W-:Y:S01]  /*1dab0*/  FADD R15, R129, R14 ;  /* 0x0000000e810f7221 */ /* 0x001fe20000000000 */
[----:B------:R-:W-:-:S04]  /*1dac0*/  FFMA R20, R20, UR16, -R2 ;  /* 0x0000001014147c23 */ /* 0x000fc80008000802 */
[----:B------:R-:W0:Y:S01]  /*1dad0*/  MUFU.EX2 R125, R17 ;  /* 0x00000011007d7308 */ /* 0x000e220000000800 */
[----:B------:R-:W-:Y:S01]  /*1dae0*/  FMUL R19, R19, 1.4426950216293334961 ;  /* 0x3fb8aa3b13137820 */ /* 0x000fe20000400000 */
[----:B---3--:R-:W-:Y:S01]  /*1daf0*/  FADD R15, R128, R15 ;  /* 0x0000000f800f7221 */ /* 0x008fe20000000000 */
[----:B------:R-:W-:Y:S01]  /*1db00*/  FMUL R20, R20, 1.4426950216293334961 ;  /* 0x3fb8aa3b14147820 */ /* 0x000fe20000400000 */
[----:B------:R-:W-:-:S04]  /*1db10*/  FFMA R21, R21, UR16, -R2 ;  /* 0x0000001015157c23 */ /* 0x000fc80008000802 */
[----:B------:R-:W3:Y:S01]  /*1db20*/  MUFU.EX2 R124, R18 ;  /* 0x00000012007c7308 */ /* 0x000ee20000000800 */
[----:B-1----:R-:W-:Y:S01]  /*1db30*/  FADD R16, R127, R15 ;  /* 0x0000000f7f107221 */ /* 0x002fe20000000000 */
[----:B------:R-:W-:Y:S01]  /*1db40*/  FMUL R21, R21, 1.4426950216293334961 ;  /* 0x3fb8aa3b15157820 */ /* 0x000fe20000400000 */
[----:B------:R-:W-:-:S05]  /*1db50*/  FFMA R22, R22, UR16, -R2 ;  /* 0x0000001016167c23 */ /* 0x000fca0008000802 */
[----:B------:R-:W1:Y:S01]  /*1db60*/  MUFU.EX2 R122, R19 ;  /* 0x00000013007a7308 */ /* 0x000e620000000800 */
[----:B--2---:R-:W-:Y:S01]  /*1db70*/  FADD R16, R126, R16 ;  /* 0x000000107e107221 */ /* 0x004fe20000000000 */
[----:B------:R-:W-:Y:S01]  /*1db80*/  FMUL R22, R22, 1.4426950216293334961 ;  /* 0x3fb8aa3b16167820 */ /* 0x000fe20000400000 */
[----:B------:R-:W-:-:S05]  /*1db90*/  FFMA R23, R23, UR16, -R2 ;  /* 0x0000001017177c23 */ /* 0x000fca0008000802 */
[----:B------:R-:W2:Y:S01]  /*1dba0*/  MUFU.EX2 R120, R20 ;  /* 0x0000001400787308 */ /* 0x000ea20000000800 */
        /* <DEDUP_REMOVED lines=37> */
[----:B------:R-:W-:Y:S01]  /*1de00*/  FFMA R33, R33, UR16, -R2 ;  /* 0x0000001021217c23 */ /* 0x000fe20008000802 */
[----:B------:R-:W-:-:S05]  /*1de10*/  FMUL R32, R32, 1.4426950216293334961 ;  /* 0x3fb8aa3b20207820 */ /* 0x000fca0000400000 */
        /* <DEDUP_REMOVED lines=138> */
[----:B------:R-:W-:-:S06]  /*1e6c0*/  FMUL R67, R67, 1.4426950216293334961 ;  /* 0x3fb8aa3b43437820 */ /* 0x000fcc0000400000 */
[----:B------:R-:W0:Y:S01]  /*1e6d0*/  MUFU.EX2 R36, R36 ;  /* 0x0000002400247308 */ /* 0x000e220000000800 */
[----:B---3--:R-:W-:-:S07]  /*1e6e0*/  FADD R40, R33, R38 ;  /* 0x0000002621287221 */ /* 0x008fce0000000000 */
[----:B------:R-:W3:Y:S01]  /*1e6f0*/  MUFU.EX2 R37, R66 ;  /* 0x0000004200257308 */ /* 0x000ee20000000800 */
[----:B-1----:R-:W-:-:S07]  /*1e700*/  FADD R40, R34, R40 ;  /* 0x0000002822287221 */ /* 0x002fce0000000000 */
[----:B------:R-:W1:Y:S01]  /*1e710*/  MUFU.EX2 R38, R67 ;  /* 0x0000004300267308 */ /* 0x000e620000000800 */
[----:B--2---:R-:W-:-:S04]  /*1e720*/  FADD R40, R35, R40 ;  /* 0x0000002823287221 */ /* 0x004fc80000000000 */
[----:B0-----:R-:W-:-:S04]  /*1e730*/  FADD R40, R36, R40 ;  /* 0x0000002824287221 */ /* 0x001fc80000000000 */
[----:B---3--:R-:W-:Y:S01]  /*1e740*/  FADD R40, R37, R40 ;  /* 0x0000002825287221 */ /* 0x008fe20000000000 */
[----:B----4-:R-:W-:-:S04]  /*1e750*/  IMAD.U32 R39, R69, -0x80000000, RZ ;  /* 0x8000000045277824 */ /* 0x010fc800078e00ff */
[----:B------:R-:W0:Y:S01]  /*1e760*/  SYNCS.PHASECHK.TRANS64.TRYWAIT P2, [UR10], R39 ;  /* 0x00000027ff0075a7 */ /* 0x000e22000804110a */
[----:B-1----:R-:W-:-:S05]  /*1e770*/  FADD R143, R38, R40 ;  /* 0x00000028268f7221 */ /* 0x002fca0000000000 */
[----:B------:R-:W1:Y:S04]  /*1e780*/  SHFL.BFLY PT, R40, R143, 0x10, 0x1f ;  /* 0x0e001f008f287f89 */ /* 0x000e6800000e0000 */
[----:B-1----:R1:W-:Y:S01]  /*1e790*/  STL [R1+0xe90], R40 ;  /* 0x000e902801007387 */ /* 0x0023e20000100800 */
[----:B0-----:R-:W-:Y:S05]  /*1e7a0*/  @!P2 BRA `(.L_x_14) ;  /* 0x000000c80084a947 */ /* 0x001fea0003800000 */
.L_x_23:
[----:B------:R-:W2:Y:S04]  /*1e7b0*/  LDL.64 R46, [R1+0x7c8] ;  /* 0x0007c800012e7983 */ /* 0x000ea80000100a00 */
[----:B------:R-:W3:Y:S04]  /*1e7c0*/  LDL.64 R56, [R1+0x788] ;  /* 0x0007880001387983 */ /* 0x000ee80000100a00 */
[----:B------:R-:W4:Y:S04]  /*1e7d0*/  LDL.64 R52, [R1+0x748] ;  /* 0x0007480001347983 */ /* 0x000f280000100a00 */
[----:B------:R-:W3:Y:S04]  /*1e7e0*/  LDL.64 R44, [R1+0x708] ;  /* 0x00070800012c7983 */ /* 0x000ee80000100a00 */
[----:B------:R-:W3:Y:S04]  /*1e7f0*/  LDL.64 R50, [R1+0x6c8] ;  /* 0x0006c80001327983 */ /* 0x000ee80000100a00 */
[----:B------:R-:W3:Y:S04]  /*1e800*/  LDL.64 R42, [R1+0x688] ;  /* 0x00068800012a7983 */ /* 0x000ee80000100a00 */
[----:B------:R-:W4:Y:S01]  /*1e810*/  LDL.64 R48, [R1+0x648] ;  /* 0x0006480001307983 */ /* 0x000f220000100a00 */
[----:B------:R-:W-:-:S02]  /*1e820*/  USHF.R.S32.HI UR4, URZ, 0x1f, UR64 ;  /* 0x0000001fff047899 */ /* 0x000fc40008011440 */
[C---:B-----5:R-:W-:Y:S01]  /*1e830*/  IADD3 RZ, P2, PT, R136.reuse, UR64, RZ ;  /* 0x0000004088ff7c10 */ /* 0x060fe2000ff5e0ff */
[----:B-1----:R-:W-:Y:S01]  /*1e840*/  VIADD R40, R136, UR64 ;  /* 0x0000004088287c36 */ /* 0x002fe20008000000 */
[----:B------:R-:W4:Y:S01]  /*1e850*/  LDL.64 R54, [R1+0x608] ;  /* 0x0006080001367983 */ /* 0x000f220000100a00 */
[----:B------:R-:W-:Y:S01]  /*1e860*/  USHF.R.S32.HI UR5, URZ, 0x1f, UR64 ;  /* 0x0000001fff057899 */ /* 0x000fe20008011440 */
[----:B------:R-:W-:Y:S02]  /*1e870*/  IADD3.X R41, PT, PT, R137, UR4, RZ, P2, !PT ;  /* 0x0000000489297c10 */ /* 0x000fe400097fe4ff */
[----:B------:R0:W-:Y:S01]  /*1e880*/  STL.64 [R1+0xff0], R120 ;  /* 0x000ff07801007387 */ /* 0x0001e20000100a00 */
[----:B------:R-:W1:Y:S03]  /*1e890*/  LDCU UR10, c[0x0][0x3d8] ;  /* 0x00007b00ff0a77ac */ /* 0x000e660008000800 */
[----:B------:R2:W4:Y:S04]  /*1e8a0*/  LDG.E.U8 R75, desc[UR20][R40.64] ;  /* 0x00000014284b7981 */ /* 0x000528000c1e1100 */
[----:B------:R-:W-:Y:S04]  /*1e8b0*/  STL.64 [R1+0xfe8], R164 ;  /* 0x000fe8a401007387 */ /* 0x000fe80000100a00 */
[----:B------:R-:W-:Y:S04]  /*1e8c0*/  STL.64 [R1+0xfe0], R134 ;  /* 0x000fe08601007387 */ /* 0x000fe80000100a00 */
[----:B------:R0:W-:Y:S04]  /*1e8d0*/  STL.64 [R1+0xfd8], R132 ;  /* 0x000fd88401007387 */ /* 0x0001e80000100a00 */
        /* <DEDUP_REMOVED lines=16> */
[----:B0-----:R-:W4:Y:S04]  /*1e9e0*/  LDL.64 R120, [R1+0x300] ;  /* 0x0003000001787983 */ /* 0x001f280000100a00 */
[----:B------:R-:W4:Y:S04]  /*1e9f0*/  LDL.64 R104, [R1+0x280] ;  /* 0x0002800001687983 */ /* 0x000f280000100a00 */
[----:B------:R-:W4:Y:S04]  /*1ea00*/  LDL.64 R132, [R1+0x200] ;  /* 0x0002000001847983 */ /* 0x000f280000100a00 */
[----:B------:R-:W4:Y:S04]  /*1ea10*/  LDL.64 R144, [R1+0x140] ;  /* 0x0001400001907983 */ /* 0x000f280000100a00 */
[----:B------:R-:W4:Y:S04]  /*1ea20*/  LDL.64 R134, [R1+0xc0] ;  /* 0x0000c00001867983 */ /* 0x000f280000100a00 */
[----:B------:R-:W4:Y:S04]  /*1ea30*/  LDL.64 R146, [R1+0x6f8] ;  /* 0x0006f80001927983 */ /* 0x000f280000100a00 */
[----:B------:R-:W4:Y:S01]  /*1ea40*/  LDL.64 R164, [R1+0x6d8] ;  /* 0x0006d80001a47983 */ /* 0x000f220000100a00 */
[----:B--2---:R-:W-:-:S04]  /*1ea50*/  IADD3 R40, P2, PT, R46, UR64, RZ ;  /* 0x000000402e287c10 */ /* 0x004fc8000ff5e0ff */
[----:B------:R-:W-:Y:S02]  /*1ea60*/  IADD3.X R41, PT, PT, R47, UR5, RZ, P2, !PT ;  /* 0x000000052f297c10 */ /* 0x000fe400097fe4ff */
[----:B------:R-:W2:Y:S04]  /*1ea70*/  LDL.64 R46, [R1+0x5c8] ;  /* 0x0005c800012e7983 */ /* 0x000ea80000100a00 */
[----:B------:R3:W2:Y:S02]  /*1ea80*/  LDG.E.U8 R73, desc[UR20][R40.64] ;  /* 0x0000001428497981 */ /* 0x0006a4000c1e1100 */
[----:B---3--:R-:W-:-:S04]  /*1ea90*/  IADD3 R40, P2, PT, R56, UR64, RZ ;  /* 0x0000004038287c10 */ /* 0x008fc8000ff5e0ff */
[----:B------:R-:W-:Y:S02]  /*1eaa0*/  IADD3.X R41, PT, PT, R57, UR5, RZ, P2, !PT ;  /* 0x0000000539297c10 */ /* 0x000fe400097fe4ff */
[----:B------:R-:W3:Y:S04]  /*1eab0*/  LDL.64 R56, [R1+0x588] ;  /* 0x0005880001387983 */ /* 0x000ee80000100a00 */
[----:B------:R4:W3:Y:S02]  /*1eac0*/  LDG.E.U8 R72, desc[UR20][R40.64] ;  /* 0x0000001428487981 */ /* 0x0008e4000c1e1100 */
        /* <DEDUP_REMOVED lines=27> */
[----:B------:R3:W2:Y:S02]  /*1ec80*/  LDG.E.U8 R63, desc[UR20][R40.64] ;  /* 0x00000014283f7981 */ /* 0x0006a4000c1e1100 */
[----:B---3--:R-:W-:-:S04]  /*1ec90*/  IADD3 R40, P2, PT, R56, UR64, RZ ;  /* 0x0000004038287c10 */ /* 0x008fc8000ff5e0ff */
[----:B------:R-:W-:-:S05]  /*1eca0*/  IADD3.X R41, PT, PT, R57, UR5, RZ, P2, !PT ;  /* 0x0000000539297c10 */ /* 0x000fca00097fe4ff */
[----:B------:R4:W3:Y:S02]  /*1ecb0*/  LDG.E.U8 R62, desc[UR20][R40.64] ;  /* 0x00000014283e7981 */ /* 0x0008e4000c1e1100 */
[----:B----4-:R-:W-:-:S04]  /*1ecc0*/  IADD3 R40, P2, PT, R52, UR64, RZ ;  /* 0x0000004034287c10 */ /* 0x010fc8000ff5e0ff */
[----:B------:R-:W-:Y:S02]  /*1ecd0*/  IADD3.X R41, PT, PT, R53, UR5, RZ, P2, !PT ;  /* 0x0000000535297c10 */ /* 0x000fe400097fe4ff */
[----:B------:R-:W4:Y:S04]  /*1ece0*/  LDL.64 R52, [R1+0x348] ;  /* 0x0003480001347983 */ /* 0x000f280000100a00 */
        /* <DEDUP_REMOVED lines=29> */
[----:B------:R-:W-:-:S05]  /*1eec0*/  IADD3.X R41, PT, PT, R53, UR5, RZ, P2, !PT ;  /* 0x0000000535297c10 */ /* 0x000fca00097fe4ff */
[----:B------:R3:W4:Y:S02]  /*1eed0*/  LDG.E.U8 R53, desc[UR20][R40.64] ;  /* 0x0000001428357981 */ /* 0x000724000c1e1100 */
[----:B---3--:R-:W-:-:S04]  /*1eee0*/  IADD3 R40, P2, PT, R44, UR64, RZ ;  /* 0x000000402c287c10 */ /* 0x008fc8000ff5e0ff */
[----:B------:R-:W-:Y:S02]  /*1eef0*/  IADD3.X R41, PT, PT, R45, UR5, RZ, P2, !PT ;  /* 0x000000052d297c10 */ /* 0x000fe400097fe4ff */
[----:B------:R-:W3:Y:S04]  /*1ef00*/  LDL.64 R44, [R1+0x108] ;  /* 0x00010800012c7983 */ /* 0x000ee80000100a00 */
        /* <DEDUP_REMOVED lines=15> */
[----:B--2---:R-:W-:-:S04]  /*1f000*/  IADD3 R40, P2, PT, R46, UR64, RZ ;  /* 0x000000402e287c10 */ /* 0x004fc8000ff5e0ff */
        /* <DEDUP_REMOVED lines=10> */
[----:B---3--:R-:W-:-:S04]  /*1f0b0*/  IADD3 R40, P2, PT, R44, UR64, RZ ;  /* 0x000000402c287c10 */ /* 0x008fc8000ff5e0ff */
[----:B------:R-:W-:-:S05]  /*1f0c0*/  IADD3.X R41, PT, PT, R45, UR5, RZ, P2, !PT ;  /* 0x000000052d297c10 */ /* 0x000fca00097fe4ff */
[----:B------:R0:W3:Y:S02]  /*1f0d0*/  LDG.E.U8 R45, desc[UR20][R40.64] ;  /* 0x00000014282d7981 */ /* 0x0000e4000c1e1100 */
[----:B0-----:R-:W-:-:S04]  /*1f0e0*/  IADD3 R40, P2, PT, R80, UR64, RZ ;  /* 0x0000004050287c10 */ /* 0x001fc8000ff5e0ff */
[----:B------:R-:W-:Y:S02]  /*1f0f0*/  IADD3.X R41, PT, PT, R81, UR5, RZ, P2, !PT ;  /* 0x0000000551297c10 */ /* 0x000fe400097fe4ff */
[----:B------:R-:W3:Y:S04]  /*1f100*/  LDL.64 R80, [R1+0x680] ;  /* 0x0006800001507983 */ /* 0x000ee80000100a00 */
[----:B------:R4:W3:Y:S02]  /*1f110*/  LDG.E.U8 R44, desc[UR20][R40.64] ;  /* 0x00000014282c7981 */ /* 0x0008e4000c1e1100 */
[----:B----4-:R-:W-:-:S04]  /*1f120*/  IADD3 R40, P2, PT, R42, UR64, RZ ;  /* 0x000000402a287c10 */ /* 0x010fc8000ff5e0ff */
        /* <DEDUP_REMOVED lines=23> */
[----:B---3--:R-:W-:-:S04]  /*1f2a0*/  IADD3 R40, P2, PT, R80, UR64, RZ ;  /* 0x0000004050287c10 */ /* 0x008fc8000ff5e0ff */
[----:B------:R-:W-:-:S05]  /*1f2b0*/  IADD3.X R41, PT, PT, R81, UR5, RZ, P2, !PT ;  /* 0x0000000551297c10 */ /* 0x000fca00097fe4ff */
[----:B------:R0:W3:Y:S02]  /*1f2c0*/  LDG.E.U8 R81, desc[UR20][R40.64] ;  /* 0x0000001428517981 */ /* 0x0000e4000c1e1100 */
[----:B0-----:R-:W-:-:S04]  /*1f2d0*/  IADD3 R40, P2, PT, R82, UR64, RZ ;  /* 0x0000004052287c10 */ /* 0x001fc8000ff5e0ff */
[----:B------:R-:W-:-:S05]  /*1f2e0*/  IADD3.X R41, PT, PT, R83, UR5, RZ, P2, !PT ;  /* 0x0000000553297c10 */ /* 0x000fca00097fe4ff */
[----:B------:R0:W3:Y:S01]  /*1f2f0*/  LDG.E.U8 R80, desc[UR20][R40.64] ;  /* 0x0000001428507981 */ /* 0x0000e2000c1e1100 */
[----:B----4-:R-:W-:-:S04]  /*1f300*/  IADD3 R82, P2, PT, R84, UR64, RZ ;  /* 0x0000004054527c10 */ /* 0x010fc8000ff5e0ff */
[----:B------:R-:W-:Y:S02]  /*1f310*/  IADD3.X R83, PT, PT, R85, UR5, RZ, P2, !PT ;  /* 0x0000000555537c10 */ /* 0x000fe400097fe4ff */
[----:B------:R-:W-:-:S03]  /*1f320*/  IADD3 R84, P2, PT, R86, UR64, RZ ;  /* 0x0000004056547c10 */ /* 0x000fc6000ff5e0ff */
[----:B------:R-:W4:Y:S01]  /*1f330*/  LDG.E.U8 R82, desc[UR20][R82.64] ;  /* 0x0000001452527981 */ /* 0x000f22000c1e1100 */
[----:B------:R-:W-:Y:S02]  /*1f340*/  IADD3.X R85, PT, PT, R87, UR5, RZ, P2, !PT ;  /* 0x0000000557557c10 */ /* 0x000fe400097fe4ff */
[----:B------:R-:W-:-:S03]  /*1f350*/  IADD3 R86, P2, PT, R88, UR64, RZ ;  /* 0x0000004058567c10 */ /* 0x000fc6000ff5e0ff */
[----:B------:R-:W3:Y:S01]  /*1f360*/  LDG.E.U8 R84, desc[UR20][R84.64] ;  /* 0x0000001454547981 */ /* 0x000ee2000c1e1100 */
[----:B------:R-:W-:Y:S02]  /*1f370*/  IADD3.X R87, PT, PT, R89, UR5, RZ, P2, !PT ;  /* 0x0000000559577c10 */ /* 0x000fe400097fe4ff */
[----:B------:R-:W-:-:S03]  /*1f380*/  IADD3 R88, P2, PT, R90, UR64, RZ ;  /* 0x000000405a587c10 */ /* 0x000fc6000ff5e0ff */
[----:B------:R-:W3:Y:S01]  /*1f390*/  LDG.E.U8 R86, desc[UR20][R86.64] ;  /* 0x0000001456567981 */ /* 0x000ee2000c1e1100 */
[----:B------:R-:W-:-:S05]  /*1f3a0*/  IADD3.X R89, PT, PT, R91, UR5, RZ, P2, !PT ;  /* 0x000000055b597c10 */ /* 0x000fca00097fe4ff */
[----:B------:R-:W3:Y:S01]  /*1f3b0*/  LDG.E.U8 R88, desc[UR20][R88.64] ;  /* 0x0000001458587981 */ /* 0x000ee2000c1e1100 */
[----:B------:R-:W-:-:S04]  /*1f3c0*/  IADD3 R90, P2, PT, R78, UR64, RZ ;  /* 0x000000404e5a7c10 */ /* 0x000fc8000ff5e0ff */
[----:B------:R-:W-:Y:S02]  /*1f3d0*/  IADD3.X R91, PT, PT, R79, UR5, RZ, P2, !PT ;  /* 0x000000054f5b7c10 */ /* 0x000fe400097fe4ff */
[----:B------:R-:W3:Y:S04]  /*1f3e0*/  LDL.64 R78, [R1+0x380] ;  /* 0x00038000014e7983 */ /* 0x000ee80000100a00 */
[----:B------:R-:W4:Y:S01]  /*1f3f0*/  LDG.E.U8 R90, desc[UR20][R90.64] ;  /* 0x000000145a5a7981 */ /* 0x000f22000c1e1100 */
[----:B--2---:R-:W-:-:S04]  /*1f400*/  IADD3 R92, P2, PT, R94, UR64, RZ ;  /* 0x000000405e5c7c10 */ /* 0x004fc8000ff5e0ff */
[----:B------:R-:W-:Y:S02]  /*1f410*/  IADD3.X R93, PT, PT, R95, UR5, RZ, P2, !PT ;  /* 0x000000055f5d7c10 */ /* 0x000fe400097fe4ff */
[----:B------:R-:W-:-:S03]  /*1f420*/  IADD3 R94, P2, PT, R100, UR64, RZ ;  /* 0x00000040645e7c10 */ /* 0x000fc6000ff5e0ff */
[----:B------:R-:W2:Y:S01]  /*1f430*/  LDG.E.U8 R92, desc[UR20][R92.64] ;  /* 0x000000145c5c7981 */ /* 0x000ea2000c1e1100 */
[----:B------:R-:W-:Y:S02]  /*1f440*/  IADD3.X R95, PT, PT, R101, UR5, RZ, P2, !PT ;  /* 0x00000005655f7c10 */ /* 0x000fe400097fe4ff */
[----:B0-----:R-:W-:-:S03]  /*1f450*/  IADD3 R40, P2, PT, R98, UR64, RZ ;  /* 0x0000004062287c10 */ /* 0x001fc6000ff5e0ff */
[----:B------:R-:W2:Y:S01]  /*1f460*/  LDG.E.U8 R94, desc[UR20][R94.64] ;  /* 0x000000145e5e7981 */ /* 0x000ea2000c1e1100 */
[----:B------:R-:W-:Y:S02]  /*1f470*/  IADD3.X R41, PT, PT, R99, UR5, RZ, P2, !PT ;  /* 0x0000000563297c10 */ /* 0x000fe400097fe4ff */
[----:B------:R-:W-:-:S04]  /*1f480*/  IADD3 R98, P2, PT, R96, UR64, RZ ;  /* 0x0000004060627c10 */ /* 0x000fc8000ff5e0ff */
[----:B------:R-:W-:Y:S02]  /*1f490*/  IADD3.X R99, PT, PT, R97, UR5, RZ, P2, !PT ;  /* 0x0000000561637c10 */ /* 0x000fe400097fe4ff */
[----:B------:R-:W2:Y:S01]  /*1f4a0*/  LDL.64 R96, [R1+0x2c0] ;  /* 0x0002c00001607983 */ /* 0x000ea20000100a00 */
[----:B------:R-:W-:-:S03]  /*1f4b0*/  IADD3 R100, P2, PT, R102, UR64, RZ ;  /* 0x0000004066647c10 */ /* 0x000fc6000ff5e0ff */
[----:B------:R0:W4:Y:S01]  /*1f4c0*/  LDG.E.U8 R95, desc[UR20][R40.64] ;  /* 0x00000014285f7981 */ /* 0x000122000c1e1100 */
[----:B------:R-:W-:-:S03]  /*1f4d0*/  IADD3.X R101, PT, PT, R103, UR5, RZ, P2, !PT ;  /* 0x0000000567657c10 */ /* 0x000fc600097fe4ff */
[----:B------:R-:W4:Y:S04]  /*1f4e0*/  LDG.E.U8 R98, desc[UR20][R98.64] ;  /* 0x0000001462627981 */ /* 0x000f28000c1e1100 */
[----:B------:R-:W4:Y:S01]  /*1f4f0*/  LDG.E.U8 R100, desc[UR20][R100.64] ;  /* 0x0000001464647981 */ /* 0x000f22000c1e1100 */
[----:B---3--:R-:W-:-:S04]  /*1f500*/  IADD3 R102, P2, PT, R78, UR64, RZ ;  /* 0x000000404e667c10 */ /* 0x008fc8000ff5e0ff */
[----:B------:R-:W-:Y:S02]  /*1f510*/  IADD3.X R103, PT, PT, R79, UR5, RZ, P2, !PT ;  /* 0x000000054f677c10 */ /* 0x000fe400097fe4ff */
[----:B------:R-:W3:Y:S01]  /*1f520*/  LDL.64 R78, [R1+0x240] ;  /* 0x00024000014e7983 */ /* 0x000ee20000100a00 */
[----:B0-----:R-:W-:-:S03]  /*1f530*/  IADD3 R40, P2, PT, R106, UR64, RZ ;  /* 0x000000406a287c10 */ /* 0x001fc6000ff5e0ff */
[----:B------:R-:W4:Y:S01]  /*1f540*/  LDG.E.U8 R102, desc[UR20][R102.64] ;  /* 0x0000001466667981 */ /* 0x000f22000c1e1100 */
[----:B------:R-:W-:Y:S02]  /*1f550*/  IADD3.X R41, PT, PT, R107, UR5, RZ, P2, !PT ;  /* 0x000000056b297c10 */ /* 0x000fe400097fe4ff */
[----:B------:R-:W-:-:S04]  /*1f560*/  IADD3 R106, P2, PT, R120, UR64, RZ ;  /* 0x00000040786a7c10 */ /* 0x000fc8000ff5e0ff */
[----:B------:R-:W-:Y:S02]  /*1f570*/  IADD3.X R107, PT, PT, R121, UR5, RZ, P2, !PT ;  /* 0x00000005796b7c10 */ /* 0x000fe400097fe4ff */
[----:B------:R-:W4:Y:S04]  /*1f580*/  LDL.64 R120, [R1+0x1c0] ;  /* 0x0001c00001787983 */ /* 0x000f280000100a00 */
[----:B------:R2:W4:Y:S04]  /*1f590*/  LDG.E.U8 R103, desc[UR20][R40.64] ;  /* 0x0000001428677981 */ /* 0x000528000c1e1100 */
[----:B------:R-:W4:Y:S01]  /*1f5a0*/  LDG.E.U8 R106, desc[UR20][R106.64] ;  /* 0x000000146a6a7981 */ /* 0x000f22000c1e1100 */
[----:B--2---:R-:W-:-:S04]  /*1f5b0*/  IADD3 R40, P2, PT, R96, UR64, RZ ;  /* 0x0000004060287c10 */ /* 0x004fc8000ff5e0ff */
[----:B------:R-:W-:Y:S02]  /*1f5c0*/  IADD3.X R41, PT, PT, R97, UR5, RZ, P2, !PT ;  /* 0x0000000561297c10 */ /* 0x000fe400097fe4ff */
[----:B------:R-:W2:Y:S04]  /*1f5d0*/  LDL.64 R96, [R1+0x180] ;  /* 0x0001800001607983 */ /* 0x000ea80000100a00 */
[----:B------:R0:W2:Y:S02]  /*1f5e0*/  LDG.E.U8 R107, desc[UR20][R40.64] ;  /* 0x00000014286b7981 */ /* 0x0000a4000c1e1100 */
[----:B0-----:R-:W-:-:S04]  /*1f5f0*/  IADD3 R40, P2, PT, R104, UR64, RZ ;  /* 0x0000004068287c10 */ /* 0x001fc8000ff5e0ff */
[----:B------:R-:W-:-:S05]  /*1f600*/  IADD3.X R41, PT, PT, R105, UR5, RZ, P2, !PT ;  /* 0x0000000569297c10 */ /* 0x000fca00097fe4ff */
[----:B------:R3:W2:Y:S02]  /*1f610*/  LDG.E.U8 R105, desc[UR20][R40.64] ;  /* 0x0000001428697981 */ /* 0x0006a4000c1e1100 */
        /* <DEDUP_REMOVED lines=8> */
[----:B----4-:R-:W-:-:S04]  /*1f6a0*/  IADD3 R40, P2, PT, R120, UR64, RZ ;  /* 0x0000004078287c10 */ /* 0x010fc8000ff5e0ff */
[----:B------:R-:W-:Y:S02]  /*1f6b0*/  IADD3.X R41, PT, PT, R121, UR5, RZ, P2, !PT ;  /* 0x0000000579297c10 */ /* 0x000fe400097fe4ff */
[----:B------:R-:W4:Y:S04]  /*1f6c0*/  LDL.64 R120, [R1+0x40] ;  /* 0x0000400001787983 */ /* 0x000f280000100a00 */
[----:B------:R2:W4:Y:S02]  /*1f6d0*/  LDG.E.U8 R99, desc[UR20][R40.64] ;  /* 0x0000001428637981 */ /* 0x000524000c1e1100 */
[----:B--2---:R-:W-:-:S04]  /*1f6e0*/  IADD3 R40, P2, PT, R96, UR64, RZ ;  /* 0x0000004060287c10 */ /* 0x004fc8000ff5e0ff */
[----:B------:R-:W-:-:S05]  /*1f6f0*/  IADD3.X R41, PT, PT, R97, UR5, RZ, P2, !PT ;  /* 0x0000000561297c10 */ /* 0x000fca00097fe4ff */
[----:B------:R0:W2:Y:S02]  /*1f700*/  LDG.E.U8 R97, desc[UR20][R40.64] ;  /* 0x0000001428617981 */ /* 0x0000a4000c1e1100 */
[----:B0-----:R-:W-:-:S04]  /*1f710*/  IADD3 R40, P2, PT, R144, UR64, RZ ;  /* 0x0000004090287c10 */ /* 0x001fc8000ff5e0ff */
[----:B------:R-:W-:-:S05]  /*1f720*/  IADD3.X R41, PT, PT, R145, UR5, RZ, P2, !PT ;  /* 0x0000000591297c10 */ /* 0x000fca00097fe4ff */
[----:B------:R3:W2:Y:S02]  /*1f730*/  LDG.E.U8 R96, desc[UR20][R40.64] ;  /* 0x0000001428607981 */ /* 0x0006a4000c1e1100 */
[----:B---3--:R-:W-:-:S04]  /*1f740*/  IADD3 R40, P2, PT, R78, UR64, RZ ;  /* 0x000000404e287c10 */ /* 0x008fc8000ff5e0ff */
[----:B------:R-:W-:Y:S02]  /*1f750*/  IADD3.X R41, PT, PT, R79, UR5, RZ, P2, !PT ;  /* 0x000000054f297c10 */ /* 0x000fe400097fe4ff */
[----:B------:R-:W3:Y:S04]  /*1f760*/  LDL.64 R78, [R1+0xe98] ;  /* 0x000e9800014e7983 */ /* 0x000ee80000100a00 */
        /* <DEDUP_REMOVED lines=11> */
[C---:B------:R-:W-:Y:S01]  /*1f820*/  IADD3 RZ, P2, PT, R162.reuse, UR64, RZ ;  /* 0x00000040a2ff7c10 */ /* 0x040fe2000ff5e0ff */
[----:B------:R-:W4:Y:S04]  /*1f830*/  LDL.64 R120, [R1+0x738] ;  /* 0x0007380001787983 */ /* 0x000f280000100a00 */
[----:B------:R0:W4:Y:S02]  /*1f840*/  LDG.E.U8 R87, desc[UR20][R40.64] ;  /* 0x0000001428577981 */ /* 0x000124000c1e1100 */
[----:B0-----:R-:W-:Y:S01]  /*1f850*/  VIADD R40, R162, UR64 ;  /* 0x00000040a2287c36 */ /* 0x001fe20008000000 */
[----:B------:R-:W-:-:S05]  /*1f860*/  IADD3.X R41, PT, PT, R163, UR4, RZ, P2, !PT ;  /* 0x00000004a3297c10 */ /* 0x000fca00097fe4ff */
[----:B------:R1:W4:Y:S02]  /*1f870*/  LDG.E.U8 R83, desc[UR20][R40.64] ;  /* 0x0000001428537981 */ /* 0x000324000c1e1100 */
[----:B-1----:R-:W-:-:S05]  /*1f880*/  VIADD R40, R136, UR10 ;  /* 0x0000000a88287c36 */ /* 0x002fca0008000000 */
[C---:B------:R-:W-:Y:S01]  /*1f890*/  IADD3 RZ, P2, PT, R40.reuse, UR64, RZ ;  /* 0x0000004028ff7c10 */ /* 0x040fe2000ff5e0ff */
[----:B------:R-:W-:-:S03]  /*1f8a0*/  VIADD R40, R40, UR64 ;  /* 0x0000004028287c36 */ /* 0x000fc60008000000 */
[----:B---3--:R-:W-:-:S05]  /*1f8b0*/  IADD3.X R41, PT, PT, R79, UR4, RZ, P2, !PT ;  /* 0x000000044f297c10 */ /* 0x008fca00097fe4ff */
[----:B------:R2:W3:Y:S02]  /*1f8c0*/  LDG.E.U8 R85, desc[UR20][R40.64] ;  /* 0x0000001428557981 */ /* 0x0004e4000c1e1100 */
[----:B--2---:R-:W-:-:S04]  /*1f8d0*/  IADD3 R40, P2, PT, R134, UR64, RZ ;  /* 0x0000004086287c10 */ /* 0x004fc8000ff5e0ff */
[----:B------:R-:W-:Y:S02]  /*1f8e0*/  IADD3.X R41, PT, PT, R135, UR5, RZ, P2, !PT ;  /* 0x0000000587297c10 */ /* 0x000fe400097fe4ff */
[----:B------:R-:W2:Y:S04]  /*1f8f0*/  LDL.64 R134, [R1+0x6b8] ;  /* 0x0006b80001867983 */ /* 0x000ea80000100a00 */
[----:B------:R0:W3:Y:S02]  /*1f900*/  LDG.E.U8 R79, desc[UR20][R40.64] ;  /* 0x00000014284f7981 */ /* 0x0000e4000c1e1100 */
[----:B0-----:R-:W-:-:S04]  /*1f910*/  IADD3 R40, P2, PT, R132, UR64, RZ ;  /* 0x0000004084287c10 */ /* 0x001fc8000ff5e0ff */
[----:B------:R-:W-:Y:S02]  /*1f920*/  IADD3.X R41, PT, PT, R133, UR5, RZ, P2, !PT ;  /* 0x0000000585297c10 */ /* 0x000fe400097fe4ff */
[----:B------:R-:W3:Y:S01]  /*1f930*/  LDL.64 R132, [R1+0x678] ;  /* 0x0006780001847983 */ /* 0x000ee20000100a00 */
[----:B------:R-:W0:Y:S02]  /*1f940*/  S2R R78, SR_TID.X ;  /* 0x00000000004e7919 */ /* 0x000e240000002100 */
[----:B0-----:R-:W-:Y:S02]  /*1f950*/  LOP3.LUT R144, R78, 0x7f, RZ, 0xc0, !PT ;  /* 0x0000007f4e907812 */ /* 0x001fe400078ec0ff */
[----:B------:R4:W3:Y:S02]  /*1f960*/  LDG.E.U8 R78, desc[UR20][R40.64] ;  /* 0x00000014284e7981 */ /* 0x0008e4000c1e1100 */
[----:B----4-:R-:W-:-:S04]  /*1f970*/  IADD3 R40, P2, PT, R120, UR64, RZ ;  /* 0x0000004078287c10 */ /* 0x010fc8000ff5e0ff */
[----:B------:R-:W-:Y:S02]  /*1f980*/  IADD3.X R41, PT, PT, R121, UR5, RZ, P2, !PT ;  /* 0x0000000579297c10 */ /* 0x000fe400097fe4ff */
[----:B------:R-:W4:Y:S04]  /*1f990*/  LDL.64 R120, [R1+0x638] ;  /* 0x0006380001787983 */ /* 0x000f280000100a00 */
[----:B------:R0:W-:Y:S04]  /*1f9a0*/  STS.U8 [R144+UR7+0x10000], R75 ;  /* 0x0100004b90007988 */ /* 0x0001e80008000007 */
[----:B0-----:R0:W4:Y:S02]  /*1f9b0*/  LDG.E.U8 R75, desc[UR20][R40.64] ;  /* 0x00000014284b7981 */ /* 0x001124000c1e1100 */
[----:B0-----:R-:W-:-:S04]  /*1f9c0*/  IADD3 R40, P2, PT, R146, UR64, RZ ;  /* 0x0000004092287c10 */ /* 0x001fc8000ff5e0ff */
[----:B------:R-:W-:Y:S02]  /*1f9d0*/  IADD3.X R41, PT, PT, R147, UR5, RZ, P2, !PT ;  /* 0x0000000593297c10 */ /* 0x000fe400097fe4ff */
[----:B------:R-:W4:Y:S04]  /*1f9e0*/  LDL.64 R146, [R1+0x5f8] ;  /* 0x0005f80001927983 */ /* 0x000f280000100a00 */
[----:B------:R0:W-:Y:S04]  /*1f9f0*/  STS.U8 [R144+UR7+0x10400], R73 ;  /* 0x0104004990007988 */ /* 0x0001e80008000007 */
[----:B0-----:R2:W4:Y:S04]  /*1fa00*/  LDG.E.U8 R73, desc[UR20][R40.64] ;  /* 0x0000001428497981 */ /* 0x001528000c1e1100 */
[----:B------:R0:W-:Y:S01]  /*1fa10*/  STS.U8 [R144+UR7+0x10800], R72 ;  /* 0x0108004890007988 */ /* 0x0001e20008000007 */
[----:B--2---:R-:W-:-:S04]  /*1fa20*/  IADD3 R40, P2, PT, R134, UR64, RZ ;  /* 0x0000004086287c10 */ /* 0x004fc8000ff5e0ff */
[----:B------:R-:W-:Y:S02]  /*1fa30*/  IADD3.X R41, PT, PT, R135, UR5, RZ, P2, !PT ;  /* 0x0000000587297c10 */ /* 0x000fe400097fe4ff */
[----:B------:R-:W2:Y:S04]  /*1fa40*/  LDL.64 R134, [R1+0x5b8] ;  /* 0x0005b80001867983 */ /* 0x000ea80000100a00 */
[----:B0-----:R3:W2:Y:S02]  /*1fa50*/  LDG.E.U8 R72, desc[UR20][R40.64] ;  /* 0x0000001428487981 */ /* 0x0016a4000c1e1100 */
[----:B---3--:R-:W-:-:S04]  /*1fa60*/  IADD3 R40, P2, PT, R132, UR64, RZ ;  /* 0x0000004084287c10 */ /* 0x008fc8000ff5e0ff */
[----:B------:R-:W-:Y:S02]  /*1fa70*/  IADD3.X R41, PT, PT, R133, UR5, RZ, P2, !PT ;  /* 0x0000000585297c10 */ /* 0x000fe400097fe4ff */
[----:B------:R-:W3:Y:S04]  /*1fa80*/  LDL.64 R132, [R1+0x578] ;  /* 0x0005780001847983 */ /* 0x000ee80000100a00 */
[----:B------:R0:W-:Y:S04]  /*1fa90*/  STS.U8 [R144+UR7+0x10c00], R69 ;  /* 0x010c004590007988 */ /* 0x0001e80008000007 */
[----:B0-----:R4:W3:Y:S04]  /*1faa0*/  LDG.E.U8 R69, desc[UR20][R40.64] ;  /* 0x0000001428457981 */ /* 0x0018e8000c1e1100 */
[----:B------:R0:W-:Y:S04]  /*1fab0*/  STS.U8 [R144+UR7+0x11000], R68 ;  /* 0x0110004490007988 */ /* 0x0001e80008000007 */
[----:B------:R1:W-:Y:S01]  /*1fac0*/  STS.U8 [R144+UR7+0x11400], R67 ;  /* 0x0114004390007988 */ /* 0x0003e20008000007 */
[----:B----4-:R-:W-:-:S04]  /*1fad0*/  IADD3 R40, P2, PT, R120, UR64, RZ ;  /* 0x0000004078287c10 */ /* 0x010fc8000ff5e0ff */
[----:B------:R-:W-:Y:S02]  /*1fae0*/  IADD3.X R41, PT, PT, R121, UR5, RZ, P2, !PT ;  /* 0x0000000579297c10 */ /* 0x000fe400097fe4ff */
[----:B------:R-:W4:Y:S04]  /*1faf0*/  LDL.64 R120, [R1+0x538] ;  /* 0x0005380001787983 */ /* 0x000f280000100a00 */
[----:B0-----:R0:W4:Y:S02]  /*1fb00*/  LDG.E.U8 R68, desc[UR20][R40.64] ;  /* 0x0000001428447981 */ /* 0x001124000c1e1100 */
[----:B0-----:R-:W-:-:S04]  /*1fb10*/  IADD3 R40, P2, PT, R146, UR64, RZ ;  /* 0x0000004092287c10 */ /* 0x001fc8000ff5e0ff */
[----:B------:R-:W-:Y:S02]  /*1fb20*/  IADD3.X R41, PT, PT, R147, UR5, RZ, P2, !PT ;  /* 0x0000000593297c10 */ /* 0x000fe400097fe4ff */
[----:B------:R-:W4:Y:S04]  /*1fb30*/  LDL.64 R146, [R1+0x4f8] ;  /* 0x0004f80001927983 */ /* 0x000f280000100a00 */
[----:B-1----:R2:W4:Y:S04]  /*1fb40*/  LDG.E.U8 R67, desc[UR20][R40.64] ;  /* 0x0000001428437981 */ /* 0x002528000c1e1100 */
        /* <DEDUP_REMOVED lines=97> */
[----:B------:R-:W-:Y:S01]  /*20160*/  IADD3.X R41, PT, PT, R147, UR5, RZ, P2, !PT ;  /* 0x0000000593297c10 */ /* 0x000fe200097fe4ff */
[----:B------:R0:W-:Y:S04]  /*20170*/  STS.U8 [R144+UR7+0x16800], R46 ;  /* 0x0168002e90007988 */ /* 0x0001e80008000007 */
[----:B-1----:R2:W4:Y:S04]  /*20180*/  LDG.E.U8 R47, desc[UR20][R40.64] ;  /* 0x00000014282f7981 */ /* 0x002528000c1e1100 */
[----:B------:R-:W4:Y:S01]  /*20190*/  LDL.64 R146, [R1+0x6f0] ;  /* 0x0006f00001927983 */ /* 0x000f220000100a00 */
        /* <DEDUP_REMOVED lines=13> */
[----:B------:R-:W4:Y:S01]  /*20270*/  LDL.64 R120, [R1+0x730] ;  /* 0x0007300001787983 */ /* 0x000f220000100a00 */
[----:B------:R-:W-:-:S03]  /*20280*/  IADD3 RZ, P2, PT, R160, UR64, RZ ;  /* 0x00000040a0ff7c10 */ /* 0x000fc6000ff5e0ff */
[----:B0-----:R0:W4:Y:S02]  /*20290*/  LDG.E.U8 R45, desc[UR20][R40.64] ;  /* 0x00000014282d7981 */ /* 0x001124000c1e1100 */
[----:B0-----:R-:W-:Y:S01]  /*202a0*/  VIADD R40, R160, UR64 ;  /* 0x00000040a0287c36 */ /* 0x001fe20008000000 */
[----:B------:R-:W-:-:S05]  /*202b0*/  IADD3.X R41, PT, PT, R161, UR4, RZ, P2, !PT ;  /* 0x00000004a1297c10 */ /* 0x000fca00097fe4ff */
        /* <DEDUP_REMOVED lines=16> */
[----:B0-----:R-:W-:-:S03]  /*203c0*/  IADD3 R70, P2, PT, R146, UR64, RZ ;  /* 0x0000004092467c10 */ /* 0x001fc6000ff5e0ff */
[----:B------:R-:W4:Y:S01]  /*203d0*/  LDG.E.U8 R41, desc[UR20][R40.64] ;  /* 0x0000001428297981 */ /* 0x000f22000c1e1100 */
[----:B-1----:R-:W-:-:S03]  /*203e0*/  IADD3.X R71, PT, PT, R147, UR5, RZ, P2, !PT ;  /* 0x0000000593477c10 */ /* 0x002fc600097fe4ff */
[----:B------:R-:W4:Y:S04]  /*203f0*/  LDL.64 R146, [R1+0x5f0] ;  /* 0x0005f00001927983 */ /* 0x000f280000100a00 */
[----:B------:R2:W4:Y:S04]  /*20400*/  LDG.E.U8 R40, desc[UR20][R70.64] ;  /* 0x0000001446287981 */ /* 0x000528000c1e1100 */
[----:B------:R3:W-:Y:S04]  /*20410*/  STS.U8 [R150+UR7+0x11080], R76 ;  /* 0x0110804c96007988 */ /* 0x0007e80008000007 */
[----:B------:R0:W-:Y:S01]  /*20420*/  STS.U8 [R150+UR7+0x10c80], R77 ;  /* 0x010c804d96007988 */ /* 0x0001e20008000007 */
[----:B--2---:R-:W-:-:S04]  /*20430*/  IADD3 R70, P2, PT, R134, UR64, RZ ;  /* 0x0000004086467c10 */ /* 0x004fc8000ff5e0ff */
[----:B------:R-:W-:Y:S02]  /*20440*/  IADD3.X R71, PT, PT, R135, UR5, RZ, P2, !PT ;  /* 0x0000000587477c10 */ /* 0x000fe400097fe4ff */
[----:B------:R-:W2:Y:S04]  /*20450*/  LDL.64 R134, [R1+0x5b0] ;  /* 0x0005b00001867983 */ /* 0x000ea80000100a00 */
[----:B------:R-:W2:Y:S01]  /*20460*/  LDG.E.U8 R70, desc[UR20][R70.64] ;  /* 0x0000001446467981 */ /* 0x000ea2000c1e1100 */
[----:B---3--:R-:W-:-:S04]  /*20470*/  IADD3 R76, P2, PT, R132, UR64, RZ ;  /* 0x00000040844c7c10 */ /* 0x008fc8000ff5e0ff */
[----:B0-----:R-:W-:Y:S02]  /*20480*/  IADD3.X R77, PT, PT, R133, UR5, RZ, P2, !PT ;  /* 0x00000005854d7c10 */ /* 0x001fe400097fe4ff */
[----:B------:R-:W3:Y:S04]  /*20490*/  LDL.64 R132, [R1+0x570] ;  /* 0x0005700001847983 */ /* 0x000ee80000100a00 */
[----:B------:R4:W3:Y:S04]  /*204a0*/  LDG.E.U8 R71, desc[UR20][R76.64] ;  /* 0x000000144c477981 */ /* 0x0008e8000c1e1100 */
[----:B------:R0:W-:Y:S04]  /*204b0*/  STS.U8 [R150+UR7+0x11480], R74 ;  /* 0x0114804a96007988 */ /* 0x0001e80008000007 */
        /* <DEDUP_REMOVED lines=9> */
[----:B------:R-:W4:Y:S01]  /*20550*/  LDG.E.U8 R76, desc[UR20][R76.64] ;  /* 0x000000144c4c7981 */ /* 0x000f22000c1e1100 */
[----:B--2---:R-:W-:-:S04]  /*20560*/  IADD3 R80, P2, PT, R134, UR64, RZ ;  /* 0x0000004086507c10 */ /* 0x004fc8000ff5e0ff */
[----:B-1----:R-:W-:Y:S02]  /*20570*/  IADD3.X R81, PT, PT, R135, UR5, RZ, P2, !PT ;  /* 0x0000000587517c10 */ /* 0x002fe400097fe4ff */
[----:B------:R-:W2:Y:S04]  /*20580*/  LDL.64 R134, [R1+0x4b0] ;  /* 0x0004b00001867983 */ /* 0x000ea80000100a00 */
[----:B------:R3:W2:Y:S02]  /*20590*/  LDG.E.U8 R77, desc[UR20][R80.64] ;  /* 0x00000014504d7981 */ /* 0x0006a4000c1e1100 */
        /* <DEDUP_REMOVED lines=95> */
[----:B------:R1:W-:Y:S04]  /*20b90*/  STS.U8 [R150+UR7+0x17080], R93 ;  /* 0x0170805d96007988 */ /* 0x0003e80008000007 */
[----:B------:R0:W-:Y:S04]  /*20ba0*/  STS.U8 [R150+UR7+0x17480], R91 ;  /* 0x0174805b96007988 */ /* 0x0001e80008000007 */
        /* <DEDUP_REMOVED lines=8> */
[----:B-1----:R4:W3:Y:S04]  /*20c30*/  LDG.E.U8 R93, desc[UR20][R80.64] ;  /* 0x00000014505d7981 */ /* 0x0028e8000c1e1100 */
[----:B------:R0:W-:Y:S04]  /*20c40*/  STS.U8 [R150+UR7+0x17880], R89 ;  /* 0x0178805996007988 */ /* 0x0001e80008000007 */
[----:B------:R1:W-:Y:S01]  /*20c50*/  STS.U8 [R150+UR7+0x17c80], R87 ;  /* 0x017c805796007988 */ /* 0x0003e20008000007 */
[----:B----4-:R-:W-:-:S04]  /*20c60*/  IADD3 R80, P2, PT, R120, UR64, RZ ;  /* 0x0000004078507c10 */ /* 0x010fc8000ff5e0ff */
[----:B------:R-:W-:Y:S02]  /*20c70*/  IADD3.X R81, PT, PT, R121, UR5, RZ, P2, !PT ;  /* 0x0000000579517c10 */ /* 0x000fe400097fe4ff */
[----:B------:R-:W4:Y:S01]  /*20c80*/  LDL.64 R120, [R1+0x728] ;  /* 0x0007280001787983 */ /* 0x000f220000100a00 */
[----:B------:R-:W-:-:S03]  /*20c90*/  IADD3 RZ, P2, PT, R158, UR64, RZ ;  /* 0x000000409eff7c10 */ /* 0x000fc6000ff5e0ff */
[----:B------:R0:W4:Y:S02]  /*20ca0*/  LDG.E.U8 R91, desc[UR20][R80.64] ;  /* 0x00000014505b7981 */ /* 0x000124000c1e1100 */
[----:B0-----:R-:W-:Y:S01]  /*20cb0*/  VIADD R80, R158, UR64 ;  /* 0x000000409e507c36 */ /* 0x001fe20008000000 */
[----:B------:R-:W-:-:S05]  /*20cc0*/  IADD3.X R81, PT, PT, R159, UR4, RZ, P2, !PT ;  /* 0x000000049f517c10 */ /* 0x000fca00097fe4ff */
[----:B------:R2:W4:Y:S02]  /*20cd0*/  LDG.E.U8 R89, desc[UR20][R80.64] ;  /* 0x0000001450597981 */ /* 0x000524000c1e1100 */
[----:B--2---:R-:W-:-:S04]  /*20ce0*/  IADD3 R80, P2, PT, R134, UR64, RZ ;  /* 0x0000004086507c10 */ /* 0x004fc8000ff5e0ff */
[----:B------:R-:W-:Y:S02]  /*20cf0*/  IADD3.X R81, PT, PT, R135, UR5, RZ, P2, !PT ;  /* 0x0000000587517c10 */ /* 0x000fe400097fe4ff */
[----:B------:R-:W2:Y:S04]  /*20d00*/  LDL.64 R134, [R1+0x6a8] ;  /* 0x0006a80001867983 */ /* 0x000ea80000100a00 */
[----:B-1----:R3:W2:Y:S02]  /*20d10*/  LDG.E.U8 R87, desc[UR20][R80.64] ;  /* 0x0000001450577981 */ /* 0x0026a4000c1e1100 */
        /* <DEDUP_REMOVED lines=14> */
[----:B------:R0:W-:Y:S04]  /*20e00*/  STS.U8 [R149+UR7+0x10500], R79 ;  /* 0x0105004f95007988 */ /* 0x0001e80008000007 */
[----:B------:R-:W4:Y:S01]  /*20e10*/  LDG.E.U8 R80, desc[UR20][R80.64] ;  /* 0x0000001450507981 */ /* 0x000f22000c1e1100 */
[----:B--2---:R-:W-:-:S04]  /*20e20*/  IADD3 R78, P2, PT, R134, UR64, RZ ;  /* 0x00000040864e7c10 */ /* 0x004fc8000ff5e0ff */
[----:B0-----:R-:W-:Y:S02]  /*20e30*/  IADD3.X R79, PT, PT, R135, UR5, RZ, P2, !PT ;  /* 0x00000005874f7c10 */ /* 0x001fe400097fe4ff */
        /* <DEDUP_REMOVED lines=12> */
[----:B------:R-:W4:Y:S01]  /*20f00*/  LDG.E.U8 R78, desc[UR20][R78.64] ;  /* 0x000000144e4e7981 */ /* 0x000f22000c1e1100 */
[----:B0-----:R-:W-:-:S04]  /*20f10*/  IADD3 R72, P2, PT, R146, UR64, RZ ;  /* 0x0000004092487c10 */ /* 0x001fc8000ff5e0ff */
[----:B-1----:R-:W-:Y:S02]  /*20f20*/  IADD3.X R73, PT, PT, R147, UR5, RZ, P2, !PT ;  /* 0x0000000593497c10 */ /* 0x002fe400097fe4ff */
        /* <DEDUP_REMOVED lines=100> */
[----:B-1----:R-:W-:Y:S01]  /*21570*/  IADD3.X R51, PT, PT, R147, UR5, RZ, P2, !PT ;  /* 0x0000000593337c10 */ /* 0x002fe200097fe4ff */
[----:B------:R0:W-:Y:S04]  /*21580*/  STS.U8 [R149+UR7+0x16900], R49 ;  /* 0x0169003195007988 */ /* 0x0001e80008000007 */
[----:B------:R2:W4:Y:S04]  /*21590*/  LDG.E.U8 R53, desc[UR20][R50.64] ;  /* 0x0000001432357981 */ /* 0x000528000c1e1100 */
[----:B------:R-:W-:Y:S04]  /*215a0*/  STS.U8 [R149+UR7+0x17100], R47 ;  /* 0x0171002f95007988 */ /* 0x000fe80008000007 */
[----:B------:R1:W-:Y:S04]  /*215b0*/  STS.U8 [R149+UR7+0x17500], R46 ;  /* 0x0175002e95007988 */ /* 0x0003e80008000007 */
[----:B------:R-:W4:Y:S01]  /*215c0*/  LDL.64 R146, [R1+0x6e0] ;  /* 0x0006e00001927983 */ /* 0x000f220000100a00 */
[----:B--2---:R-:W-:-:S04]  /*215d0*/  IADD3 R50, P2, PT, R134, UR64, RZ ;  /* 0x0000004086327c10 */ /* 0x004fc8000ff5e0ff */
[----:B------:R-:W-:Y:S02]  /*215e0*/  IADD3.X R51, PT, PT, R135, UR5, RZ, P2, !PT ;  /* 0x0000000587337c10 */ /* 0x000fe400097fe4ff */
[----:B------:R-:W2:Y:S04]  /*215f0*/  LDL.64 R134, [R1+0x7a0] ;  /* 0x0007a00001867983 */ /* 0x000ea80000100a00 */
[----:B------:R-:W2:Y:S01]  /*21600*/  LDG.E.U8 R50, desc[UR20][R50.64] ;  /* 0x0000001432327981 */ /* 0x000ea2000c1e1100 */
[----:B---3--:R-:W-:-:S04]  /*21610*/  IADD3 R48, P2, PT, R132, UR64, RZ ;  /* 0x0000004084307c10 */ /* 0x008fc8000ff5e0ff */
[----:B0-----:R-:W-:Y:S02]  /*21620*/  IADD3.X R49, PT, PT, R133, UR5, RZ, P2, !PT ;  /* 0x0000000585317c10 */ /* 0x001fe400097fe4ff */
[----:B------:R-:W3:Y:S04]  /*21630*/  LDL.64 R132, [R1+0x760] ;  /* 0x0007600001847983 */ /* 0x000ee80000100a00 */
[----:B------:R4:W3:Y:S01]  /*21640*/  LDG.E.U8 R51, desc[UR20][R48.64] ;  /* 0x0000001430337981 */ /* 0x0008e2000c1e1100 */
[----:B-1----:R-:W-:-:S03]  /*21650*/  VIADD R46, R156, UR64 ;  /* 0x000000409c2e7c36 */ /* 0x002fc60008000000 */
[----:B------:R0:W-:Y:S01]  /*21660*/  STS.U8 [R149+UR7+0x17900], R39 ;  /* 0x0179002795007988 */ /* 0x0001e20008000007 */
[----:B----4-:R-:W-:-:S04]  /*21670*/  IADD3 R48, P2, PT, R120, UR64, RZ ;  /* 0x0000004078307c10 */ /* 0x010fc8000ff5e0ff */
[----:B------:R-:W-:Y:S02]  /*21680*/  IADD3.X R49, PT, PT, R121, UR5, RZ, P2, !PT ;  /* 0x0000000579317c10 */ /* 0x000fe400097fe4ff */
[----:B------:R-:W4:Y:S01]  /*21690*/  LDL.64 R120, [R1+0x720] ;  /* 0x0007200001787983 */ /* 0x000f220000100a00 */
[----:B------:R-:W-:-:S03]  /*216a0*/  IADD3 RZ, P2, PT, R156, UR64, RZ ;  /* 0x000000409cff7c10 */ /* 0x000fc6000ff5e0ff */
[----:B------:R-:W4:Y:S01]  /*216b0*/  LDG.E.U8 R48, desc[UR20][R48.64] ;  /* 0x0000001430307981 */ /* 0x000f22000c1e1100 */
[----:B------:R-:W-:-:S05]  /*216c0*/  IADD3.X R47, PT, PT, R157, UR4, RZ, P2, !PT ;  /* 0x000000049d2f7c10 */ /* 0x000fca00097fe4ff */
[----:B------:R2:W4:Y:S02]  /*216d0*/  LDG.E.U8 R49, desc[UR20][R46.64] ;  /* 0x000000142e317981 */ /* 0x000524000c1e1100 */
[----:B--2---:R-:W-:-:S04]  /*216e0*/  IADD3 R46, P2, PT, R134, UR64, RZ ;  /* 0x00000040862e7c10 */ /* 0x004fc8000ff5e0ff */
[----:B------:R-:W-:Y:S02]  /*216f0*/  IADD3.X R47, PT, PT, R135, UR5, RZ, P2, !PT ;  /* 0x00000005872f7c10 */ /* 0x000fe400097fe4ff */
[----:B------:R-:W2:Y:S04]  /*21700*/  LDL.64 R134, [R1+0x6a0] ;  /* 0x0006a00001867983 */ /* 0x000ea80000100a00 */
[----:B0-----:R3:W2:Y:S02]  /*21710*/  LDG.E.U8 R39, desc[UR20][R46.64] ;  /* 0x000000142e277981 */ /* 0x0016a4000c1e1100 */
[----:B---3--:R-:W-:-:S04]  /*21720*/  IADD3 R46, P2, PT, R132, UR64, RZ ;  /* 0x00000040842e7c10 */ /* 0x008fc8000ff5e0ff */
[----:B------:R-:W-:Y:S02]  /*21730*/  IADD3.X R47, PT, PT, R133, UR5, RZ, P2, !PT ;  /* 0x00000005852f7c10 */ /* 0x000fe400097fe4ff */
[----:B------:R-:W3:Y:S04]  /*21740*/  LDL.64 R132, [R1+0x660] ;  /* 0x0006600001847983 */ /* 0x000ee80000100a00 */
[----:B------:R-:W-:Y:S04]  /*21750*/  STS.U8 [R149+UR7+0x17d00], R45 ;  /* 0x017d002d95007988 */ /* 0x000fe80008000007 */
[----:B------:R4:W-:Y:S04]  /*21760*/  STS.U8 [R148+UR7+0x10180], R44 ;  /* 0x0101802c94007988 */ /* 0x0009e80008000007 */
[----:B------:R-:W3:Y:S04]  /*21770*/  LDG.E.U8 R46, desc[UR20][R46.64] ;  /* 0x000000142e2e7981 */ /* 0x000ee8000c1e1100 */
[----:B------:R2:W-:Y:S04]  /*21780*/  STS.U8 [R148+UR7+0x10980], R42 ;  /* 0x0109802a94007988 */ /* 0x0005e80008000007 */
[----:B------:R0:W-:Y:S01]  /*21790*/  STS.U8 [R148+UR7+0x10580], R43 ;  /* 0x0105802b94007988 */ /* 0x0001e20008000007 */
[----:B----4-:R-:W-:-:S04]  /*217a0*/  IADD3 R44, P2, PT, R120, UR64, RZ ;  /* 0x00000040782c7c10 */ /* 0x010fc8000ff5e0ff */
[----:B------:R-:W-:Y:S02]  /*217b0*/  IADD3.X R45, PT, PT, R121, UR5, RZ, P2, !PT ;  /* 0x00000005792d7c10 */ /* 0x000fe400097fe4ff */
[----:B------:R-:W4:Y:S04]  /*217c0*/  LDL.64 R120, [R1+0x620] ;  /* 0x0006200001787983 */ /* 0x000f280000100a00 */
[----:B------:R1:W4:Y:S02]  /*217d0*/  LDG.E.U8 R47, desc[UR20][R44.64] ;  /* 0x000000142c2f7981 */ /* 0x000324000c1e1100 */
[----:B-1----:R-:W-:-:S04]  /*217e0*/  IADD3 R44, P2, PT, R146, UR64, RZ ;  /* 0x00000040922c7c10 */ /* 0x002fc8000ff5e0ff */
[----:B------:R-:W-:Y:S02]  /*217f0*/  IADD3.X R45, PT, PT, R147, UR5, RZ, P2, !PT ;  /* 0x00000005932d7c10 */ /* 0x000fe400097fe4ff */
[----:B------:R-:W4:Y:S04]  /*21800*/  LDL.64 R146, [R1+0x5e0] ;  /* 0x0005e00001927983 */ /* 0x000f280000100a00 */
        /* <DEDUP_REMOVED lines=9> */
[----:B------:R0:W-:Y:S04]  /*218a0*/  STS.U8 [R148+UR7+0x10d80], R41 ;  /* 0x010d802994007988 */ /* 0x0001e80008000007 */
[----:B------:R-:W3:Y:S04]  /*218b0*/  LDG.E.U8 R42, desc[UR20][R42.64] ;  /* 0x000000142a2a7981 */ /* 0x000ee8000c1e1100 */
[----:B------:R1:W-:Y:S04]  /*218c0*/  STS.U8 [R148+UR7+0x11580], R70 ;  /* 0x0115804694007988 */ /* 0x0003e80008000007 */
[----:B------:R0:W-:Y:S01]  /*218d0*/  STS.U8 [R148+UR7+0x11980], R71 ;  /* 0x0119804794007988 */ /* 0x0001e20008000007 */
[----:B----4-:R-:W-:-:S04]  /*218e0*/  IADD3 R40, P2, PT, R120, UR64, RZ ;  /* 0x0000004078287c10 */ /* 0x010fc8000ff5e0ff */
[----:B0-----:R-:W-:Y:S02]  /*218f0*/  IADD3.X R41, PT, PT, R121, UR5, RZ, P2, !PT ;  /* 0x0000000579297c10 */ /* 0x001fe400097fe4ff */
[----:B------:R-:W4:Y:S04]  /*21900*/  LDL.64 R120, [R1+0x520] ;  /* 0x0005200001787983 */ /* 0x000f280000100a00 */
[----:B------:R0:W4:Y:S02]  /*21910*/  LDG.E.U8 R43, desc[UR20][R40.64] ;  /* 0x00000014282b7981 */ /* 0x000124000c1e1100 */
[----:B0-----:R-:W-:-:S04]  /*21920*/  IADD3 R40, P2, PT, R146, UR64, RZ ;  /* 0x0000004092287c10 */ /* 0x001fc8000ff5e0ff */
[----:B------:R-:W-:Y:S02]  /*21930*/  IADD3.X R41, PT, PT, R147, UR5, RZ, P2, !PT ;  /* 0x0000000593297c10 */ /* 0x000fe400097fe4ff */
[----:B------:R-:W4:Y:S04]  /*21940*/  LDL.64 R146, [R1+0x4e0] ;  /* 0x0004e00001927983 */ /* 0x000f280000100a00 */
[----:B-1----:R2:W4:Y:S02]  /*21950*/  LDG.E.U8 R70, desc[UR20][R40.64] ;  /* 0x0000001428467981 */ /* 0x002524000c1e1100 */
[----:B--2---:R-:W-:-:S04]  /*21960*/  IADD3 R40, P2, PT, R134, UR64, RZ ;  /* 0x0000004086287c10 */ /* 0x004fc8000ff5e0ff */
[----:B------:R-:W-:Y:S02]  /*21970*/  IADD3.X R41, PT, PT, R135, UR5, RZ, P2, !PT ;  /* 0x0000000587297c10 */ /* 0x000fe400097fe4ff */
        /* <DEDUP_REMOVED lines=99> */
[----:B------:R0:W-:Y:S04]  /*21fb0*/  STS.U8 [R148+UR7+0x17580], R96 ;  /* 0x0175806094007988 */ /* 0x0001e80008000007 */
        /* <DEDUP_REMOVED lines=10> */
[----:B-1----:R4:W3:Y:S02]  /*22060*/  LDG.E.U8 R99, desc[UR20][R40.64] ;  /* 0x0000001428637981 */ /* 0x0028e4000c1e1100 */
        /* <DEDUP_REMOVED lines=11> */
[----:B------:R3:W2:Y:S02]  /*22120*/  LDG.E.U8 R93, desc[UR20][R40.64] ;  /* 0x00000014285d7981 */ /* 0x0006a4000c1e1100 */
[----:B---3--:R-:W-:-:S04]  /*22130*/  IADD3 R40, P2, PT, R132, UR64, RZ ;  /* 0x0000004084287c10 */ /* 0x008fc8000ff5e0ff */
[----:B------:R-:W-:Y:S02]  /*22140*/  IADD3.X R41, PT, PT, R133, UR5, RZ, P2, !PT ;  /* 0x0000000585297c10 */ /* 0x000fe400097fe4ff */
[----:B------:R-:W3:Y:S04]  /*22150*/  LDL.64 R132, [R1+0x658] ;  /* 0x0006580001847983 */ /* 0x000ee80000100a00 */
[----:B------:R4:W3:Y:S04]  /*22160*/  LDG.E.U8 R91, desc[UR20][R40.64] ;  /* 0x00000014285b7981 */ /* 0x0008e8000c1e1100 */
[----:B------:R0:W-:Y:S04]  /*22170*/  STS.U8 [R151+UR7+0x10200], R89 ;  /* 0x0102005997007988 */ /* 0x0001e80008000007 */
[----:B------:R1:W-:Y:S04]  /*22180*/  STS.U8 [R151+UR7+0x10600], R87 ;  /* 0x0106005797007988 */ /* 0x0003e80008000007 */
[----:B------:R0:W-:Y:S01]  /*22190*/  STS.U8 [R151+UR7+0x10a00], R85 ;  /* 0x010a005597007988 */ /* 0x0001e20008000007 */
[----:B----4-:R-:W-:-:S04]  /*221a0*/  IADD3 R40, P2, PT, R120, UR64, RZ ;  /* 0x0000004078287c10 */ /* 0x010fc8000ff5e0ff */
[----:B------:R-:W-:Y:S02]  /*221b0*/  IADD3.X R41, PT, PT, R121, UR5, RZ, P2, !PT ;  /* 0x0000000579297c10 */ /* 0x000fe400097fe4ff */
[----:B------:R-:W4:Y:S04]  /*221c0*/  LDL.LU.64 R120, [R1+0xff0] ;  /* 0x000ff00001787983 */ /* 0x000f280000300a00 */
[----:B0-----:R0:W4:Y:S02]  /*221d0*/  LDG.E.U8 R89, desc[UR20][R40.64] ;  /* 0x0000001428597981 */ /* 0x001124000c1e1100 */
[----:B0-----:R-:W-:-:S04]  /*221e0*/  IADD3 R40, P2, PT, R164, UR64, RZ ;  /* 0x00000040a4287c10 */ /* 0x001fc8000ff5e0ff */
[----:B------:R-:W-:Y:S02]  /*221f0*/  IADD3.X R41, PT, PT, R165, UR5, RZ, P2, !PT ;  /* 0x00000005a5297c10 */ /* 0x000fe400097fe4ff */
[----:B------:R-:W5:Y:S04]  /*22200*/  LDL.LU.64 R164, [R1+0xfe8] ;  /* 0x000fe80001a47983 */ /* 0x000f680000300a00 */
[----:B-1----:R2:W4:Y:S04]  /*22210*/  LDG.E.U8 R87, desc[UR20][R40.64] ;  /* 0x0000001428577981 */ /* 0x002528000c1e1100 */
[----:B------:R-:W-:Y:S04]  /*22220*/  STS.U8 [R151+UR7+0x16e00], R52 ;  /* 0x016e003497007988 */ /* 0x000fe80008000007 */
[----:B------:R0:W-:Y:S04]  /*22230*/  STS.U8 [R151+UR7+0x17200], R53 ;  /* 0x0172003597007988 */ /* 0x0001e80008000007 */
        /* <DEDUP_REMOVED lines=13> */
[----:B------:R0:W-:Y:S01]  /*22310*/  STS.U8 [R151+UR7+0x14200], R65 ;  /* 0x0142004197007988 */ /* 0x0001e20008000007 */
[----:B--2---:R-:W-:-:S04]  /*22320*/  IADD3 R40, P2, PT, R134, UR64, RZ ;  /* 0x0000004086287c10 */ /* 0x004fc8000ff5e0ff */
[----:B------:R-:W-:Y:S02]  /*22330*/  IADD3.X R41, PT, PT, R135, UR5, RZ, P2, !PT ;  /* 0x0000000587297c10 */ /* 0x000fe400097fe4ff */
[----:B------:R-:W5:Y:S04]  /*22340*/  LDL.LU.64 R134, [R1+0xfe0] ;  /* 0x000fe00001867983 */ /* 0x000f680000300a00 */
[----:B------:R3:W2:Y:S02]  /*22350*/  LDG.E.U8 R85, desc[UR20][R40.64] ;  /* 0x0000001428557981 */ /* 0x0006a4000c1e1100 */
[----:B---3--:R-:W-:-:S04]  /*22360*/  IADD3 R40, P2, PT, R132, UR64, RZ ;  /* 0x0000004084287c10 */ /* 0x008fc8000ff5e0ff */
[----:B------:R-:W-:Y:S02]  /*22370*/  IADD3.X R41, PT, PT, R133, UR5, RZ, P2, !PT ;  /* 0x0000000585297c10 */ /* 0x000fe400097fe4ff */
[----:B------:R-:W5:Y:S04]  /*22380*/  LDL.LU.64 R132, [R1+0xfd8] ;  /* 0x000fd80001847983 */ /* 0x000f680000300a00 */
[----:B0-----:R-:W3:Y:S04]  /*22390*/  LDL.64 R52, [R1+0x790] ;  /* 0x0007900001347983 */ /* 0x001ee80000100a00 */
[----:B-1----:R-:W2:Y:S04]  /*223a0*/  LDL.64 R66, [R1+0x750] ;  /* 0x0007500001427983 */ /* 0x002ea80000100a00 */
[----:B------:R-:W2:Y:S04]  /*223b0*/  LDL.64 R50, [R1+0x710] ;  /* 0x0007100001327983 */ /* 0x000ea80000100a00 */
[----:B------:R-:W2:Y:S04]  /*223c0*/  LDL.64 R60, [R1+0x6d0] ;  /* 0x0006d000013c7983 */ /* 0x000ea80000100a00 */
[----:B------:R-:W2:Y:S04]  /*223d0*/  LDL.64 R62, [R1+0x690] ;  /* 0x00069000013e7983 */ /* 0x000ea80000100a00 */
[----:B------:R-:W4:Y:S04]  /*223e0*/  LDL.64 R54, [R1+0x650] ;  /* 0x0006500001367983 */ /* 0x000f280000100a00 */
[----:B------:R-:W4:Y:S04]  /*223f0*/  LDL.64 R56, [R1+0x610] ;  /* 0x0006100001387983 */ /* 0x000f280000100a00 */
[----:B------:R-:W4:Y:S04]  /*22400*/  LDL.64 R64, [R1+0x5d8] ;  /* 0x0005d80001407983 */ /* 0x000f280000100a00 */
[----:B------:R0:W-:Y:S04]  /*22410*/  STS.U8 [R151+UR7+0x10e00], R83 ;  /* 0x010e005397007988 */ /* 0x0001e80008000007 */
[----:B0-----:R0:W4:Y:S02]  /*22420*/  LDG.E.U8 R83, desc[UR20][R40.64] ;  /* 0x0000001428537981 */ /* 0x001124000c1e1100 */
[----:B0-----:R-:W-:-:S04]  /*22430*/  IADD3 R40, P2, PT, R146, UR64, RZ ;  /* 0x0000004092287c10 */ /* 0x001fc8000ff5e0ff */
[----:B------:R-:W-:-:S05]  /*22440*/  IADD3.X R41, PT, PT, R147, UR5, RZ, P2, !PT ;  /* 0x0000000593297c10 */ /* 0x000fca00097fe4ff */
[----:B------:R0:W4:Y:S04]  /*22450*/  LDG.E.U8 R145, desc[UR20][R40.64] ;  /* 0x0000001428917981 */ /* 0x000128000c1e1100 */
[----:B------:R-:W-:Y:S01]  /*22460*/  STS.U8 [R151+UR7+0x11200], R80 ;  /* 0x0112005097007988 */ /* 0x000fe20008000007 */
[----:B0-----:R-:W-:-:S03]  /*22470*/  LOP3.LUT R40, R144, 0x50, RZ, 0x3c, !PT ;  /* 0x0000005090287812 */ /* 0x001fc600078e3cff */
        /* <DEDUP_REMOVED lines=20> */
[----:B------:R0:W-:Y:S04]  /*225c0*/  STS.U8 [R40+UR7+0x12680], R71 ;  /* 0x0126804728007988 */ /* 0x0001e80008000007 */
[----:B------:R0:W-:Y:S04]  /*225d0*/  STS.U8 [R40+UR7+0x12a80], R74 ;  /* 0x012a804a28007988 */ /* 0x0001e80008000007 */
        /* <DEDUP_REMOVED lines=18> */
[----:B------:R0:W-:Y:S04]  /*22700*/  STS.U8 [R40+UR7+0x17680], R101 ;  /* 0x0176806528007988 */ /* 0x0001e80008000007 */
[----:B------:R1:W-:Y:S04]  /*22710*/  STS.U8 [R40+UR7+0x17a80], R99 ;  /* 0x017a806328007988 */ /* 0x0003e80008000007 */
[----:B------:R3:W-:Y:S04]  /*22720*/  STS.U8 [R40+UR7+0x17e80], R97 ;  /* 0x017e806128007988 */ /* 0x0007e80008000007 */
[----:B0-----:R-:W4:Y:S04]  /*22730*/  LDL.64 R58, [R1+0x5d0] ;  /* 0x0005d000013a7983 */ /* 0x001f280000100a00 */
[----:B-1----:R-:W4:Y:S04]  /*22740*/  LDL.64 R42, [R1+0x598] ;  /* 0x00059800012a7983 */ /* 0x002f280000100a00 */
        /* <DEDUP_REMOVED lines=12> */
[----:B---3--:R-:W-:-:S04]  /*22810*/  IADD3 R40, P2, PT, R52, UR64, RZ ;  /* 0x0000004034287c10 */ /* 0x008fc8000ff5e0ff */
        /* <DEDUP_REMOVED lines=35> */
[----:B------:R-:W-:-:S03]  /*22a50*/  IADD3 R42, P2, PT, R44, UR64, RZ ;  /* 0x000000402c2a7c10 */ /* 0x000fc6000ff5e0ff */
[----:B------:R-:W4:Y:S01]  /*22a60*/  LDG.E.U8 R40, desc[UR20][R40.64] ;  /* 0x0000001428287981 */ /* 0x000f22000c1e1100 */
        /* <DEDUP_REMOVED lines=11> */
[----:B------:R-:W-:-:S05]  /*22b20*/  IADD3.X R43, PT, PT, R55, UR5, RZ, P2, !PT ;  /* 0x00000005372b7c10 */ /* 0x000fca00097fe4ff */
[----:B------:R-:W4:Y:S01]  /*22b30*/  LDG.E.U8 R42, desc[UR20][R42.64] ;  /* 0x000000142a2a7981 */ /* 0x000f22000c1e1100 */
[----:B------:R-:W-:-:S04]  /*22b40*/  IADD3 R54, P2, PT, R56, UR64, RZ ;  /* 0x0000004038367c10 */ /* 0x000fc8000ff5e0ff */
[----:B------:R-:W-:-:S05]  /*22b50*/  IADD3.X R55, PT, PT, R57, UR5, RZ, P2, !PT ;  /* 0x0000000539377c10 */ /* 0x000fca00097fe4ff */
[----:B------:R0:W4:Y:S01]  /*22b60*/  LDG.E.U8 R43, desc[UR20][R54.64] ;  /* 0x00000014362b7981 */ /* 0x000122000c1e1100 */
[----:B------:R-:W-:-:S04]  /*22b70*/  IADD3 R56, P2, PT, R64, UR64, RZ ;  /* 0x0000004040387c10 */ /* 0x000fc8000ff5e0ff */
[----:B------:R-:W-:Y:S02]  /*22b80*/  IADD3.X R57, PT, PT, R65, UR5, RZ, P2, !PT ;  /* 0x0000000541397c10 */ /* 0x000fe400097fe4ff */
[----:B------:R-:W4:Y:S01]  /*22b90*/  LDL.64 R64, [R1+0x3d8] ;  /* 0x0003d80001407983 */ /* 0x000f220000100a00 */
[----:B0-----:R-:W-:-:S03]  /*22ba0*/  IADD3 R54, P2, PT, R66, UR64, RZ ;  /* 0x0000004042367c10 */ /* 0x001fc6000ff5e0ff */
[----:B------:R-:W4:Y:S01]  /*22bb0*/  LDG.E.U8 R56, desc[UR20][R56.64] ;  /* 0x0000001438387981 */ /* 0x000f22000c1e1100 */
[----:B------:R-:W-:-:S03]  /*22bc0*/  IADD3.X R55, PT, PT, R67, UR5, RZ, P2, !PT ;  /* 0x0000000543377c10 */ /* 0x000fc600097fe4ff */
[----:B------:R-:W4:Y:S04]  /*22bd0*/  LDL.64 R66, [R1+0x398] ;  /* 0x0003980001427983 */ /* 0x000f280000100a00 */
[----:B------:R0:W4:Y:S04]  /*22be0*/  LDG.E.U8 R57, desc[UR20][R54.64] ;  /* 0x0000001436397981 */ /* 0x000128000c1e1100 */
[----:B------:R1:W-:Y:S04]  /*22bf0*/  STS.U8 [R0+UR7+0x11b00], R83 ;  /* 0x011b005300007988 */ /* 0x0003e80008000007 */
[----:B-1----:R-:W4:Y:S01]  /*22c00*/  LDL.64 R82, [R1+0x2d0] ;  /* 0x0002d00001527983 */ /* 0x002f220000100a00 */
[----:B0-----:R-:W-:-:S04]  /*22c10*/  IADD3 R54, P2, PT, R58, UR64, RZ ;  /* 0x000000403a367c10 */ /* 0x001fc8000ff5e0ff */
[----:B------:R-:W-:-:S05]  /*22c20*/  IADD3.X R55, PT, PT, R59, UR5, RZ, P2, !PT ;  /* 0x000000053b377c10 */ /* 0x000fca00097fe4ff */
[----:B------:R0:W4:Y:S02]  /*22c30*/  LDG.E.U8 R58, desc[UR20][R54.64] ;  /* 0x00000014363a7981 */ /* 0x000124000c1e1100 */
[----:B0-----:R-:W-:-:S04]  /*22c40*/  IADD3 R54, P2, PT, R68, UR64, RZ ;  /* 0x0000004044367c10 */ /* 0x001fc8000ff5e0ff */
[----:B------:R-:W-:Y:S02]  /*22c50*/  IADD3.X R55, PT, PT, R69, UR5, RZ, P2, !PT ;  /* 0x0000000545377c10 */ /* 0x000fe400097fe4ff */
[----:B------:R-:W4:Y:S04]  /*22c60*/  LDL.64 R68, [R1+0x358] ;  /* 0x0003580001447983 */ /* 0x000f280000100a00 */
[----:B------:R2:W4:Y:S04]  /*22c70*/  LDG.E.U8 R59, desc[UR20][R54.64] ;  /* 0x00000014363b7981 */ /* 0x000528000c1e1100 */
[----:B------:R0:W-:Y:S04]  /*22c80*/  STS.U8 [R0+UR7+0x11700], R85 ;  /* 0x0117005500007988 */ /* 0x0001e80008000007 */
[----:B0-----:R-:W4:Y:S01]  /*22c90*/  LDL.64 R84, [R1+0x290] ;  /* 0x0002900001547983 */ /* 0x001f220000100a00 */
[----:B--2---:R-:W-:-:S04]  /*22ca0*/  IADD3 R54, P2, PT, R60, UR64, RZ ;  /* 0x000000403c367c10 */ /* 0x004fc8000ff5e0ff */
[----:B------:R-:W-:-:S05]  /*22cb0*/  IADD3.X R55, PT, PT, R61, UR5, RZ, P2, !PT ;  /* 0x000000053d377c10 */ /* 0x000fca00097fe4ff */
        /* <DEDUP_REMOVED lines=25> */
[----:B------:R0:W-:Y:S04]  /*22e50*/  STS.U8 [R0+UR7+0x11300], R87 ;  /* 0x0113005700007988 */ /* 0x0001e80008000007 */
[----:B------:R1:W4:Y:S04]  /*22e60*/  LDG.E.U8 R67, desc[UR20][R54.64] ;  /* 0x0000001436437981 */ /* 0x000328000c1e1100 */
[----:B0-----:R-:W4:Y:S01]  /*22e70*/  LDL.64 R86, [R1+0x250] ;  /* 0x0002500001567983 */ /* 0x001f220000100a00 */
[----:B-1----:R-:W-:-:S04]  /*22e80*/  IADD3 R54, P2, PT, R68, UR64, RZ ;  /* 0x0000004044367c10 */ /* 0x002fc8000ff5e0ff */
[----:B------:R-:W-:-:S05]  /*22e90*/  IADD3.X R55, PT, PT, R69, UR5, RZ, P2, !PT ;  /* 0x0000000545377c10 */ /* 0x000fca00097fe4ff */
[----:B------:R0:W4:Y:S02]  /*22ea0*/  LDG.E.U8 R68, desc[UR20][R54.64] ;  /* 0x0000001436447981 */ /* 0x000124000c1e1100 */
[----:B0-----:R-:W-:-:S04]  /*22eb0*/  IADD3 R54, P2, PT, R78, UR64, RZ ;  /* 0x000000404e367c10 */ /* 0x001fc8000ff5e0ff */
[----:B------:R-:W-:Y:S02]  /*22ec0*/  IADD3.X R55, PT, PT, R79, UR5, RZ, P2, !PT ;  /* 0x000000054f377c10 */ /* 0x000fe400097fe4ff */
[----:B------:R-:W4:Y:S04]  /*22ed0*/  LDL.64 R78, [R1+0x218] ;  /* 0x00021800014e7983 */ /* 0x000f280000100a00 */
[----:B------:R2:W4:Y:S04]  /*22ee0*/  LDG.E.U8 R69, desc[UR20][R54.64] ;  /* 0x0000001436457981 */ /* 0x000528000c1e1100 */
[----:B------:R0:W-:Y:S04]  /*22ef0*/  STS.U8 [R0+UR7+0x10b00], R91 ;  /* 0x010b005b00007988 */ /* 0x0001e80008000007 */
[----:B0-----:R-:W4:Y:S04]  /*22f00*/  LDL.64 R90, [R1+0x1d0] ;  /* 0x0001d000015a7983 */ /* 0x001f280000100a00 */
        /* <DEDUP_REMOVED lines=53> */
[----:B------:R-:W2:Y:S04]  /*23260*/  LDL.64 R88, [R1+0x58] ;  /* 0x0000580001587983 */ /* 0x000ea80000100a00 */
[----:B------:R4:W3:Y:S02]  /*23270*/  LDG.E.U8 R83, desc[UR20][R54.64] ;  /* 0x0000001436537981 */ /* 0x0008e4000c1e1100 */
[----:B----4-:R-:W-:-:S04]  /*23280*/  IADD3 R54, P2, PT, R84, UR64, RZ ;  /* 0x0000004054367c10 */ /* 0x010fc8000ff5e0ff */
[----:B------:R-:W-:-:S05]  /*23290*/  IADD3.X R55, PT, PT, R85, UR5, RZ, P2, !PT ;  /* 0x0000000555377c10 */ /* 0x000fca00097fe4ff */
[----:B------:R0:W4:Y:S02]  /*232a0*/  LDG.E.U8 R84, desc[UR20][R54.64] ;  /* 0x0000001436547981 */ /* 0x000124000c1e1100 */
[----:B0-----:R-:W-:-:S04]  /*232b0*/  IADD3 R54, P2, PT, R92, UR64, RZ ;  /* 0x000000405c367c10 */ /* 0x001fc8000ff5e0ff */
[----:B------:R-:W-:Y:S02]  /*232c0*/  IADD3.X R55, PT, PT, R93, UR5, RZ, P2, !PT ;  /* 0x000000055d377c10 */ /* 0x000fe400097fe4ff */
[----:B------:R-:W3:Y:S04]  /*232d0*/  LDL.64 R92, [R1+0x110] ;  /* 0x00011000015c7983 */ /* 0x000ee80000100a00 */
[----:B------:R0:W3:Y:S02]  /*232e0*/  LDG.E.U8 R85, desc[UR20][R54.64] ;  /* 0x0000001436557981 */ /* 0x0000e4000c1e1100 */
[----:B0-----:R-:W-:-:S04]  /*232f0*/  IADD3 R54, P2, PT, R86, UR64, RZ ;  /* 0x0000004056367c10 */ /* 0x001fc8000ff5e0ff */
[----:B------:R-:W-:-:S05]  /*23300*/  IADD3.X R55, PT, PT, R87, UR5, RZ, P2, !PT ;  /* 0x0000000557377c10 */ /* 0x000fca00097fe4ff */
[----:B------:R0:W4:Y:S02]  /*23310*/  LDG.E.U8 R86, desc[UR20][R54.64] ;  /* 0x0000001436567981 */ /* 0x000124000c1e1100 */
[----:B0-----:R-:W-:-:S04]  /*23320*/  IADD3 R54, P2, PT, R96, UR64, RZ ;  /* 0x0000004060367c10 */ /* 0x001fc8000ff5e0ff */
[----:B------:R-:W-:Y:S02]  /*23330*/  IADD3.X R55, PT, PT, R97, UR5, RZ, P2, !PT ;  /* 0x0000000561377c10 */ /* 0x000fe400097fe4ff */
[----:B------:R-:W4:Y:S04]  /*23340*/  LDL.64 R96, [R1+0x10] ;  /* 0x0000100001607983 */ /* 0x000f280000100a00 */
[----:B------:R2:W4:Y:S04]  /*23350*/  LDG.E.U8 R87, desc[UR20][R54.64] ;  /* 0x0000001436577981 */ /* 0x000528000c1e1100 */
[----:B------:R0:W-:Y:S02]  /*23360*/  STS.U8 [R0+UR7+0x12b00], R41 ;  /* 0x012b002900007988 */ /* 0x0001e40008000007 */
[----:B0-----:R-:W-:-:S02]  /*23370*/  F2FP.SATFINITE.E4M3.F32.PACK_AB_MERGE_C R41, R131, R138, RZ ;  /* 0x0000008a8329723e */ /* 0x001fc400048070ff */
[----:B--2---:R-:W-:-:S04]  /*23380*/  IADD3 R54, P2, PT, R88, UR64, RZ ;  /* 0x0000004058367c10 */ /* 0x004fc8000ff5e0ff */
[----:B------:R-:W-:-:S05]  /*23390*/  IADD3.X R55, PT, PT, R89, UR5, RZ, P2, !PT ;  /* 0x0000000559377c10 */ /* 0x000fca00097fe4ff */
[----:B------:R0:W2:Y:S02]  /*233a0*/  LDG.E.U8 R88, desc[UR20][R54.64] ;  /* 0x0000001436587981 */ /* 0x0000a4000c1e1100 */
[----:B0-----:R-:W-:-:S04]  /*233b0*/  IADD3 R54, P2, PT, R102, UR64, RZ ;  /* 0x0000004066367c10 */ /* 0x001fc8000ff5e0ff */
[----:B------:R-:W-:-:S05]  /*233c0*/  IADD3.X R55, PT, PT, R103, UR5, RZ, P2, !PT ;  /* 0x0000000567377c10 */ /* 0x000fca00097fe4ff */
[----:B------:R0:W2:Y:S02]  /*233d0*/  LDG.E.U8 R89, desc[UR20][R54.64] ;  /* 0x0000001436597981 */ /* 0x0000a4000c1e1100 */
[----:B0-----:R-:W-:-:S04]  /*233e0*/  IADD3 R54, P2, PT, R90, UR64, RZ ;  /* 0x000000405a367c10 */ /* 0x001fc8000ff5e0ff */
[----:B------:R-:W-:-:S05]  /*233f0*/  IADD3.X R55, PT, PT, R91, UR5, RZ, P2, !PT ;  /* 0x000000055b377c10 */ /* 0x000fca00097fe4ff */
[----:B------:R3:W2:Y:S02]  /*23400*/  LDG.E.U8 R90, desc[UR20][R54.64] ;  /* 0x00000014365a7981 */ /* 0x0006a4000c1e1100 */
[----:B---3--:R-:W-:-:S04]  /*23410*/  IADD3 R54, P2, PT, R92, UR64, RZ ;  /* 0x000000405c367c10 */ /* 0x008fc8000ff5e0ff */
[----:B------:R-:W-:Y:S02]  /*23420*/  IADD3.X R55, PT, PT, R93, UR5, RZ, P2, !PT ;  /* 0x000000055d377c10 */ /* 0x000fe400097fe4ff */
[----:B------:R-:W-:-:S03]  /*23430*/  IADD3 RZ, P2, PT, R152, UR64, RZ ;  /* 0x0000004098ff7c10 */ /* 0x000fc6000ff5e0ff */
[----:B------:R0:W3:Y:S02]  /*23440*/  LDG.E.U8 R91, desc[UR20][R54.64] ;  /* 0x00000014365b7981 */ /* 0x0000e4000c1e1100 */
[----:B0-----:R-:W-:Y:S01]  /*23450*/  VIADD R54, R152, UR64 ;  /* 0x0000004098367c36 */ /* 0x001fe20008000000 */
[----:B------:R-:W-:-:S05]  /*23460*/  IADD3.X R55, PT, PT, R153, UR4, RZ, P2, !PT ;  /* 0x0000000499377c10 */ /* 0x000fca00097fe4ff */
[----:B------:R0:W3:Y:S02]  /*23470*/  LDG.E.U8 R92, desc[UR20][R54.64] ;  /* 0x00000014365c7981 */ /* 0x0000e4000c1e1100 */
[----:B0-----:R-:W-:-:S04]  /*23480*/  IADD3 R54, P2, PT, R100, UR64, RZ ;  /* 0x0000004064367c10 */ /* 0x001fc8000ff5e0ff */
        /* <DEDUP_REMOVED lines=8> */
[----:B----4-:R-:W-:Y:S02]  /*23510*/  IADD3 R54, P2, PT, R96, UR64, RZ ;  /* 0x0000004060367c10 */ /* 0x010fe4000ff5e0ff */
[----:B------:R-:W4:Y:S02]  /*23520*/  LDL.LU R96, [R1+0xc] ;  /* 0x00000c0001607983 */ /* 0x000f240000300800 */
[----:B------:R-:W-:Y:S02]  /*23530*/  IADD3.X R55, PT, PT, R97, UR5, RZ, P2, !PT ;  /* 0x0000000561377c10 */ /* 0x000fe400097fe4ff */
[----:B------:R-:W4:Y:S04]  /*23540*/  LDL.LU R138, [R1+0xe90] ;  /* 0x000e9000018a7983 */ /* 0x000f280000300800 */
[----:B------:R-:W4:Y:S01]  /*23550*/  LDG.E.U8 R54, desc[UR20][R54.64] ;  /* 0x0000001436367981 */ /* 0x000f22000c1e1100 */
[----:B------:R-:W0:Y:S03]  /*23560*/  S2R R97, SR_TID.X ;  /* 0x0000000000617919 */ /* 0x000e260000002100 */
[----:B------:R0:W-:Y:S04]  /*23570*/  STS.U8 [R0+UR7+0x12300], R39 ;  /* 0x0123002700007988 */ /* 0x0001e80008000007 */
[----:B------:R-:W-:Y:S04]  /*23580*/  STS.U8 [R0+UR7+0x11f00], R145 ;  /* 0x011f009100007988 */ /* 0x000fe80008000007 */
[----:B------:R1:W-:Y:S04]  /*23590*/  STS.U8 [R0+UR7+0x12700], R40 ;  /* 0x0127002800007988 */ /* 0x0003e80008000007 */
[----:B------:R0:W-:Y:S04]  /*235a0*/  STS.U8 [R0+UR7+0x12f00], R42 ;  /* 0x012f002a00007988 */ /* 0x0001e80008000007 */
[----:B------:R-:W-:Y:S04]  /*235b0*/  STS.U8 [R0+UR7+0x13300], R56 ;  /* 0x0133003800007988 */ /* 0x000fe80008000007 */
[----:B------:R-:W-:Y:S04]  /*235c0*/  STS.U8 [R0+UR7+0x13700], R58 ;  /* 0x0137003a00007988 */ /* 0x000fe80008000007 */
[----:B------:R-:W-:Y:S01]  /*235d0*/  STS.U8 [R0+UR7+0x13b00], R60 ;  /* 0x013b003c00007988 */ /* 0x000fe20008000007 */
[----:B0-----:R-:W-:-:S03]  /*235e0*/  IMAD.SHL.U32 R39, R97, 0x10, RZ ;  /* 0x0000001061277824 */ /* 0x001fc600078e00ff */
[----:B------:R-:W-:Y:S04]  /*235f0*/  STS.U8 [R0+UR7+0x13f00], R62 ;  /* 0x013f003e00007988 */ /* 0x000fe80008000007 */
        /* <DEDUP_REMOVED lines=15> */
[----:B------:R-:W-:-:S02]  /*236f0*/  F2FP.SATFINITE.E4M3.F32.PACK_AB_MERGE_C R5, R6, R5, RZ ;  /* 0x000000050605723e */ /* 0x000fc400048070ff */
[----:B------:R-:W-:Y:S02]  /*23700*/  LOP3.LUT R6, R97, 0xf, RZ, 0xc0, !PT ;  /* 0x0000000f61067812 */ /* 0x000fe400078ec0ff */
[----:B-1----:R-:W-:Y:S02]  /*23710*/  F2FP.SATFINITE.E4M3.F32.PACK_AB_MERGE_C R40, R141, R142, RZ ;  /* 0x0000008e8d28723e */ /* 0x002fe400048070ff */
[----:B------:R-:W-:Y:S02]  /*23720*/  F2FP.SATFINITE.E4M3.F32.PACK_AB_MERGE_C R42, R127, R128, RZ ;  /* 0x000000807f2a723e */ /* 0x000fe400048070ff */
[----:B------:R-:W-:Y:S02]  /*23730*/  F2FP.SATFINITE.E4M3.F32.PACK_AB_MERGE_C R122, R122, R124, RZ ;  /* 0x0000007c7a7a723e */ /* 0x000fe400048070ff */
[----:B------:R-:W-:Y:S02]  /*23740*/  F2FP.SATFINITE.E4M3.F32.PACK_AB_MERGE_C R117, R117, R118, RZ ;  /* 0x000000767575723e */ /* 0x000fe400048070ff */
[----:B------:R-:W-:-:S02]  /*23750*/  F2FP.SATFINITE.E4M3.F32.PACK_AB_MERGE_C R113, R113, R114, RZ ;  /* 0x000000727171723e */ /* 0x000fc400048070ff */
[----:B------:R-:W-:Y:S02]  /*23760*/  F2FP.SATFINITE.E4M3.F32.PACK_AB_MERGE_C R109, R109, R110, RZ ;  /* 0x0000006e6d6d723e */ /* 0x000fe400048070ff */
[----:B------:R-:W-:Y:S02]  /*23770*/  F2FP.SATFINITE.E4M3.F32.PACK_AB_MERGE_C R26, R26, R25, RZ ;  /* 0x000000191a1a723e */ /* 0x000fe400048070ff */
[----:B------:R-:W-:Y:S02]  /*23780*/  F2FP.SATFINITE.E4M3.F32.PACK_AB_MERGE_C R40, R121, R123, R40 ;  /* 0x0000007b7928723e */ /* 0x000fe40004807028 */
[----:B------:R-:W-:Y:S02]  /*23790*/  F2FP.SATFINITE.E4M3.F32.PACK_AB_MERGE_C R144, R10, R9, RZ ;  /* 0x000000090a90723e */ /* 0x000fe400048070ff */
[----:B------:R-:W-:Y:S02]  /*237a0*/  F2FP.SATFINITE.E4M3.F32.PACK_AB_MERGE_C R145, R14, R13, RZ ;  /* 0x0000000d0e91723e */ /* 0x000fe400048070ff */
[----:B------:R-:W-:-:S02]  /*237b0*/  F2FP.SATFINITE.E4M3.F32.PACK_AB_MERGE_C R146, R18, R17, RZ ;  /* 0x000000111292723e */ /* 0x000fc400048070ff */
[----:B------:R-:W-:Y:S02]  /*237c0*/  F2FP.SATFINITE.E4M3.F32.PACK_AB_MERGE_C R147, R22, R21, RZ ;  /* 0x000000151693723e */ /* 0x000fe400048070ff */
[----:B------:R-:W-:Y:S02]  /*237d0*/  F2FP.SATFINITE.E4M3.F32.PACK_AB_MERGE_C R25, R30, R29, RZ ;  /* 0x0000001d1e19723e */ /* 0x000fe400048070ff */
[----:B------:R-:W-:Y:S01]  /*237e0*/  F2FP.SATFINITE.E4M3.F32.PACK_AB_MERGE_C R123, R4, R108, R5 ;  /* 0x0000006c047b723e */ /* 0x000fe20004807005 */
[----:B--2---:R-:W-:Y:S04]  /*237f0*/  STS.U8 [R0+UR7+0x17b00], R88 ;  /* 0x017b005800007988 */ /* 0x004fe80008000007 */
[----:B------:R0:W-:Y:S02]  /*23800*/  STS.U8 [R0+UR7+0x17f00], R89 ;  /* 0x017f005900007988 */ /* 0x0001e40008000007 */
[----:B0-----:R-:W-:-:S05]  /*23810*/  LOP3.LUT R0, R97, 0x60, RZ, 0xc0, !PT ;  /* 0x0000006061007812 */ /* 0x001fca00078ec0ff */
[----:B------:R-:W-:Y:S01]  /*23820*/  IMAD R0, R0, 0x40, R39 ;  /* 0x0000004000007824 */ /* 0x000fe200078e0227 */
[----:B------:R-:W-:-:S05]  /*23830*/  LOP3.LUT R39, R97, 0x10, RZ, 0xc0, !PT ;  /* 0x0000001061277812 */ /* 0x000fca00078ec0ff */
[----:B------:R-:W-:-:S05]  /*23840*/  IMAD.SHL.U32 R39, R39, 0x4, RZ ;  /* 0x0000000427277824 */ /* 0x000fca00078e00ff */
[----:B------:R-:W-:Y:S01]  /*23850*/  LOP3.LUT R0, R0, R39, RZ, 0x3c, !PT ;  /* 0x0000002700007212 */ /* 0x000fe200078e3cff */
[----:B------:R-:W-:Y:S01]  /*23860*/  STS.U8 [R3+UR7+0x10780], R53 ;  /* 0x0107803503007988 */ /* 0x000fe20008000007 */
[----:B------:R-:W-:-:S03]  /*23870*/  F2FP.SATFINITE.E4M3.F32.PACK_AB_MERGE_C R33, R34, R33, RZ ;  /* 0x000000212221723e */ /* 0x000fc600048070ff */
[----:B------:R-:W-:Y:S01]  /*23880*/  IMAD R0, R6, 0x80, R0 ;  /* 0x0000008006007824 */ /* 0x000fe200078e0200 */
[----:B------:R-:W-:Y:S01]  /*23890*/  STS.U8 [R3+UR7+0x10b80], R52 ;  /* 0x010b803403007988 */ /* 0x000fe20008000007 */
[----:B------:R-:W-:-:S03]  /*238a0*/  F2FP.SATFINITE.E4M3.F32.PACK_AB_MERGE_C R37, R38, R37, RZ ;  /* 0x000000252625723e */ /* 0x000fc600048070ff */
[----:B------:R-:W-:Y:S01]  /*238b0*/  STS.U8 [R3+UR7+0x10f80], R51 ;  /* 0x010f803303007988 */ /* 0x000fe20008000007 */
[----:B------:R-:W-:-:S03]  /*238c0*/  F2FP.SATFINITE.E4M3.F32.PACK_AB_MERGE_C R41, R139, R140, R41 ;  /* 0x0000008c8b29723e */ /* 0x000fc60004807029 */
[----:B------:R-:W-:Y:S01]  /*238d0*/  STS.U8 [R3+UR7+0x11380], R50 ;  /* 0x0113803203007988 */ /* 0x000fe20008000007 */
[----:B------:R-:W-:-:S03]  /*238e0*/  F2FP.SATFINITE.E4M3.F32.PACK_AB_MERGE_C R42, R129, R130, R42 ;  /* 0x00000082812a723e */ /* 0x000fc6000480702a */
[----:B------:R-:W-:Y:S04]  /*238f0*/  STS.U8 [R3+UR7+0x11780], R49 ;  /* 0x0117803103007988 */ /* 0x000fe80008000007 */
[----:B------:R-:W-:Y:S01]  /*23900*/  STS.U8 [R3+UR7+0x11b80], R48 ;  /* 0x011b803003007988 */ /* 0x000fe20008000007 */
[----:B------:R-:W-:-:S03]  /*23910*/  F2FP.SATFINITE.E4M3.F32.PACK_AB_MERGE_C R121, R115, R116, R113 ;  /* 0x000000747379723e */ /* 0x000fc60004807071 */
[----:B---3--:R-:W-:Y:S01]  /*23920*/  STS.U8 [R3+UR7+0x10380], R92 ;  /* 0x0103805c03007988 */ /* 0x008fe20008000007 */
[----:B------:R-:W-:-:S03]  /*23930*/  F2FP.SATFINITE.E4M3.F32.PACK_AB_MERGE_C R120, R119, R120, R117 ;  /* 0x000000787778723e */ /* 0x000fc60004807075 */
[----:B------:R-:W-:Y:S01]  /*23940*/  STS.U8 [R3+UR7+0x11f80], R47 ;  /* 0x011f802f03007988 */ /* 0x000fe20008000007 */
[----:B------:R-:W-:-:S03]  /*23950*/  LOP3.LUT R5, R0, 0x10, RZ, 0x3c, !PT ;  /* 0x0000001000057812 */ /* 0x000fc600078e3cff */
[----:B------:R0:W-:Y:S01]  /*23960*/  STS.U8 [R3+UR7+0x12f80], R43 ;  /* 0x012f802b03007988 */ /* 0x0001e20008000007 */
[----:B------:R-:W-:Y:S02]  /*23970*/  F2FP.SATFINITE.E4M3.F32.PACK_AB_MERGE_C R145, R12, R11, R145 ;  /* 0x0000000b0c91723e */ /* 0x000fe40004807091 */
[----:B------:R-:W-:Y:S01]  /*23980*/  F2FP.SATFINITE.E4M3.F32.PACK_AB_MERGE_C R144, R8, R7, R144 ;  /* 0x000000070890723e */ /* 0x000fe20004807090 */
[----:B------:R-:W-:Y:S01]  /*23990*/  STS.U8 [R3+UR7+0x12380], R46 ;  /* 0x0123802e03007988 */ /* 0x000fe20008000007 */
[----:B------:R-:W-:Y:S02]  /*239a0*/  F2FP.SATFINITE.E4M3.F32.PACK_AB_MERGE_C R146, R16, R15, R146 ;  /* 0x0000000f1092723e */ /* 0x000fe40004807092 */
[----:B------:R-:W-:Y:S01]  /*239b0*/  F2FP.SATFINITE.E4M3.F32.PACK_AB_MERGE_C R147, R20, R19, R147 ;  /* 0x000000131493723e */ /* 0x000fe20004807093 */
[----:B------:R-:W-:Y:S01]  /*239c0*/  STS.U8 [R3+UR7+0x12780], R45 ;  /* 0x0127802d03007988 */ /* 0x000fe20008000007 */
[----:B0-----:R-:W-:Y:S02]  /*239d0*/  F2FP.SATFINITE.E4M3.F32.PACK_AB_MERGE_C R43, R125, R126, R122 ;  /* 0x0000007e7d2b723e */ /* 0x001fe4000480707a */
[----:B------:R-:W-:Y:S01]  /*239e0*/  F2FP.SATFINITE.E4M3.F32.PACK_AB_MERGE_C R122, R111, R112, R109 ;  /* 0x000000706f7a723e */ /* 0x000fe2000480706d */
[----:B------:R-:W-:Y:S01]  /*239f0*/  STS.U8 [R3+UR7+0x12b80], R44 ;  /* 0x012b802c03007988 */ /* 0x000fe20008000007 */
[----:B------:R-:W-:-:S02]  /*23a00*/  F2FP.SATFINITE.E4M3.F32.PACK_AB_MERGE_C R25, R28, R27, R25 ;  /* 0x0000001b1c19723e */ /* 0x000fc40004807019 */
[----:B------:R-:W-:Y:S01]  /*23a10*/  F2FP.SATFINITE.E4M3.F32.PACK_AB_MERGE_C R24, R24, R23, R26 ;  /* 0x000000171818723e */ /* 0x000fe2000480701a */
[----:B------:R-:W-:Y:S01]  /*23a20*/  STS.U8 [R3+UR7+0x13380], R57 ;  /* 0x0133803903007988 */ /* 0x000fe20008000007 */
[----:B------:R-:W-:Y:S02]  /*23a30*/  LOP3.LUT R6, R0, 0x20, RZ, 0x3c, !PT ;  /* 0x0000002000067812 */ /* 0x000fe400078e3cff */
[----:B------:R-:W-:Y:S01]  /*23a40*/  F2FP.SATFINITE.E4M3.F32.PACK_AB_MERGE_C R26, R32, R31, R33 ;  /* 0x0000001f201a723e */ /* 0x000fe20004807021 */
[----:B------:R-:W-:Y:S01]  /*23a50*/  STS.U8 [R3+UR7+0x13780], R59 ;  /* 0x0137803b03007988 */ /* 0x000fe20008000007 */
[----:B------:R-:W-:-:S03]  /*23a60*/  F2FP.SATFINITE.E4M3.F32.PACK_AB_MERGE_C R27, R36, R35, R37 ;  /* 0x00000023241b723e */ /* 0x000fc60004807025 */
        /* <DEDUP_REMOVED lines=9> */
[----:B----4-:R-:W-:-:S03]  /*23b00*/  FADD R4, -R2, R96 ;  /* 0x0000006002047221 */ /* 0x010fc60000000100 */
[----:B------:R-:W-:Y:S01]  /*23b10*/  STS.U8 [R3+UR7+0x15f80], R79 ;  /* 0x015f804f03007988 */ /* 0x000fe20008000007 */
[----:B------:R-:W-:-:S03]  /*23b20*/  FMUL R4, R4, 1.4426950216293334961 ;  /* 0x3fb8aa3b04047820 */ /* 0x000fc60000400000 */
        /* <DEDUP_REMOVED lines=8> */
[----:B------:R1:W-:Y:S01]  /*23bb0*/  STS.128 [R0+UR7+0x1c000], R40 ;  /* 0x01c0002800007988 */ /* 0x0003e20008000c07 */
[----:B0-----:R-:W-:-:S03]  /*23bc0*/  LOP3.LUT R3, R0, 0x30, RZ, 0x3c, !PT ;  /* 0x0000003000037812 */ /* 0x001fc600078e3cff */
[----:B------:R-:W-:Y:S04]  /*23bd0*/  STS.128 [R5+UR7+0x1c000], R120 ;  /* 0x01c0007805007988 */ /* 0x000fe80008000c07 */
[----:B------:R-:W-:Y:S04]  /*23be0*/  STS.128 [R6+UR7+0x1c000], R144 ;  /* 0x01c0009006007988 */ /* 0x000fe80008000c07 */
[----:B------:R0:W-:Y:S01]  /*23bf0*/  STS.128 [R3+UR7+0x1c000], R24 ;  /* 0x01c0001803007988 */ /* 0x0001e20008000c07 */
[----:B-1----:R0:W1:Y:S02]  /*23c00*/  MUFU.EX2 R0, R4 ;  /* 0x0000000400007308 */ /* 0x0020640000000800 */
[----:B0-----:R-:W-:Y:S01]  /*23c10*/  LDTM.16dp32bit_t0_t15.x128 R4, tmem[UR9] ;  /* 0x00000009000479ee */ /* 0x001fe20008b80000 */
[----:B------:R-:W1:Y:S01]  /*23c20*/  LDTM.16dp32bit_t16_t31.x128 R4, tmem[UR9+0x80] ;  /* 0x00008009000479ee */ /* 0x000e620008ba0000 */
[----:B------:R-:W-:Y:S01]  /*23c30*/  NOP ;  /* 0x0000000000007918 */ /* 0x000fe20000000000 */
[C---:B-1----:R-:W-:Y:S01]  /*23c40*/  FMUL R4, R0.reuse, R4 ;  /* 0x0000000400047220 */ /* 0x042fe20000400000 */
        /* <DEDUP_REMOVED lines=128> */
[----:B------:R0:W-:Y:S01]  /*24450*/  STTM.16dp32bit_t16_t31.x128 tmem[UR9+0x80], R4 ;  /* 0x00008004000079ed */ /* 0x0001e20008ba0009 */
[----:B------:R-:W1:Y:S02]  /*24460*/  FENCE.VIEW.ASYNC.T ;  /* 0x00000000000073c6 */ /* 0x000e640000000200 */
[----:B-1----:R-:W-:Y:S06]  /*24470*/  BAR.SYNC.DEFER_BLOCKING 0x0 ;  /* 0x0000000000007b1d */ /* 0x002fec0000010000 */
[----:B------:R1:W-:Y:S06]  /*24480*/  MEMBAR.ALL.CTA ;  /* 0x0000000000007992 */ /* 0x0003ec0000008000 */
[----:B-1----:R-:W1:Y:S01]  /*24490*/  FENCE.VIEW.ASYNC.S ;  /* 0x00000000000073c6 */ /* 0x002e620000000000 */
[----:B------:R-:W-:Y:S01]  /*244a0*/  ULEA UR10, UR12, UR7, 0x3 ;  /* 0x000000070c0a7291 */ /* 0x000fe2000f8e18ff */
[----:B------:R-:W-:Y:S01]  /*244b0*/  FADD R143, R143, R138 ;  /* 0x0000008a8f8f7221 */ /* 0x000fe20000000000 */
[----:B------:R-:W-:-:S02]  /*244c0*/  UMOV UR19, UR69 ;  /* 0x0000004500137c82 */ /* 0x000fc40008000000 */
[----:B------:R-:W-:Y:S01]  /*244d0*/  UIADD3 UR10, UPT, UPT, UR10, 0x1e000, URZ ;  /* 0x0001e0000a0a7890 */ /* 0x000fe2000fffe0ff */
[----:B-1----:R-:W-:Y:S06]  /*244e0*/  BAR.SYNC.DEFER_BLOCKING 0x0 ;  /* 0x0000000000007b1d */ /* 0x002fec0000010000 */
[----:B------:R-:W-:Y:S05]  /*244f0*/  BRA.U UP1, `(.L_x_15) ;  /* 0x0000000101547547 */ /* 0x000fea000b800000 */
[----:B------:R-:W-:Y:S01]  /*24500*/  UMOV UR4, UR67 ;  /* 0x0000004300047c82 */ /* 0x000fe20008000000 */
[----:B------:R-:W-:Y:S01]  /*24510*/  UMOV UR5, 0x40004040 ;  /* 0x4000404000057882 */ /* 0x000fe20000000000 */
[----:B------:R-:W-:Y:S01]  /*24520*/  UMOV UR62, UR68 ;  /* 0x00000044003e7c82 */ /* 0x000fe20008000000 */
        /* <DEDUP_REMOVED lines=8> */
[----:B------:R-:W-:Y:S01]  /*245b0*/  UMOV UR70, 0x0 ;  /* 0x0000000000467882 */ /* 0x000fe20000000000 */
[----:B------:R-:W-:Y:S01]  /*245c0*/  UMOV UR71, 0x4400010 ;  /* 0x0440001000477882 */ /* 0x000fe20000000000 */
[----:B------:R2:W-:Y:S01]  /*245d0*/  UTCQMMA gdesc[UR26], gdesc[UR28], tmem[UR8], tmem[UR76], idesc[UR77], UPT ;  /* 0x00ff4c1c1a0075ea */ /* 0x0005e2000b800308 */
[----:B------:R2:W-:Y:S01]  /*245e0*/  UTCQMMA gdesc[UR42], gdesc[UR58], tmem[UR8], tmem[UR74], idesc[UR75], UPT ;  /* 0x00ff4a3a2a0075ea */ /* 0x0005e2000b800308 */
[----:B------:R2:W-:Y:S01]  /*245f0*/  UTCQMMA gdesc[UR44], gdesc[UR60], tmem[UR8], tmem[UR70], idesc[UR71], UPT ;  /* 0x00ff463c2c0075ea */ /* 0x0005e2000b800308 */
[----:B-1----:R-:W-:Y:S01]  /*24600*/  UMOV UR4, UR10 ;  /* 0x0000000a00047c82 */ /* 0x002fe20008000000 */
[----:B------:R-:W-:-:S02]  /*24610*/  UMOV UR5, URZ ;  /* 0x000000ff00057c82 */ /* 0x000fc40008000000 */
[----:B------:R-:W-:Y:S02]  /*24620*/  UMOV UR69, UR4 ;  /* 0x0000000400457c82 */ /* 0x000fe40008000000 */
[----:B------:R2:W-:Y:S01]  /*24630*/  UTCBAR [UR69], URZ ;  /* 0x000000ff450073e9 */ /* 0x0005e200080000ff */
[----:B------:R-:W-:Y:S02]  /*24640*/  NOP ;  /* 0x0000000000007918 */ /* 0x000fe40000000000 */
.L_x_15:
[----:B------:R-:W3:Y:S01]  /*24650*/  LDL.LU R3, [R1+0xe94] ;  /* 0x000e940001037983 */ /* 0x000ee20000300800 */
[----:B------:R-:W-:Y:S02]  /*24660*/  UIADD3 UR12, UPT, UPT, UR12, 0x1, URZ ;  /* 0x000000010c0c7890 */ /* 0x000fe4000fffe0ff */
[----:B------:R-:W-:Y:S02]  /*24670*/  UIADD3 UR62, UPT, UPT, UR14, -0x80, URZ ;  /* 0xffffff800e3e7890 */ /* 0x000fe4000fffe0ff */
[----:B------:R-:W-:Y:S02]  /*24680*/  UISETP.GT.AND UP2, UPT, UR12, 0x1, UPT ;  /* 0x000000010c00788c */ /* 0x000fe4000bf44270 */
[----:B------:R-:W-:Y:S02]  /*24690*/  UIADD3 UR6, UPT, UPT, UR6, 0x80, URZ ;  /* 0x0000008006067890 */ /* 0x000fe4000fffe0ff */
[----:B--2---:R-:W-:Y:S02]  /*246a0*/  USEL UR69, URZ, 0x1, !UP2 ;  /* 0x00000001ff457887 */ /* 0x004fe4000d000000 */
[----:B------:R-:W-:-:S02]  /*246b0*/  USEL UR12, UR12, URZ, !UP2 ;  /* 0x000000ff0c0c7287 */ /* 0x000fc4000d000000 */
[----:B------:R-:W-:Y:S02]  /*246c0*/  UISETP.GE.AND UP2, UPT, UR6, UR62, UPT ;  /* 0x0000003e0600728c */ /* 0x000fe4000bf46270 */
[----:B------:R-:W-:Y:S02]  /*246d0*/  USHF.L.U32 UR4, UR15, 0x7, URZ ;  /* 0x000000070f047899 */ /* 0x000fe400080006ff */
[----:B------:R-:W-:Y:S02]  /*246e0*/  USHF.L.U32 UR5, UR13, 0x7, URZ ;  /* 0x000000070d057899 */ /* 0x000fe400080006ff */
[----:B------:R-:W-:Y:S02]  /*246f0*/  UIADD3 UR64, UPT, UPT, UR4, UR64, URZ ;  /* 0x0000004004407290 */ /* 0x000fe4000fffe0ff */
[----:B------:R-:W-:Y:S02]  /*24700*/  UIADD3 UR65, UPT, UPT, UR5, UR65, URZ ;  /* 0x0000004105417290 */ /* 0x000fe4000fffe0ff */
[----:B------:R-:W-:Y:S01]  /*24710*/  ULOP3.LUT UR69, UR19, UR69, URZ, 0x3c, !UPT ;  /* 0x0000004513457292 */ /* 0x000fe2000f8e3cff */
[----:B---3--:R-:W-:Y:S01]  /*24720*/  FFMA R3, R0, R3, R143 ;  /* 0x0000000300037223 */ /* 0x008fe2000000008f */
[----:B------:R-:W-:-:S04]  /*24730*/  IMAD.U32 R0, RZ, RZ, UR19 ;  /* 0x00000013ff007e24 */ /* 0x000fc8000f8e00ff */
[----:B------:R3:W-:Y:S04]  /*24740*/  STL [R1+0xe94], R3 ;  /* 0x000e940301007387 */ /* 0x0007e80000100800 */
[----:B------:R3:W-:Y:S04]  /*24750*/  STL [R1+0xc], R2 ;  /* 0x00000c0201007387 */ /* 0x0007e80000100800 */
[----:B------:R3:W-:Y:S01]  /*24760*/  STL [R1+0xe90], R0 ;  /* 0x000e900001007387 */ /* 0x0007e20000100800 */
[----:B------:R-:W-:Y:S05]  /*24770*/  BRA.U !UP2, `(.L_x_16) ;  /* 0xffffff310a087547 */ /* 0x000fea000b83ffff */
.L_x_11:
[----:B--23--:R-:W2:Y:S01]  /*24780*/  LDL.LU R0, [R1+0xe94] ;  /* 0x000e940001007983 */ /* 0x00cea20000300800 */
[----:B------:R-:W3:Y:S01]  /*24790*/  LDCU UR4, c[0x0][0x3f0] ;  /* 0x00007e00ff0477ac */ /* 0x000ee20008000800 */
[----:B01----:R-:W0:Y:S01]  /*247a0*/  S2R R4, SR_TID.X ;  /* 0x0000000000047919 */ /* 0x003e220000002100 */
[----:B---3--:R-:W-:Y:S01]  /*247b0*/  UISETP.GE.AND UP0, UPT, UR4, 0x1, UPT ;  /* 0x000000010400788c */ /* 0x008fe2000bf06270 */
[C---:B0-----:R-:W-:Y:S02]  /*247c0*/  LOP3.LUT R3, R4.reuse, 0xf, RZ, 0xc0, !PT ;  /* 0x0000000f04037812 */ /* 0x041fe400078ec0ff */
[----:B-----5:R-:W-:Y:S01]  /*247d0*/  SHF.R.U32.HI R132, RZ, 0x2, R4 ;  /* 0x00000002ff847819 */ /* 0x020fe20000011604 */
[----:B--2---:R-:W-:Y:S01]  /*247e0*/  IMAD.MOV.U32 R133, RZ, RZ, R0 ;  /* 0x000000ffff857224 */ /* 0x004fe200078e0000 */
[----:B------:R-:W-:-:S03]  /*247f0*/  LOP3.LUT R0, R4, 0x10, RZ, 0xc0, !PT ;  /* 0x0000001004007812 */ /* 0x000fc600078ec0ff */
[----:B------:R-:W-:Y:S01]  /*24800*/  FMUL R134, R133, 8388608 ;  /* 0x4b00000085867820 */ /* 0x000fe20000400000 */
[----:B------:R-:W-:Y:S01]  /*24810*/  LEA R0, R0, UR7, 0x7 ;  /* 0x0000000700007c11 */ /* 0x000fe2000f8e38ff */
[----:B------:R-:W-:Y:S06]  /*24820*/  BRA.U !UP0, `(.L_x_17) ;  /* 0x0000000108107547 */ /* 0x000fec000b800000 */
[----:B------:R-:W-:-:S06]  /*24830*/  USHF.L.U32 UR19, UR19, 0x1f, URZ ;  /* 0x0000001f13137899 */ /* 0x000fcc00080006ff */
[----:B------:R-:W-:-:S04]  /*24840*/  IMAD.U32 R4, RZ, RZ, UR19 ;  /* 0x00000013ff047e24 */ /* 0x000fc8000f8e00ff */
[----:B------:R-:W0:Y:S02]  /*24850*/  SYNCS.PHASECHK.TRANS64.TRYWAIT P2, [UR10], R4 ;  /* 0x00000004ff0075a7 */ /* 0x000e24000804110a */
[----:B0-----:R-:W-:Y:S05]  /*24860*/  @!P2 BRA `(.L_x_18) ;  /* 0x000000680060a947 */ /* 0x001fea0003800000 */
.L_x_17:
[----:B------:R-:W-:Y:S01]  /*24870*/  BAR.SYNC.DEFER_BLOCKING 0x0 ;  /* 0x0000000000007b1d */ /* 0x000fe20000010000 */
[----:B------:R-:W-:Y:S01]  /*24880*/  FSETP.GT.AND P2, PT, |R133|, 8.50705917302346158658e+37, PT ;  /* 0x7e8000008500780b */ /* 0x000fe20003f44200 */
[----:B------:R-:W-:Y:S01]  /*24890*/  IMAD R0, R3, 0x10, R0 ;  /* 0x0000001003007824 */ /* 0x000fe200078e0200 */
[C---:B------:R-:W-:Y:S02]  /*248a0*/  FSETP.GEU.AND P4, PT, |R133|.reuse, 1.175494350822287508e-38, PT ;  /* 0x008000008500780b */ /* 0x040fe40003f8e200 */
[----:B------:R-:W-:-:S03]  /*248b0*/  FSETP.GEU.AND P3, PT, R133, 1.175494350822287508e-38, PT ;  /* 0x008000008500780b */ /* 0x000fc60003f6e000 */
[----:B------:R-:W0:Y:S01]  /*248c0*/  S2UR UR6, SR_CTAID.Y ;  /* 0x00000000000679c3 */ /* 0x000e220000002600 */
[----:B------:R-:W-:Y:S01]  /*248d0*/  LOP3.LUT R132, R132, 0x18, RZ, 0xc0, !PT ;  /* 0x0000001884847812 */ /* 0x000fe200078ec0ff */
[----:B------:R-:W1:Y:S01]  /*248e0*/  S2R R139, SR_TID.X ;  /* 0x00000000008b7919 */ /* 0x000e620000002100 */
[----:B------:R-:W-:Y:S01]  /*248f0*/  FSEL R3, R134, R133, !P3 ;  /* 0x0000008586037208 */ /* 0x000fe20005800000 */
[----:B------:R-:W0:Y:S01]  /*24900*/  LDCU.64 UR4, c[0x0][0x3e0] ;  /* 0x00007c00ff0477ac */ /* 0x000e220008000a00 */
[----:B------:R-:W-:Y:S01]  /*24910*/  FSEL R134, RZ, -23, P3 ;  /* 0xc1b80000ff867808 */ /* 0x000fe20001800000 */
[----:B------:R-:W2:Y:S01]  /*24920*/  S2R R140, SR_TID.X ;  /* 0x00000000008c7919 */ /* 0x000ea20000002100 */
[----:B------:R-:W-:Y:S01]  /*24930*/  @P2 FMUL R133, R133, 0.25 ;  /* 0x3e80000085852820 */ /* 0x000fe20000400000 */
[----:B------:R-:W3:Y:S03]  /*24940*/  LDC.64 R162, c[0x0][0x398] ;  /* 0x0000e600ffa27b82 */ /* 0x000ee60000000a00 */
[----:B------:R-:W-:-:S05]  /*24950*/  @!P4 FMUL R133, R133, 16777216 ;  /* 0x4b8000008585c820 */ /* 0x000fca0000400000 */
[----:B------:R-:W4:Y:S01]  /*24960*/  LDC R156, c[0x0][0x3e8] ;  /* 0x0000fa00ff9c7b82 */ /* 0x000f220000000800 */
[----:B------:R-:W5:Y:S01]  /*24970*/  MUFU.RCP R133, R133 ;  /* 0x0000008500857308 */ /* 0x000f620000001000 */
[----:B0-----:R-:W-:Y:S01]  /*24980*/  UIMAD UR4, UR6, UR4, URZ ;  /* 0x00000004060472a4 */ /* 0x001fe2000f8e02ff */
[----:B------:R-:W0:Y:S05]  /*24990*/  @!P1 SYNCS.CCTL.IV [UR7+0x1e000] ;  /* 0x01e00000ff0099b1 */ /* 0x000e2a0008000007 */
[----:B0-----:R-:W-:Y:S06]  /*249a0*/  BAR.SYNC.DEFER_BLOCKING 0x0 ;  /* 0x0000000000007b1d */ /* 0x001fec0000010000 */
[----:B------:R-:W-:Y:S01]  /*249b0*/  LDTM.16dp32bit_t0_t15.x128 R4, tmem[UR9] ;  /* 0x00000009000479ee */ /* 0x000fe20008b80000 */
[----:B------:R-:W0:Y:S01]  /*249c0*/  LDTM.16dp32bit_t16_t31.x128 R4, tmem[UR9+0x80] ;  /* 0x00008009000479ee */ /* 0x000e220008ba0000 */
[----:B-1----:R-:W-:Y:S01]  /*249d0*/  LOP3.LUT R135, R132, 0x1f, R139, 0xf8, !PT ;  /* 0x0000001f84877812 */ /* 0x002fe200078ef88b */
[----:B------:R-:W-:Y:S01]  /*249e0*/  VIADD R132, R3, 0xc0cafb0d ;  /* 0xc0cafb0d03847836 */ /* 0x000fe20000000000 */
[C---:B------:R-:W-:Y:S01]  /*249f0*/  LOP3.LUT R138, R139.reuse, 0x60, RZ, 0xc0, !PT ;  /* 0x000000608b8a7812 */ /* 0x040fe200078ec0ff */
[----:B------:R-:W-:-:S02]  /*24a00*/  IMAD.SHL.U32 R137, R139, 0x10, RZ ;  /* 0x000000108b897824 */ /* 0x000fc400078e00ff */
[----:B------:R-:W-:Y:S01]  /*24a10*/  IMAD.SHL.U32 R135, R135, 0x8, RZ ;  /* 0x0000000887877824 */ /* 0x000fe200078e00ff */
[----:B------:R-:W-:Y:S01]  /*24a20*/  LOP3.LUT R132, R132, 0xff800000, RZ, 0xc0, !PT ;  /* 0xff80000084847812 */ /* 0x000fe200078ec0ff */
[----:B------:R-:W-:Y:S01]  /*24a30*/  IMAD R0, R138, 0x8, R0 ;  /* 0x000000088a007824 */ /* 0x000fe200078e0200 */
[----:B--2---:R-:W-:Y:S02]  /*24a40*/  LOP3.LUT R138, R140, 0x7f, RZ, 0xc0, !PT ;  /* 0x0000007f8c8a7812 */ /* 0x004fe400078ec0ff */
[----:B------:R-:W-:Y:S01]  /*24a50*/  I2FP.F32.S32 R136, R132 ;  /* 0x0000008400887245 */ /* 0x000fe20000201400 */
[----:B------:R-:W-:Y:S01]  /*24a60*/  IMAD.IADD R132, R3, 0x1, -R132 ;  /* 0x0000000103847824 */ /* 0x000fe200078e0a84 */
[----:B------:R-:W-:Y:S02]  /*24a70*/  LOP3.LUT R137, R137, 0x30, RZ, 0xc0, !PT ;  /* 0x0000003089897812 */ /* 0x000fe400078ec0ff */
[----:B------:R-:W-:Y:S01]  /*24a80*/  LOP3.LUT R135, R135, 0xc0, RZ, 0xc0, !PT ;  /* 0x000000c087877812 */ /* 0x000fe200078ec0ff */
[----:B------:R-:W-:Y:S01]  /*24a90*/  FFMA.FTZ R134, R136, 1.1920928955078125e-07, R134 ;  /* 0x3400000088867823 */ /* 0x000fe20000010086 */
[----:B------:R-:W-:Y:S01]  /*24aa0*/  FADD R132, R132, -1 ;  /* 0xbf80000084847421 */ /* 0x000fe20000000000 */
[----:B------:R-:W1:Y:S01]  /*24ab0*/  @!P1 SYNCS.CCTL.IV [UR7+0x1e008] ;  /* 0x01e00800ff0099b1 */ /* 0x000e620008000007 */
[----:B------:R-:W-:Y:S01]  /*24ac0*/  ISETP.GE.U32.AND P1, PT, R3, 0x7f800000, PT ;  /* 0x7f8000000300780c */ /* 0x000fe20003f26070 */
[----:B------:R-:W-:Y:S01]  /*24ad0*/  NOP ;  /* 0x0000000000007918 */ /* 0x000fe20000000000 */
[----:B------:R-:W-:Y:S01]  /*24ae0*/  IADD3 R135, PT, PT, R135, UR7, R137 ;  /* 0x0000000787877c10 */ /* 0x000fe2000fffe089 */
[----:B0-----:R-:W-:Y:S01]  /*24af0*/  @P2 FMUL R4, R4, 0.25 ;  /* 0x3e80000004042820 */ /* 0x001fe20000400000 */
[----:B------:R-:W-:Y:S01]  /*24b00*/  @P2 FMUL R5, R5, 0.25 ;  /* 0x3e80000005052820 */ /* 0x000fe20000400000 */
        /* <DEDUP_REMOVED lines=16> */
[----:B------:R-:W-:Y:S01]  /*24c10*/  @!P4 FMUL R4, R4, 16777216 ;  /* 0x4b8000000404c820 */ /* 0x000fe20000400000 */
        /* <DEDUP_REMOVED lines=43> */
[C---:B-----5:R-:W-:Y:S01]  /*24ed0*/  FMUL R4, R133.reuse, R4 ;  /* 0x0000000485047220 */ /* 0x060fe20000400000 */
        /* <DEDUP_REMOVED lines=10> */
[----:B------:R-:W-:Y:S01]  /*24f80*/  FMUL R17, R133, R17 ;  /* 0x0000001185117220 */ /* 0x000fe20000400000 */
        /* <DEDUP_REMOVED lines=8> */
[C---:B------:R-:W-:Y:S01]  /*25010*/  FMUL R20, R133.reuse, R20 ;  /* 0x0000001485147220 */ /* 0x040fe20000400000 */
[C---:B------:R-:W-:Y:S01]  /*25020*/  FMUL R21, R133.reuse, R21 ;  /* 0x0000001585157220 */ /* 0x040fe20000400000 */
[C---:B------:R-:W-:Y:S01]  /*25030*/  FMUL R22, R133.reuse, R22 ;  /* 0x0000001685167220 */ /* 0x040fe20000400000 */
[C---:B------:R-:W-:Y:S01]  /*25040*/  FMUL R23, R133.reuse, R23 ;  /* 0x0000001785177220 */ /* 0x040fe20000400000 */
[C---:B------:R-:W-:Y:S01]  /*25050*/  FMUL R24, R133.reuse, R24 ;  /* 0x0000001885187220 */ /* 0x040fe20000400000 */
[----:B------:R-:W-:Y:S01]  /*25060*/  FMUL R25, R133, R25 ;  /* 0x0000001985197220 */ /* 0x000fe20000400000 */
        /* <DEDUP_REMOVED lines=48> */
[----:B------:R-:W-:Y:S01]  /*25370*/  F2FP.SATFINITE.E4M3.F32.PACK_AB_MERGE_C R4, R5, R4, RZ ;  /* 0x000000040504723e */ /* 0x000fe200048070ff */
        /* <DEDUP_REMOVED lines=10> */
[C---:B------:R-:W-:Y:S01]  /*25420*/  FMUL R33, R133.reuse, R33 ;  /* 0x0000002185217220 */ /* 0x040fe20000400000 */
[C---:B------:R-:W-:Y:S01]  /*25430*/  FMUL R52, R133.reuse, R52 ;  /* 0x0000003485347220 */ /* 0x040fe20000400000 */
[C---:B------:R-:W-:Y:S01]  /*25440*/  FMUL R53, R133.reuse, R53 ;  /* 0x0000003585357220 */ /* 0x040fe20000400000 */
[C---:B------:R-:W-:Y:S01]  /*25450*/  FMUL R54, R133.reuse, R54 ;  /* 0x0000003685367220 */ /* 0x040fe20000400000 */
[C---:B------:R-:W-:Y:S01]  /*25460*/  FMUL R55, R133.reuse, R55 ;  /* 0x0000003785377220 */ /* 0x040fe20000400000 */
[C---:B------:R-:W-:Y:S01]  /*25470*/  FMUL R56, R133.reuse, R56 ;  /* 0x0000003885387220 */ /* 0x040fe20000400000 */
[----:B------:R-:W-:Y:S01]  /*25480*/  FMUL R57, R133, R57 ;  /* 0x0000003985397220 */ /* 0x000fe20000400000 */
[----:B------:R-:W-:Y:S01]  /*25490*/  F2FP.SATFINITE.E4M3.F32.PACK_AB_MERGE_C R20, R21, R20, RZ ;  /* 0x000000141514723e */ /* 0x000fe200048070ff */
[----:B------:R-:W-:Y:S01]  /*254a0*/  @P2 FMUL R42, R42, 0.25 ;  /* 0x3e8000002a2a2820 */ /* 0x000fe20000400000 */
[----:B------:R-:W-:Y:S01]  /*254b0*/  F2FP.SATFINITE.E4M3.F32.PACK_AB_MERGE_C R22, R23, R22, RZ ;  /* 0x000000161716723e */ /* 0x000fe200048070ff */
[----:B------:R-:W-:Y:S01]  /*254c0*/  @P2 FMUL R43, R43, 0.25 ;  /* 0x3e8000002b2b2820 */ /* 0x000fe20000400000 */
[----:B------:R-:W-:Y:S01]  /*254d0*/  F2FP.SATFINITE.E4M3.F32.PACK_AB_MERGE_C R24, R25, R24, RZ ;  /* 0x000000181918723e */ /* 0x000fe200048070ff */
        /* <DEDUP_REMOVED lines=40> */
[C---:B------:R-:W-:Y:S01]  /*25760*/  FMUL R34, R133.reuse, R34 ;  /* 0x0000002285227220 */ /* 0x040fe20000400000 */
[----:B------:R-:W-:Y:S01]  /*25770*/  FMUL R35, R133, R35 ;  /* 0x0000002385237220 */ /* 0x000fe20000400000 */
[----:B------:R-:W-:Y:S01]  /*25780*/  LOP3.LUT R4, R4, 0xffff, RZ, 0xc0, !PT ;  /* 0x0000ffff04047812 */ /* 0x000fe200078ec0ff */
[----:B------:R-:W-:Y:S01]  /*25790*/  @P2 FMUL R76, R76, 0.25 ;  /* 0x3e8000004c4c2820 */ /* 0x000fe20000400000 */
        /* <DEDUP_REMOVED lines=10> */
[----:B------:R-:W-:Y:S01]  /*25840*/  @P2 FMUL R116, R116, 0.25 ;  /* 0x3e80000074742820 */ /* 0x000fe20000400000 */
[----:B------:R-:W-:Y:S01]  /*25850*/  @P2 FMUL R117, R117, 0.25 ;  /* 0x3e80000075752820 */ /* 0x000fe20000400000 */
[----:B------:R-:W-:Y:S01]  /*25860*/  @P2 FMUL R118, R118, 0.25 ;  /* 0x3e80000076762820 */ /* 0x000fe20000400000 */
[----:B------:R-:W-:Y:S01]  /*25870*/  @P2 FMUL R119, R119, 0.25 ;  /* 0x3e80000077772820 */ /* 0x000fe20000400000 */
[----:B------:R-:W-:Y:S01]  /*25880*/  @P2 FMUL R120, R120, 0.25 ;  /* 0x3e80000078782820 */ /* 0x000fe20000400000 */
[----:B------:R-:W-:Y:S01]  /*25890*/  @P2 FMUL R121, R121, 0.25 ;  /* 0x3e80000079792820 */ /* 0x000fe20000400000 */
[----:B------:R-:W-:Y:S01]  /*258a0*/  F2FP.SATFINITE.E4M3.F32.PACK_AB_MERGE_C R36, R37, R36, RZ ;  /* 0x000000242524723e */ /* 0x000fe200048070ff */
[----:B------:R-:W-:Y:S01]  /*258b0*/  @!P4 FMUL R42, R42, 16777216 ;  /* 0x4b8000002a2ac820 */ /* 0x000fe20000400000 */
[----:B------:R-:W-:Y:S01]  /*258c0*/  F2FP.SATFINITE.E4M3.F32.PACK_AB_MERGE_C R38, R39, R38, RZ ;  /* 0x000000262726723e */ /* 0x000fe200048070ff */
[----:B------:R-:W-:Y:S01]  /*258d0*/  @!P4 FMUL R43, R43, 16777216 ;  /* 0x4b8000002b2bc820 */ /* 0x000fe20000400000 */
[----:B------:R-:W-:Y:S01]  /*258e0*/  F2FP.SATFINITE.E4M3.F32.PACK_AB_MERGE_C R40, R41, R40, RZ ;  /* 0x000000282928723e */ /* 0x000fe200048070ff */
[C---:B------:R-:W-:Y:S01]  /*258f0*/  FMUL R68, R133.reuse, R68 ;  /* 0x0000004485447220 */ /* 0x040fe20000400000 */
[----:B------:R-:W-:Y:S01]  /*25900*/  LOP3.LUT R20, R20, 0xffff, RZ, 0xc0, !PT ;  /* 0x0000ffff14147812 */ /* 0x000fe200078ec0ff */
[C---:B------:R-:W-:Y:S01]  /*25910*/  FMUL R69, R133.reuse, R69 ;  /* 0x0000004585457220 */ /* 0x040fe20000400000 */
[----:B------:R-:W-:Y:S01]  /*25920*/  LOP3.LUT R24, R24, 0xffff, RZ, 0xc0, !PT ;  /* 0x0000ffff18187812 */ /* 0x000fe200078ec0ff */
[C---:B------:R-:W-:Y:S01]  /*25930*/  FMUL R70, R133.reuse, R70 ;  /* 0x0000004685467220 */ /* 0x040fe20000400000 */
[----:B------:R-:W-:Y:S01]  /*25940*/  LOP3.LUT R9, R22, 0xffff, RZ, 0xc0, !PT ;  /* 0x0000ffff16097812 */ /* 0x000fe200078ec0ff */
[C---:B------:R-:W-:Y:S01]  /*25950*/  FMUL R71, R133.reuse, R71 ;  /* 0x0000004785477220 */ /* 0x040fe20000400000 */
[C---:B------:R-:W-:Y:S01]  /*25960*/  FMUL R72, R133.reuse, R72 ;  /* 0x0000004885487220 */ /* 0x040fe20000400000 */
[----:B------:R-:W-:Y:S01]  /*25970*/  FMUL R73, R133, R73 ;  /* 0x0000004985497220 */ /* 0x000fe20000400000 */
[----:B------:R-:W-:Y:S01]  /*25980*/  F2FP.SATFINITE.E4M3.F32.PACK_AB_MERGE_C R28, R29, R28, RZ ;  /* 0x0000001c1d1c723e */ /* 0x000fe200048070ff */
[----:B------:R-:W-:Y:S01]  /*25990*/  @!P4 FMUL R92, R92, 16777216 ;  /* 0x4b8000005c5cc820 */ /* 0x000fe20000400000 */
        /* <DEDUP_REMOVED lines=34> */
[--C-:B------:R-:W-:Y:S01]  /*25bc0*/  PRMT R6, R8, 0x3340, R1.reuse ;  /* 0x0000334008067816 */ /* 0x100fe20000000001 */
[----:B------:R-:W-:Y:S01]  /*25bd0*/  @!P4 FMUL R76, R76, 16777216 ;  /* 0x4b8000004c4cc820 */ /* 0x000fe20000400000 */
[----:B------:R-:W-:Y:S01]  /*25be0*/  PRMT R14, R16, 0x3340, R1 ;  /* 0x00003340100e7816 */ /* 0x000fe20000000001 */
[----:B------:R-:W-:Y:S01]  /*25bf0*/  @!P4 FMUL R77, R77, 16777216 ;  /* 0x4b8000004d4dc820 */ /* 0x000fe20000400000 */
[----:B------:R-:W-:Y:S01]  /*25c00*/  PRMT R13, R4, 0x3340, R5 ;  /* 0x00003340040d7816 */ /* 0x000fe20000000005 */
[----:B------:R-:W-:Y:S01]  /*25c10*/  @!P4 FMUL R78, R78, 16777216 ;  /* 0x4b8000004e4ec820 */ /* 0x000fe20000400000 */
[----:B------:R-:W-:Y:S01]  /*25c20*/  PRMT R11, R12, 0x3340, R7 ;  /* 0x000033400c0b7816 */ /* 0x000fe20000000007 */
        /* <DEDUP_REMOVED lines=9> */
[----:B------:R-:W-:Y:S01]  /*25cc0*/  F2FP.SATFINITE.E4M3.F32.PACK_AB_MERGE_C R34, R35, R34, RZ ;  /* 0x000000222322723e */ /* 0x000fe200048070ff */
[----:B------:R-:W-:Y:S01]  /*25cd0*/  @P2 FMUL R26, R26, 0.25 ;  /* 0x3e8000001a1a2820 */ /* 0x000fe20000400000 */
[----:B------:R-:W-:Y:S01]  /*25ce0*/  PRMT R22, R24, 0x3340, R1 ;  /* 0x0000334018167816 */ /* 0x000fe20000000001 */
[----:B------:R-:W-:Y:S01]  /*25cf0*/  @P2 FMUL R27, R27, 0.25 ;  /* 0x3e8000001b1b2820 */ /* 0x000fe20000400000 */
[----:B------:R-:W-:Y:S01]  /*25d00*/  PRMT R15, R20, 0x3340, R9 ;  /* 0x00003340140f7816 */ /* 0x000fe20000000009 */
        /* <DEDUP_REMOVED lines=9> */
[C---:B------:R-:W-:Y:S01]  /*25da0*/  FMUL R42, R133.reuse, R42 ;  /* 0x0000002a852a7220 */ /* 0x040fe20000400000 */
[C---:B------:R-:W-:Y:S01]  /*25db0*/  FMUL R43, R133.reuse, R43 ;  /* 0x0000002b852b7220 */ /* 0x040fe20000400000 */
[----:B------:R-:W-:Y:S01]  /*25dc0*/  LOP3.LUT R31, R28, 0xffff, RZ, 0xc0, !PT ;  /* 0x0000ffff1c1f7812 */ /* 0x000fe200078ec0ff */
        /* <DEDUP_REMOVED lines=10> */
[----:B------:R-:W-:Y:S01]  /*25e70*/  FMUL R97, R133, R97 ;  /* 0x0000006185617220 */ /* 0x000fe20000400000 */
[----:B------:R-:W-:Y:S01]  /*25e80*/  F2FP.SATFINITE.E4M3.F32.PACK_AB_MERGE_C R68, R69, R68, RZ ;  /* 0x000000444544723e */ /* 0x000fe200048070ff */
[----:B------:R-:W-:Y:S01]  /*25e90*/  FMUL R100, R133, R100 ;  /* 0x0000006485647220 */ /* 0x000fe20000400000 */
[----:B------:R-:W-:Y:S01]  /*25ea0*/  F2FP.SATFINITE.E4M3.F32.PACK_AB_MERGE_C R70, R71, R70, RZ ;  /* 0x000000464746723e */ /* 0x000fe200048070ff */
[----:B------:R-:W-:Y:S01]  /*25eb0*/  FMUL R101, R133, R101 ;  /* 0x0000006585657220 */ /* 0x000fe20000400000 */
[----:B------:R-:W-:Y:S01]  /*25ec0*/  F2FP.SATFINITE.E4M3.F32.PACK_AB_MERGE_C R72, R73, R72, RZ ;  /* 0x000000484948723e */ /* 0x000fe200048070ff */
        /* <DEDUP_REMOVED lines=8> */
[----:B------:R-:W-:Y:S01]  /*25f50*/  @P2 FMUL R50, R50, 0.25 ;  /* 0x3e80000032322820 */ /* 0x000fe20000400000 */
[----:B------:R-:W-:Y:S01]  /*25f60*/  F2FP.SATFINITE.E4M3.F32.PACK_AB_MERGE_C R62, R63, R62, RZ ;  /* 0x0000003e3f3e723e */ /* 0x000fe200048070ff */
[----:B------:R-:W-:Y:S01]  /*25f70*/  @P2 FMUL R51, R51, 0.25 ;  /* 0x3e80000033332820 */ /* 0x000fe20000400000 */
[----:B------:R-:W-:Y:S01]  /*25f80*/  F2FP.SATFINITE.E4M3.F32.PACK_AB_MERGE_C R64, R65, R64, RZ ;  /* 0x000000404140723e */ /* 0x000fe200048070ff */
[----:B------:R-:W-:Y:S01]  /*25f90*/  FMUL R76, R133, R76 ;  /* 0x0000004c854c7220 */ /* 0x000fe20000400000 */
[----:B------:R-:W-:Y:S01]  /*25fa0*/  PRMT R13, R13, 0x5410, R6 ;  /* 0x000054100d0d7816 */ /* 0x000fe20000000006 */
[----:B------:R-:W-:Y:S01]  /*25fb0*/  FMUL R77, R133, R77 ;  /* 0x0000004d854d7220 */ /* 0x000fe20000400000 */
[----:B------:R-:W-:Y:S01]  /*25fc0*/  PRMT R11, R11, 0x5410, R14 ;  /* 0x000054100b0b7816 */ /* 0x000fe2000000000e */
        /* <DEDUP_REMOVED lines=25> */
[--C-:B------:R-:W-:Y:S01]  /*26160*/  PRMT R15, R32, 0x3340, R1.reuse ;  /* 0x00003340200f7816 */ /* 0x100fe20000000001 */
[----:B------:R-:W-:Y:S01]  /*26170*/  @!P4 FMUL R50, R50, 16777216 ;  /* 0x4b8000003232c820 */ /* 0x000fe20000400000 */
[----:B------:R-:W-:Y:S01]  /*26180*/  PRMT R30, R56, 0x3340, R1 ;  /* 0x00003340381e7816 */ /* 0x000fe20000000001 */
[----:B------:R-:W-:Y:S01]  /*26190*/  @!P4 FMUL R51, R51, 16777216 ;  /* 0x4b8000003333c820 */ /* 0x000fe20000400000 */
[----:B------:R-:W-:Y:S01]  /*261a0*/  PRMT R22, R31, 0x3340, R136 ;  /* 0x000033401f167816 */ /* 0x000fe20000000088 */
[C---:B------:R-:W-:Y:S01]  /*261b0*/  FMUL R26, R133.reuse, R26 ;  /* 0x0000001a851a7220 */ /* 0x040fe20000400000 */
[----:B------:R-:W-:Y:S01]  /*261c0*/  PRMT R19, R52, 0x3340, R35 ;  /* 0x0000334034137816 */ /* 0x000fe20000000023 */
[----:B------:R-:W-:Y:S01]  /*261d0*/  FMUL R27, R133, R27 ;  /* 0x0000001b851b7220 */ /* 0x000fe20000400000 */
[----:B------:R-:W-:Y:S01]  /*261e0*/  F2FP.SATFINITE.E4M3.F32.PACK_AB_MERGE_C R42, R43, R42, RZ ;  /* 0x0000002a2b2a723e */ /* 0x000fe200048070ff */
[C---:B------:R-:W-:Y:S01]  /*261f0*/  FMUL R108, R133.reuse, R108 ;  /* 0x0000006c856c7220 */ /* 0x040fe20000400000 */
[----:B------:R-:W-:Y:S01]  /*26200*/  PRMT R28, R48, 0x3340, R1 ;  /* 0x00003340301c7816 */ /* 0x000fe20000000001 */
[C---:B------:R-:W-:Y:S01]  /*26210*/  FMUL R109, R133.reuse, R109 ;  /* 0x0000006d856d7220 */ /* 0x040fe20000400000 */
[----:B------:R-:W-:Y:S01]  /*26220*/  PRMT R17, R44, 0x3340, R37 ;  /* 0x000033402c117816 */ /* 0x000fe20000000025 */
        /* <DEDUP_REMOVED lines=12> */
[----:B------:R-:W-:Y:S01]  /*262f0*/  @P2 FMUL R126, R126, 0.25 ;  /* 0x3e8000007e7e2820 */ /* 0x000fe20000400000 */
[----:B------:R-:W-:Y:S01]  /*26300*/  LOP3.LUT R60, R60, 0xffff, RZ, 0xc0, !PT ;  /* 0x0000ffff3c3c7812 */ /* 0x000fe200078ec0ff */
[----:B------:R-:W-:Y:S01]  /*26310*/  @P2 FMUL R127, R127, 0.25 ;  /* 0x3e8000007f7f2820 */ /* 0x000fe20000400000 */
[----:B------:R-:W-:Y:S01]  /*26320*/  LOP3.LUT R43, R62, 0xffff, RZ, 0xc0, !PT ;  /* 0x0000ffff3e2b7812 */ /* 0x000fe200078ec0ff */
[----:B------:R-:W-:Y:S01]  /*26330*/  @P2 FMUL R128, R128, 0.25 ;  /* 0x3e80000080802820 */ /* 0x000fe20000400000 */
[----:B------:R-:W-:Y:S01]  /*26340*/  LOP3.LUT R64, R64, 0xffff, RZ, 0xc0, !PT ;  /* 0x0000ffff40407812 */ /* 0x000fe200078ec0ff */
[----:B------:R-:W-:Y:S01]  /*26350*/  @P2 FMUL R129, R129, 0.25 ;  /* 0x3e80000081812820 */ /* 0x000fe20000400000 */
[----:B------:R-:W-:Y:S01]  /*26360*/  F2FP.SATFINITE.E4M3.F32.PACK_AB_MERGE_C R100, R101, R100, RZ ;  /* 0x000000646564723e */ /* 0x000fe200048070ff */
[----:B------:R-:W-:Y:S01]  /*26370*/  FMUL R50, R133, R50 ;  /* 0x0000003285327220 */ /* 0x000fe20000400000 */
[----:B------:R-:W-:Y:S01]  /*26380*/  F2FP.SATFINITE.E4M3.F32.PACK_AB_MERGE_C R102, R103, R102, RZ ;  /* 0x000000666766723e */ /* 0x000fe200048070ff */
[----:B------:R-:W-:Y:S01]  /*26390*/  FMUL R51, R133, R51 ;  /* 0x0000003385337220 */ /* 0x000fe20000400000 */
[----:B------:R-:W-:Y:S01]  /*263a0*/  F2FP.SATFINITE.E4M3.F32.PACK_AB_MERGE_C R104, R105, R104, RZ ;  /* 0x000000686968723e */ /* 0x000fe200048070ff */
[----:B------:R-:W-:Y:S01]  /*263b0*/  @!P4 FMUL R124, R124, 16777216 ;  /* 0x4b8000007c7cc820 */ /* 0x000fe20000400000 */
[----:B------:R-:W-:Y:S01]  /*263c0*/  PRMT R21, R21, 0x5410, R14 ;  /* 0x0000541015157816 */ /* 0x000fe2000000000e */
[----:B------:R-:W-:Y:S01]  /*263d0*/  @!P4 FMUL R125, R125, 16777216 ;  /* 0x4b8000007d7dc820 */ /* 0x000fe20000400000 */
[----:B------:R-:W-:Y:S01]  /*263e0*/  LOP3.LUT R84, R84, 0xffff, RZ, 0xc0, !PT ;  /* 0x0000ffff54547812 */ /* 0x000fe200078ec0ff */
[----:B------:R-:W-:Y:S01]  /*263f0*/  @!P4 FMUL R126, R126, 16777216 ;  /* 0x4b8000007e7ec820 */ /* 0x000fe20000400000 */
[----:B------:R-:W-:Y:S01]  /*26400*/  LOP3.LUT R41, R86, 0xffff, RZ, 0xc0, !PT ;  /* 0x0000ffff56297812 */ /* 0x000fe200078ec0ff */
[----:B------:R-:W-:Y:S01]  /*26410*/  @!P4 FMUL R127, R127, 16777216 ;  /* 0x4b8000007f7fc820 */ /* 0x000fe20000400000 */
[----:B------:R-:W-:Y:S01]  /*26420*/  LOP3.LUT R88, R88, 0xffff, RZ, 0xc0, !PT ;  /* 0x0000ffff58587812 */ /* 0x000fe200078ec0ff */
[----:B------:R-:W-:Y:S01]  /*26430*/  @!P4 FMUL R128, R128, 16777216 ;  /* 0x4b8000008080c820 */ /* 0x000fe20000400000 */
[----:B------:R-:W-:Y:S01]  /*26440*/  F2FP.SATFINITE.E4M3.F32.PACK_AB_MERGE_C R76, R77, R76, RZ ;  /* 0x0000004c4d4c723e */ /* 0x000fe200048070ff */
[----:B------:R-:W-:Y:S01]  /*26450*/  @!P4 FMUL R129, R129, 16777216 ;  /* 0x4b8000008181c820 */ /* 0x000fe20000400000 */
        /* <DEDUP_REMOVED lines=10> */
[----:B------:R-:W-:Y:S01]  /*26500*/  PRMT R22, R22, 0x5410, R15 ;  /* 0x0000541016167816 */ /* 0x000fe2000000000f */
[----:B------:R-:W-:Y:S01]  /*26510*/  FMUL R129, R133, R129 ;  /* 0x0000008185817220 */ /* 0x000fe20000400000 */
[----:B------:R-:W-:Y:S01]  /*26520*/  PRMT R14, R19, 0x5410, R30 ;  /* 0x00005410130e7816 */ /* 0x000fe2000000001e */
[----:B------:R-:W-:Y:S01]  /*26530*/  @P2 FMUL R66, R66, 0.25 ;  /* 0x3e80000042422820 */ /* 0x000fe20000400000 */
[----:B------:R-:W-:Y:S01]  /*26540*/  PRMT R15, R17, 0x5410, R28 ;  /* 0x00005410110f7816 */ /* 0x000fe2000000001c */
[----:B------:R-:W-:Y:S01]  /*26550*/  @P2 FMUL R67, R67, 0.25 ;  /* 0x3e80000043432820 */ /* 0x000fe20000400000 */
[----:B------:R-:W-:Y:S01]  /*26560*/  PRMT R30, R72, 0x3340, R1 ;  /* 0x00003340481e7816 */ /* 0x000fe20000000001 */
[----:B------:R-:W-:Y:S01]  /*26570*/  @!P4 FMUL R66, R66, 16777216 ;  /* 0x4b8000004242c820 */ /* 0x000fe20000400000 */
[----:B------:R-:W-:Y:S01]  /*26580*/  PRMT R19, R68, 0x3340, R39 ;  /* 0x0000334044137816 */ /* 0x000fe20000000027 */
[----:B------:R-:W-:Y:S01]  /*26590*/  @!P4 FMUL R67, R67, 16777216 ;  /* 0x4b8000004343c820 */ /* 0x000fe20000400000 */
[----:B------:R-:W-:Y:S01]  /*265a0*/  PRMT R28, R64, 0x3340, R1 ;  /* 0x00003340401c7816 */ /* 0x000fe20000000001 */
[C---:B------:R-:W-:Y:S01]  /*265b0*/  FMUL R66, R133.reuse, R66 ;  /* 0x0000004285427220 */ /* 0x040fe20000400000 */
[----:B------:R-:W-:Y:S01]  /*265c0*/  PRMT R23, R60, 0x3340, R43 ;  /* 0x000033403c177816 */ /* 0x000fe2000000002b */
[----:B------:R-:W-:Y:S01]  /*265d0*/  FMUL R67, R133, R67 ;  /* 0x0000004385437220 */ /* 0x000fe20000400000 */
[----:B------:R-:W-:Y:S01]  /*265e0*/  LOP3.LUT R92, R92, 0xffff, RZ, 0xc0, !PT ;  /* 0x0000ffff5c5c7812 */ /* 0x000fe200078ec0ff */
[----:B------:R-:W-:Y:S01]  /*265f0*/  @P2 FMUL R58, R58, 0.25 ;  /* 0x3e8000003a3a2820 */ /* 0x000fe20000400000 */
[----:B------:R-:W-:Y:S01]  /*26600*/  LOP3.LUT R47, R94, 0xffff, RZ, 0xc0, !PT ;  /* 0x0000ffff5e2f7812 */ /* 0x000fe200078ec0ff */
[----:B------:R-:W-:Y:S01]  /*26610*/  @P2 FMUL R59, R59, 0.25 ;  /* 0x3e8000003b3b2820 */ /* 0x000fe20000400000 */
[----:B------:R-:W-:Y:S01]  /*26620*/  LOP3.LUT R96, R96, 0xffff, RZ, 0xc0, !PT ;  /* 0x0000ffff60607812 */ /* 0x000fe200078ec0ff */
[----:B------:R-:W-:Y:S01]  /*26630*/  @!P4 FMUL R58, R58, 16777216 ;  /* 0x4b8000003a3ac820 */ /* 0x000fe20000400000 */
[----:B------:R-:W-:Y:S01]  /*26640*/  PRMT R46, R88, 0x3340, R1 ;  /* 0x00003340582e7816 */ /* 0x000fe20000000001 */
[----:B------:R-:W-:Y:S01]  /*26650*/  @!P4 FMUL R59, R59, 16777216 ;  /* 0x4b8000003b3bc820 */ /* 0x000fe20000400000 */
[----:B------:R-:W-:Y:S01]  /*26660*/  PRMT R17, R84, 0x3340, R41 ;  /* 0x0000334054117816 */ /* 0x000fe20000000029 */
[C---:B------:R-:W-:Y:S01]  /*26670*/  FMUL R58, R133.reuse, R58 ;  /* 0x0000003a853a7220 */ /* 0x040fe20000400000 */
[----:B------:R-:W-:Y:S01]  /*26680*/  LOP3.LUT R100, R100, 0xffff, RZ, 0xc0, !PT ;  /* 0x0000ffff64647812 */ /* 0x000fe200078ec0ff */
        /* <DEDUP_REMOVED lines=18> */
[----:B------:R-:W-:Y:S01]  /*267b0*/  @P2 FMUL R106, R106, 0.25 ;  /* 0x3e8000006a6a2820 */ /* 0x000fe20000400000 */
[----:B------:R-:W-:Y:S01]  /*267c0*/  F2FP.SATFINITE.E4M3.F32.PACK_AB_MERGE_C R108, R109, R108, RZ ;  /* 0x0000006c6d6c723e */ /* 0x000fe200048070ff */
[----:B------:R-:W-:Y:S01]  /*267d0*/  @P2 FMUL R107, R107, 0.25 ;  /* 0x3e8000006b6b2820 */ /* 0x000fe20000400000 */
[----:B------:R-:W-:Y:S01]  /*267e0*/  F2FP.SATFINITE.E4M3.F32.PACK_AB_MERGE_C R110, R111, R110, RZ ;  /* 0x0000006e6f6e723e */ /* 0x000fe200048070ff */
[----:B------:R-:W-:Y:S01]  /*267f0*/  @P2 FMUL R114, R114, 0.25 ;  /* 0x3e80000072722820 */ /* 0x000fe20000400000 */
[----:B------:R-:W-:Y:S01]  /*26800*/  F2FP.SATFINITE.E4M3.F32.PACK_AB_MERGE_C R112, R113, R112, RZ ;  /* 0x000000707170723e */ /* 0x000fe200048070ff */
[----:B------:R-:W-:Y:S01]  /*26810*/  @P2 FMUL R115, R115, 0.25 ;  /* 0x3e80000073732820 */ /* 0x000fe20000400000 */
[----:B------:R-:W-:Y:S01]  /*26820*/  PRMT R19, R19, 0x5410, R30 ;  /* 0x0000541013137816 */ /* 0x000fe2000000001e */
[----:B------:R-:W-:Y:S01]  /*26830*/  @P2 FMUL R122, R122, 0.25 ;  /* 0x3e8000007a7a2820 */ /* 0x000fe20000400000 */
[----:B------:R-:W-:Y:S01]  /*26840*/  PRMT R23, R23, 0x5410, R28 ;  /* 0x0000541017177816 */ /* 0x000fe2000000001c */
[----:B------:R-:W-:Y:S01]  /*26850*/  @P2 FMUL R123, R123, 0.25 ;  /* 0x3e8000007b7b2820 */ /* 0x000fe20000400000 */
[----:B------:R-:W-:Y:S01]  /*26860*/  PRMT R27, R96, 0x3340, R1 ;  /* 0x00003340601b7816 */ /* 0x000fe20000000001 */
[----:B------:R-:W-:Y:S01]  /*26870*/  @P2 FMUL R130, R130, 0.25 ;  /* 0x3e80000082822820 */ /* 0x000fe20000400000 */
[----:B------:R-:W-:Y:S01]  /*26880*/  PRMT R30, R92, 0x3340, R47 ;  /* 0x000033405c1e7816 */ /* 0x000fe2000000002f */
[----:B------:R-:W-:Y:S01]  /*26890*/  @P2 FMUL R131, R131, 0.25 ;  /* 0x3e80000083832820 */ /* 0x000fe20000400000 */
[----:B------:R-:W-:Y:S01]  /*268a0*/  SHF.R.U32.HI R4, RZ, 0x8, R4 ;  /* 0x00000008ff047819 */ /* 0x000fe20000011604 */
[----:B------:R-:W-:Y:S01]  /*268b0*/  @!P4 FMUL R74, R74, 16777216 ;  /* 0x4b8000004a4ac820 */ /* 0x000fe20000400000 */
[----:B------:R-:W-:Y:S01]  /*268c0*/  SHF.R.U32.HI R5, RZ, 0x8, R5 ;  /* 0x00000008ff057819 */ /* 0x000fe20000011605 */
[----:B------:R-:W-:Y:S01]  /*268d0*/  @!P4 FMUL R75, R75, 16777216 ;  /* 0x4b8000004b4bc820 */ /* 0x000fe20000400000 */
[----:B------:R-:W-:Y:S01]  /*268e0*/  PRMT R17, R17, 0x5410, R46 ;  /* 0x0000541011117816 */ /* 0x000fe2000000002e */
[----:B------:R-:W-:Y:S01]  /*268f0*/  @!P4 FMUL R90, R90, 16777216 ;  /* 0x4b8000005a5ac820 */ /* 0x000fe20000400000 */
[----:B------:R-:W-:Y:S01]  /*26900*/  PRMT R29, R104, 0x3340, R1 ;  /* 0x00003340681d7816 */ /* 0x000fe20000000001 */
[----:B------:R-:W-:Y:S01]  /*26910*/  @!P4 FMUL R91, R91, 16777216 ;  /* 0x4b8000005b5bc820 */ /* 0x000fe20000400000 */
[----:B------:R-:W-:Y:S01]  /*26920*/  PRMT R28, R100, 0x3340, R49 ;  /* 0x00003340641c7816 */ /* 0x000fe20000000031 */
[----:B------:R-:W-:Y:S01]  /*26930*/  FMUL R74, R133, R74 ;  /* 0x0000004a854a7220 */ /* 0x000fe20000400000 */
[----:B------:R-:W-:Y:S01]  /*26940*/  F2FP.SATFINITE.E4M3.F32.PACK_AB_MERGE_C R50, R51, R50, RZ ;  /* 0x000000323332723e */ /* 0x000fe200048070ff */
[C---:B------:R-:W-:Y:S01]  /*26950*/  FMUL R75, R133.reuse, R75 ;  /* 0x0000004b854b7220 */ /* 0x040fe20000400000 */
[----:B------:R-:W-:Y:S01]  /*26960*/  PRMT R38, R80, 0x3340, R1 ;  /* 0x0000334050267816 */ /* 0x000fe20000000001 */
[C---:B------:R-:W-:Y:S01]  /*26970*/  FMUL R90, R133.reuse, R90 ;  /* 0x0000005a855a7220 */ /* 0x040fe20000400000 */
[----:B------:R-:W-:Y:S01]  /*26980*/  PRMT R25, R76, 0x3340, R45 ;  /* 0x000033404c197816 */ /* 0x000fe2000000002d */
[----:B------:R-:W-:Y:S01]  /*26990*/  FMUL R91, R133, R91 ;  /* 0x0000005b855b7220 */ /* 0x000fe20000400000 */
[----:B------:R-:W-:Y:S01]  /*269a0*/  PRMT R57, R120, 0x3340, R1 ;  /* 0x0000334078397816 */ /* 0x000fe20000000001 */
        /* <DEDUP_REMOVED lines=8> */
[C---:B------:R-:W-:Y:S01]  /*26a30*/  FMUL R82, R133.reuse, R82 ;  /* 0x0000005285527220 */ /* 0x040fe20000400000 */
[----:B------:R-:W-:Y:S01]  /*26a40*/  SHF.R.U32.HI R12, RZ, 0x8, R12 ;  /* 0x00000008ff0c7819 */ /* 0x000fe2000001160c */
[C---:B------:R-:W-:Y:S01]  /*26a50*/  FMUL R83, R133.reuse, R83 ;  /* 0x0000005385537220 */ /* 0x040fe20000400000 */
[----:B------:R-:W-:Y:S01]  /*26a60*/  PRMT R30, R30, 0x5410, R27 ;  /* 0x000054101e1e7816 */ /* 0x000fe2000000001b */
[C---:B------:R-:W-:Y:S01]  /*26a70*/  FMUL R98, R133.reuse, R98 ;  /* 0x0000006285627220 */ /* 0x040fe20000400000 */
[----:B------:R-:W-:Y:S01]  /*26a80*/  LOP3.LUT R4, R4, 0xffff, RZ, 0xc0, !PT ;  /* 0x0000ffff04047812 */ /* 0x000fe200078ec0ff */
[----:B------:R-:W-:Y:S01]  /*26a90*/  FMUL R99, R133, R99 ;  /* 0x0000006385637220 */ /* 0x000fe20000400000 */
[----:B------:R-:W-:Y:S01]  /*26aa0*/  LOP3.LUT R5, R5, 0xffff, RZ, 0xc0, !PT ;  /* 0x0000ffff05057812 */ /* 0x000fe200078ec0ff */
[----:B------:R-:W-:Y:S01]  /*26ab0*/  @!P4 FMUL R106, R106, 16777216 ;  /* 0x4b8000006a6ac820 */ /* 0x000fe20000400000 */
[----:B------:R-:W-:Y:S01]  /*26ac0*/  SHF.R.U32.HI R16, RZ, 0x8, R16 ;  /* 0x00000008ff107819 */ /* 0x000fe20000011610 */
[----:B------:R-:W-:Y:S01]  /*26ad0*/  @!P4 FMUL R107, R107, 16777216 ;  /* 0x4b8000006b6bc820 */ /* 0x000fe20000400000 */
[----:B------:R-:W-:Y:S01]  /*26ae0*/  SHF.R.U32.HI R20, RZ, 0x8, R20 ;  /* 0x00000008ff147819 */ /* 0x000fe20000011614 */
[----:B------:R-:W-:Y:S01]  /*26af0*/  @!P4 FMUL R130, R130, 16777216 ;  /* 0x4b8000008282c820 */ /* 0x000fe20000400000 */
[----:B------:R-:W-:Y:S01]  /*26b00*/  SHF.R.U32.HI R9, RZ, 0x8, R9 ;  /* 0x00000008ff097819 */ /* 0x000fe20000011609 */
[----:B------:R-:W-:Y:S01]  /*26b10*/  @!P4 FMUL R131, R131, 16777216 ;  /* 0x4b8000008383c820 */ /* 0x000fe20000400000 */
[----:B------:R-:W-:Y:S01]  /*26b20*/  PRMT R27, R28, 0x5410, R29 ;  /* 0x000054101c1b7816 */ /* 0x000fe2000000001d */
[C---:B------:R-:W-:Y:S01]  /*26b30*/  FMUL R106, R133.reuse, R106 ;  /* 0x0000006a856a7220 */ /* 0x040fe20000400000 */
[----:B------:R-:W-:Y:S01]  /*26b40*/  SHF.R.U32.HI R24, RZ, 0x8, R24 ;  /* 0x00000008ff187819 */ /* 0x000fe20000011618 */
[C---:B------:R-:W-:Y:S01]  /*26b50*/  FMUL R107, R133.reuse, R107 ;  /* 0x0000006b856b7220 */ /* 0x040fe20000400000 */
[----:B------:R-:W-:Y:S01]  /*26b60*/  SHF.R.U32.HI R31, RZ, 0x8, R31 ;  /* 0x00000008ff1f7819 */ /* 0x000fe2000001161f */
[C---:B------:R-:W-:Y:S01]  /*26b70*/  FMUL R130, R133.reuse, R130 ;  /* 0x0000008285827220 */ /* 0x040fe20000400000 */
[----:B------:R-:W-:Y:S01]  /*26b80*/  SHF.R.U32.HI R136, RZ, 0x8, R136 ;  /* 0x00000008ff887819 */ /* 0x000fe20000011688 */
[----:B------:R-:W-:Y:S01]  /*26b90*/  FMUL R131, R133, R131 ;  /* 0x0000008385837220 */ /* 0x000fe20000400000 */
[----:B------:R-:W-:Y:S01]  /*26ba0*/  PRMT R25, R25, 0x5410, R38 ;  /* 0x0000541019197816 */ /* 0x000fe20000000026 */
[----:B------:R-:W-:Y:S01]  /*26bb0*/  @!P4 FMUL R114, R114, 16777216 ;  /* 0x4b8000007272c820 */ /* 0x000fe20000400000 */
[----:B------:R-:W-:Y:S01]  /*26bc0*/  PRMT R28, R46, 0x5410, R57 ;  /* 0x000054102e1c7816 */ /* 0x000fe20000000039 */
[----:B------:R-:W-:Y:S01]  /*26bd0*/  @!P4 FMUL R115, R115, 16777216 ;  /* 0x4b8000007373c820 */ /* 0x000fe20000400000 */
[----:B------:R-:W-:Y:S01]  /*26be0*/  PRMT R55, R112, 0x3340, R1 ;  /* 0x0000334070377816 */ /* 0x000fe20000000001 */
[----:B------:R-:W-:Y:S01]  /*26bf0*/  @!P4 FMUL R122, R122, 16777216 ;  /* 0x4b8000007a7ac820 */ /* 0x000fe20000400000 */
[----:B------:R-:W-:Y:S01]  /*26c00*/  PRMT R38, R108, 0x3340, R51 ;  /* 0x000033406c267816 */ /* 0x000fe20000000033 */
[----:B------:R-:W-:Y:S01]  /*26c10*/  @!P4 FMUL R123, R123, 16777216 ;  /* 0x4b8000007b7bc820 */ /* 0x000fe20000400000 */
[----:B------:R-:W-:Y:S01]  /*26c20*/  LOP3.LUT R46, R12, 0xffff, RZ, 0xc0, !PT ;  /* 0x0000ffff0c2e7812 */ /* 0x000fe200078ec0ff */
[----:B------:R-:W-:Y:S01]  /*26c30*/  FMUL R114, R133, R114 ;  /* 0x0000007285727220 */ /* 0x000fe20000400000 */
[----:B------:R-:W-:Y:S01]  /*26c40*/  F2FP.SATFINITE.E4M3.F32.PACK_AB_MERGE_C R124, R125, R124, RZ ;  /* 0x0000007c7d7c723e */ /* 0x000fe200048070ff */
[----:B------:R-:W-:Y:S01]  /*26c50*/  FMUL R115, R133, R115 ;  /* 0x0000007385737220 */ /* 0x000fe20000400000 */
[----:B------:R-:W-:Y:S01]  /*26c60*/  F2FP.SATFINITE.E4M3.F32.PACK_AB_MERGE_C R126, R127, R126, RZ ;  /* 0x0000007e7f7e723e */ /* 0x000fe200048070ff */
[----:B------:R-:W-:Y:S01]  /*26c70*/  FMUL R122, R133, R122 ;  /* 0x0000007a857a7220 */ /* 0x000fe20000400000 */
[----:B------:R-:W-:Y:S01]  /*26c80*/  F2FP.SATFINITE.E4M3.F32.PACK_AB_MERGE_C R128, R129, R128, RZ ;  /* 0x000000808180723e */ /* 0x000fe200048070ff */
[----:B------:R-:W-:Y:S01]  /*26c90*/  FMUL R123, R133, R123 ;  /* 0x0000007b857b7220 */ /* 0x000fe20000400000 */
[----:B------:R-:W-:Y:S01]  /*26ca0*/  PRMT R12, R4, 0x3340, R5 ;  /* 0x00003340040c7816 */ /* 0x000fe20000000005 */
[----:B------:R-:W-:Y:S01]  /*26cb0*/  STL [R1+0xfc], R135 ;  /* 0x0000fc8701007387 */ /* 0x000fe20000100800 */
[----:B------:R-:W-:-:S02]  /*26cc0*/  LOP3.LUT R16, R16, 0xffff, RZ, 0xc0, !PT ;  /* 0x0000ffff10107812 */ /* 0x000fc400078ec0ff */
[----:B------:R-:W-:Y:S02]  /*26cd0*/  LOP3.LUT R20, R20, 0xffff, RZ, 0xc0, !PT ;  /* 0x0000ffff14147812 */ /* 0x000fe400078ec0ff */
[----:B------:R-:W-:Y:S02]  /*26ce0*/  LOP3.LUT R9, R9, 0xffff, RZ, 0xc0, !PT ;  /* 0x0000ffff09097812 */ /* 0x000fe400078ec0ff */
[----:B------:R-:W-:Y:S02]  /*26cf0*/  LOP3.LUT R24, R24, 0xffff, RZ, 0xc0, !PT ;  /* 0x0000ffff18187812 */ /* 0x000fe400078ec0ff */
[----:B------:R-:W-:Y:S02]  /*26d00*/  LOP3.LUT R5, R31, 0xffff, RZ, 0xc0, !PT ;  /* 0x0000ffff1f057812 */ /* 0x000fe400078ec0ff */
[----:B------:R-:W-:Y:S02]  /*26d10*/  LOP3.LUT R136, R136, 0xffff, RZ, 0xc0, !PT ;  /* 0x0000ffff88887812 */ /* 0x000fe400078ec0ff */
[----:B------:R-:W-:-:S02]  /*26d20*/  SHF.R.U32.HI R36, RZ, 0x8, R36 ;  /* 0x00000008ff247819 */ /* 0x000fc40000011624 */
[----:B------:R-:W-:Y:S02]  /*26d30*/  SHF.R.U32.HI R33, RZ, 0x8, R33 ;  /* 0x00000008ff217819 */ /* 0x000fe40000011621 */
[----:B------:R-:W-:Y:S02]  /*26d40*/  PRMT R29, R38, 0x5410, R55 ;  /* 0x00005410261d7816 */ /* 0x000fe40000000037 */
[----:B------:R-:W-:Y:S02]  /*26d50*/  LOP3.LUT R124, R124, 0xffff, RZ, 0xc0, !PT ;  /* 0x0000ffff7c7c7812 */ /* 0x000fe400078ec0ff */
[----:B------:R-:W-:Y:S02]  /*26d60*/  LOP3.LUT R55, R126, 0xffff, RZ, 0xc0, !PT ;  /* 0x0000ffff7e377812 */ /* 0x000fe400078ec0ff */
[----:B------:R-:W-:Y:S02]  /*26d70*/  LOP3.LUT R128, R128, 0xffff, RZ, 0xc0, !PT ;  /* 0x0000ffff80807812 */ /* 0x000fe400078ec0ff */
[----:B------:R-:W-:-:S02]  /*26d80*/  PRMT R31, R16, 0x3340, R1 ;  /* 0x00003340101f7816 */ /* 0x000fc40000000001 */
[----:B------:R-:W-:Y:S02]  /*26d90*/  PRMT R9, R20, 0x3340, R9 ;  /* 0x0000334014097816 */ /* 0x000fe40000000009 */
[----:B------:R-:W-:Y:S02]  /*26da0*/  SHF.R.U32.HI R8, RZ, 0x8, R8 ;  /* 0x00000008ff087819 */ /* 0x000fe40000011608 */
[----:B------:R-:W-:Y:S02]  /*26db0*/  PRMT R16, R24, 0x3340, R1 ;  /* 0x0000334018107816 */ /* 0x000fe40000000001 */
[----:B------:R-:W-:Y:S02]  /*26dc0*/  PRMT R20, R5, 0x3340, R136 ;  /* 0x0000334005147816 */ /* 0x000fe40000000088 */
[----:B------:R-:W-:Y:S02]  /*26dd0*/  SHF.R.U32.HI R7, RZ, 0x8, R7 ;  /* 0x00000008ff077819 */ /* 0x000fe40000011607 */
[----:B------:R-:W-:-:S02]  /*26de0*/  LOP3.LUT R5, R36, 0xffff, RZ, 0xc0, !PT ;  /* 0x0000ffff24057812 */ /* 0x000fc400078ec0ff */
[----:B------:R-:W-:Y:S02]  /*26df0*/  LOP3.LUT R24, R33, 0xffff, RZ, 0xc0, !PT ;  /* 0x0000ffff21187812 */ /* 0x000fe400078ec0ff */
[----:B------:R-:W-:Y:S02]  /*26e00*/  SHF.R.U32.HI R52, RZ, 0x8, R52 ;  /* 0x00000008ff347819 */ /* 0x000fe40000011634 */
[----:B------:R-:W-:Y:S02]  /*26e10*/  SHF.R.U32.HI R35, RZ, 0x8, R35 ;  /* 0x00000008ff237819 */ /* 0x000fe40000011623 */
[----:B------:R-:W-:Y:S02]  /*26e20*/  PRMT R57, R128, 0x3340, R1 ;  /* 0x0000334080397816 */ /* 0x000fe40000000001 */
[----:B------:R-:W-:Y:S02]  /*26e30*/  PRMT R54, R124, 0x3340, R55 ;  /* 0x000033407c367816 */ /* 0x000fe40000000037 */
[----:B------:R-:W-:-:S02]  /*26e40*/  LOP3.LUT R38, R8, 0xffff, RZ, 0xc0, !PT ;  /* 0x0000ffff08267812 */ /* 0x000fc400078ec0ff */
[----:B------:R-:W-:Y:S02]  /*26e50*/  LOP3.LUT R7, R7, 0xffff, RZ, 0xc0, !PT ;  /* 0x0000ffff07077812 */ /* 0x000fe400078ec0ff */
[----:B------:R-:W-:Y:S02]  /*26e60*/  PRMT R24, R5, 0x3340, R24 ;  /* 0x0000334005187816 */ /* 0x000fe40000000018 */
[----:B------:R-:W-:Y:S02]  /*26e70*/  SHF.R.U32.HI R44, RZ, 0x8, R44 ;  /* 0x00000008ff2c7819 */ /* 0x000fe4000001162c */
[----:B------:R-:W-:Y:S02]  /*26e80*/  LOP3.LUT R5, R52, 0xffff, RZ, 0xc0, !PT ;  /* 0x0000ffff34057812 */ /* 0x000fe400078ec0ff */
[----:B------:R-:W-:Y:S02]  /*26e90*/  LOP3.LUT R36, R35, 0xffff, RZ, 0xc0, !PT ;  /* 0x0000ffff23247812 */ /* 0x000fe400078ec0ff */
[----:B------:R-:W-:-:S02]  /*26ea0*/  PRMT R8, R54, 0x5410, R57 ;  /* 0x0000541036087816 */ /* 0x000fc40000000039 */
[----:B------:R-:W-:Y:S02]  /*26eb0*/  SHF.R.U32.HI R68, RZ, 0x8, R68 ;  /* 0x00000008ff447819 */ /* 0x000fe40000011644 */
[----:B------:R-:W-:Y:S02]  /*26ec0*/  SHF.R.U32.HI R39, RZ, 0x8, R39 ;  /* 0x00000008ff277819 */ /* 0x000fe40000011627 */
[----:B------:R-:W-:Y:S02]  /*26ed0*/  PRMT R57, R38, 0x3340, R1 ;  /* 0x0000334026397816 */ /* 0x000fe40000000001 */
[----:B------:R-:W-:Y:S02]  /*26ee0*/  PRMT R38, R46, 0x3340, R7 ;  /* 0x000033402e267816 */ /* 0x000fe40000000007 */
[----:B------:R-:W-:Y:S02]  /*26ef0*/  LOP3.LUT R7, R44, 0xffff, RZ, 0xc0, !PT ;  /* 0x0000ffff2c077812 */ /* 0x000fe400078ec0ff */
[----:B------:R-:W-:-:S02]  /*26f00*/  PRMT R36, R5, 0x3340, R36 ;  /* 0x0000334005247816 */ /* 0x000fc40000000024 */
[----:B------:R-:W-:Y:S02]  /*26f10*/  LOP3.LUT R5, R68, 0xffff, RZ, 0xc0, !PT ;  /* 0x0000ffff44057812 */ /* 0x000fe400078ec0ff */
[----:B------:R-:W-:Y:S02]  /*26f20*/  LOP3.LUT R44, R39, 0xffff, RZ, 0xc0, !PT ;  /* 0x0000ffff272c7812 */ /* 0x000fe400078ec0ff */
[----:B------:R-:W-:Y:S02]  /*26f30*/  SHF.R.U32.HI R32, RZ, 0x8, R32 ;  /* 0x00000008ff207819 */ /* 0x000fe40000011620 */
[----:B------:R-:W-:Y:S01]  /*26f40*/  PRMT R44, R5, 0x3340, R44 ;  /* 0x00003340052c7816 */ /* 0x000fe2000000002c */
[----:B------:R-:W-:Y:S01]  /*26f50*/  IMAD.MOV.U32 R5, RZ, RZ, 0x3dc6b27f ;  /* 0x3dc6b27fff057424 */ /* 0x000fe200078e00ff */
[----:B------:R-:W-:Y:S02]  /*26f60*/  SHF.R.U32.HI R40, RZ, 0x8, R40 ;  /* 0x00000008ff287819 */ /* 0x000fe40000011628 */
[----:B------:R-:W-:Y:S01]  /*26f70*/  SHF.R.U32.HI R37, RZ, 0x8, R37 ;  /* 0x00000008ff257819 */ /* 0x000fe20000011625 */
[----:B------:R-:W-:Y:S01]  /*26f80*/  FFMA.FTZ R5, R132, R5, -0.16845393180847167969 ;  /* 0xbe2c7f3084057423 */ /* 0x000fe20000010005 */
[----:B------:R-:W-:-:S02]  /*26f90*/  SHF.R.U32.HI R84, RZ, 0x8, R84 ;  /* 0x00000008ff547819 */ /* 0x000fc40000011654 */
[----:B------:R-:W-:Y:S01]  /*26fa0*/  SHF.R.U32.HI R41, RZ, 0x8, R41 ;  /* 0x00000008ff297819 */ /* 0x000fe20000011629 */
[----:B------:R-:W-:Y:S01]  /*26fb0*/  FFMA.FTZ R5, R132, R5, 0.1716887056827545166 ;  /* 0x3e2fcf2a84057423 */ /* 0x000fe20000010005 */
[----:B------:R-:W-:Y:S02]  /*26fc0*/  LOP3.LUT R32, R32, 0xffff, RZ, 0xc0, !PT ;  /* 0x0000ffff20207812 */ /* 0x000fe400078ec0ff */
[----:B------:R-:W-:Y:S01]  /*26fd0*/  LOP3.LUT R40, R40, 0xffff, RZ, 0xc0, !PT ;  /* 0x0000ffff28287812 */ /* 0x000fe200078ec0ff */
[----:B------:R-:W-:Y:S01]  /*26fe0*/  FFMA.FTZ R5, R132, R5, -0.17900948226451873779 ;  /* 0xbe374e4384057423 */ /* 0x000fe20000010005 */
[----:B------:R-:W-:Y:S02]  /*26ff0*/  LOP3.LUT R4, R37, 0xffff, RZ, 0xc0, !PT ;  /* 0x0000ffff25047812 */ /* 0x000fe400078ec0ff */
[----:B------:R-:W-:Y:S01]  /*27000*/  LOP3.LUT R84, R84, 0xffff, RZ, 0xc0, !PT ;  /* 0x0000ffff54547812 */ /* 0x000fe200078ec0ff */
[----:B------:R-:W-:Y:S01]  /*27010*/  FFMA.FTZ R5, R132, R5, 0.20512372255325317383 ;  /* 0x3e520bf484057423 */ /* 0x000fe20000010005 */
[----:B------:R-:W-:-:S02]  /*27020*/  LOP3.LUT R41, R41, 0xffff, RZ, 0xc0, !PT ;  /* 0x0000ffff29297812 */ /* 0x000fc400078ec0ff */
[----:B------:R-:W-:Y:S01]  /*27030*/  SHF.R.U32.HI R60, RZ, 0x8, R60 ;  /* 0x00000008ff3c7819 */ /* 0x000fe2000001163c */
[----:B------:R-:W-:Y:S01]  /*27040*/  FFMA.FTZ R5, R132, R5, -0.24046532809734344482 ;  /* 0xbe763c8b84057423 */ /* 0x000fe20000010005 */
[----:B------:R-:W-:Y:S02]  /*27050*/  SHF.R.U32.HI R43, RZ, 0x8, R43 ;  /* 0x00000008ff2b7819 */ /* 0x000fe4000001162b */
[--C-:B------:R-:W-:Y:S01]  /*27060*/  PRMT R33, R32, 0x3340, R1.reuse ;  /* 0x0000334020217816 */ /* 0x100fe20000000001 */
[----:B------:R-:W-:Y:S01]  /*27070*/  FFMA.FTZ R5, R132, R5, 0.28857114911079406738 ;  /* 0x3e93bf9984057423 */ /* 0x000fe20000010005 */
[----:B------:R-:W-:Y:S02]  /*27080*/  PRMT R37, R40, 0x3340, R1 ;  /* 0x0000334028257816 */ /* 0x000fe40000000001 */
[----:B------:R-:W-:Y:S02]  /*27090*/  PRMT R32, R7, 0x3340, R4 ;  /* 0x0000334007207816 */ /* 0x000fe40000000004 */
[----:B------:R-:W-:Y:S01]  /*270a0*/  PRMT R84, R84, 0x3340, R41 ;  /* 0x0000334054547816 */ /* 0x000fe20000000029 */
[----:B------:R-:W-:Y:S01]  /*270b0*/  FFMA.FTZ R41, R132, R5, -0.36067417263984680176 ;  /* 0xbeb8aa4984297423 */ /* 0x000fe20000010005 */
[----:B------:R-:W-:-:S02]  /*270c0*/  LOP3.LUT R7, R60, 0xffff, RZ, 0xc0, !PT ;  /* 0x0000ffff3c077812 */ /* 0x000fc400078ec0ff */
[----:B------:R-:W-:Y:S01]  /*270d0*/  LOP3.LUT R40, R43, 0xffff, RZ, 0xc0, !PT ;  /* 0x0000ffff2b287812 */ /* 0x000fe200078ec0ff */
[C---:B------:R-:W-:Y:S01]  /*270e0*/  FFMA.FTZ R41, R132.reuse, R41, 0.48089820146560668945 ;  /* 0x3ef6384a84297423 */ /* 0x040fe20000010029 */
[----:B------:R-:W-:Y:S02]  /*270f0*/  SHF.R.U32.HI R76, RZ, 0x8, R76 ;  /* 0x00000008ff4c7819 */ /* 0x000fe4000001164c */
[----:B------:R-:W-:Y:S01]  /*27100*/  SHF.R.U32.HI R45, RZ, 0x8, R45 ;  /* 0x00000008ff2d7819 */ /* 0x000fe2000001162d */
[C---:B------:R-:W-:Y:S01]  /*27110*/  FFMA.FTZ R41, R132.reuse, R41, -0.72134751081466674805 ;  /* 0xbf38aa3b84297423 */ /* 0x040fe20000010029 */
[----:B------:R-:W-:Y:S02]  /*27120*/  SHF.R.U32.HI R92, RZ, 0x8, R92 ;  /* 0x00000008ff5c7819 */ /* 0x000fe4000001165c */
[----:B------:R-:W-:Y:S01]  /*27130*/  SHF.R.U32.HI R47, RZ, 0x8, R47 ;  /* 0x00000008ff2f7819 */ /* 0x000fe2000001162f */
[----:B------:R-:W-:Y:S01]  /*27140*/  FMUL R41, R132, R41 ;  /* 0x0000002984297220 */ /* 0x000fe20000400000 */
[----:B------:R-:W-:-:S02]  /*27150*/  SHF.R.U32.HI R100, RZ, 0x8, R100 ;  /* 0x00000008ff647819 */ /* 0x000fc40000011664 */
[----:B------:R-:W-:Y:S01]  /*27160*/  SHF.R.U32.HI R49, RZ, 0x8, R49 ;  /* 0x00000008ff317819 */ /* 0x000fe20000011631 */
[C---:B------:R-:W-:Y:S01]  /*27170*/  FMUL R41, R132.reuse, R41 ;  /* 0x0000002984297220 */ /* 0x040fe20000400000 */
[----:B------:R-:W-:Y:S02]  /*27180*/  PRMT R40, R7, 0x3340, R40 ;  /* 0x0000334007287816 */ /* 0x000fe40000000028 */
[----:B------:R-:W-:Y:S01]  /*27190*/  SHF.R.U32.HI R48, RZ, 0x8, R48 ;  /* 0x00000008ff307819 */ /* 0x000fe20000011630 */
[----:B------:R-:W-:Y:S01]  /*271a0*/  FFMA.FTZ R41, R132, 1.4426950216293334961, R41 ;  /* 0x3fb8aa3b84297823 */ /* 0x000fe20000010029 */
[----:B------:R-:W-:Y:S02]  /*271b0*/  LOP3.LUT R7, R76, 0xffff, RZ, 0xc0, !PT ;  /* 0x0000ffff4c077812 */ /* 0x000fe400078ec0ff */
[----:B------:R-:W-:Y:S01]  /*271c0*/  LOP3.LUT R46, R45, 0xffff, RZ, 0xc0, !PT ;  /* 0x0000ffff2d2e7812 */ /* 0x000fe200078ec0ff */
[----:B------:R-:W-:Y:S01]  /*271d0*/  FADD R41, R134, R41 ;  /* 0x0000002986297221 */ /* 0x000fe20000000000 */
[----:B------:R-:W-:-:S02]  /*271e0*/  LOP3.LUT R92, R92, 0xffff, RZ, 0xc0, !PT ;  /* 0x0000ffff5c5c7812 */ /* 0x000fc400078ec0ff */
[----:B------:R-:W-:Y:S02]  /*271f0*/  LOP3.LUT R47, R47, 0xffff, RZ, 0xc0, !PT ;  /* 0x0000ffff2f2f7812 */ /* 0x000fe400078ec0ff */
[----:B------:R-:W-:Y:S02]  /*27200*/  LOP3.LUT R100, R100, 0xffff, RZ, 0xc0, !PT ;  /* 0x0000ffff64647812 */ /* 0x000fe400078ec0ff */
[----:B------:R-:W-:Y:S02]  /*27210*/  LOP3.LUT R49, R49, 0xffff, RZ, 0xc0, !PT ;  /* 0x0000ffff31317812 */ /* 0x000fe400078ec0ff */
[----:B------:R-:W-:Y:S02]  /*27220*/  SHF.R.U32.HI R108, RZ, 0x8, R108 ;  /* 0x00000008ff6c7819 */ /* 0x000fe4000001166c */
[----:B------:R-:W-:Y:S02]  /*27230*/  SHF.R.U32.HI R51, RZ, 0x8, R51 ;  /* 0x00000008ff337819 */ /* 0x000fe40000011633 */
[----:B------:R-:W-:-:S02]  /*27240*/  LOP3.LUT R48, R48, 0xffff, RZ, 0xc0, !PT ;  /* 0x0000ffff30307812 */ /* 0x000fc400078ec0ff */
[----:B------:R-:W-:Y:S02]  /*27250*/  PRMT R46, R7, 0x3340, R46 ;  /* 0x00003340072e7816 */ /* 0x000fe4000000002e */
[----:B------:R-:W-:Y:S02]  /*27260*/  PRMT R92, R92, 0x3340, R47 ;  /* 0x000033405c5c7816 */ /* 0x000fe4000000002f */
[----:B------:R-:W-:Y:S02]  /*27270*/  PRMT R100, R100, 0x3340, R49 ;  /* 0x0000334064647816 */ /* 0x000fe40000000031 */
[----:B------:R-:W-:Y:S02]  /*27280*/  LOP3.LUT R7, R108, 0xffff, RZ, 0xc0, !PT ;  /* 0x0000ffff6c077812 */ /* 0x000fe400078ec0ff */
[----:B------:R-:W-:Y:S02]  /*27290*/  LOP3.LUT R4, R51, 0xffff, RZ, 0xc0, !PT ;  /* 0x0000ffff33047812 */ /* 0x000fe400078ec0ff */
[----:B------:R-:W-:-:S02]  /*272a0*/  LOP3.LUT R10, R10, 0xffff, RZ, 0xc0, !PT ;  /* 0x0000ffff0a0a7812 */ /* 0x000fc400078ec0ff */
[----:B------:R-:W-:Y:S02]  /*272b0*/  LOP3.LUT R18, R18, 0xffff, RZ, 0xc0, !PT ;  /* 0x0000ffff12127812 */ /* 0x000fe400078ec0ff */
[----:B------:R-:W-:Y:S02]  /*272c0*/  LOP3.LUT R47, R26, 0xffff, RZ, 0xc0, !PT ;  /* 0x0000ffff1a2f7812 */ /* 0x000fe400078ec0ff */
[----:B------:R-:W-:Y:S02]  /*272d0*/  LOP3.LUT R49, R34, 0xffff, RZ, 0xc0, !PT ;  /* 0x0000ffff22317812 */ /* 0x000fe400078ec0ff */
[----:B------:R-:W-:Y:S02]  /*272e0*/  PRMT R35, R48, 0x3340, R1 ;  /* 0x0000334030237816 */ /* 0x000fe40000000001 */
[----:B------:R-:W-:Y:S02]  /*272f0*/  PRMT R48, R7, 0x3340, R4 ;  /* 0x0000334007307816 */ /* 0x000fe40000000004 */
[----:B------:R-:W-:-:S02]  /*27300*/  PRMT R4, R13, 0x4210, R10 ;  /* 0x000042100d047816 */ /* 0x000fc4000000000a */
[----:B------:R-:W-:Y:S02]  /*27310*/  PRMT R5, R11, 0x4210, R18 ;  /* 0x000042100b057816 */ /* 0x000fe40000000012 */
[----:B------:R-:W-:Y:S02]  /*27320*/  PRMT R6, R6, 0x4210, R47 ;  /* 0x0000421006067816 */ /* 0x000fe4000000002f */
[----:B------:R-:W-:Y:S02]  /*27330*/  PRMT R7, R22, 0x4210, R49 ;  /* 0x0000421016077816 */ /* 0x000fe40000000031 */
[----:B------:R-:W-:Y:S02]  /*27340*/  PRMT R57, R12, 0x5410, R57 ;  /* 0x000054100c397816 */ /* 0x000fe40000000039 */
[----:B------:R-:W-:Y:S01]  /*27350*/  PRMT R31, R38, 0x5410, R31 ;  /* 0x00005410261f7816 */ /* 0x000fe2000000001f */
[----:B-1----:R0:W-:Y:S01]  /*27360*/  STS.128 [R0], R4 ;  /* 0x0000000400007388 */ /* 0x0021e20000000c00 */
[----:B------:R-:W-:-:S02]  /*27370*/  PRMT R16, R9, 0x5410, R16 ;  /* 0x0000541009107816 */ /* 0x000fc40000000010 */
[----:B------:R-:W-:Y:S02]  /*27380*/  PRMT R20, R20, 0x5410, R33 ;  /* 0x0000541014147816 */ /* 0x000fe40000000021 */
[----:B------:R-:W-:Y:S02]  /*27390*/  SHF.R.U32.HI R72, RZ, 0x8, R72 ;  /* 0x00000008ff487819 */ /* 0x000fe40000011648 */
[----:B------:R-:W-:Y:S02]  /*273a0*/  SHF.R.U32.HI R56, RZ, 0x8, R56 ;  /* 0x00000008ff387819 */ /* 0x000fe40000011638 */
[----:B------:R-:W-:Y:S02]  /*273b0*/  LOP3.LUT R72, R72, 0xffff, RZ, 0xc0, !PT ;  /* 0x0000ffff48487812 */ /* 0x000fe400078ec0ff */
[----:B------:R-:W-:Y:S02]  /*273c0*/  LOP3.LUT R56, R56, 0xffff, RZ, 0xc0, !PT ;  /* 0x0000ffff38387812 */ /* 0x000fe400078ec0ff */
[----:B------:R-:W-:-:S02]  /*273d0*/  PRMT R45, R72, 0x3340, R1 ;  /* 0x00003340482d7816 */ /* 0x000fc40000000001 */
[----:B------:R-:W-:Y:S01]  /*273e0*/  F2FP.SATFINITE.E4M3.F32.PACK_AB_MERGE_C R66, R67, R66, RZ ;  /* 0x000000424342723e */ /* 0x000fe200048070ff */
[----:B0-----:R-:W-:Y:S01]  /*273f0*/  @P1 IMAD.MOV.U32 R4, RZ, RZ, 0x7f800000 ;  /* 0x7f800000ff041424 */ /* 0x001fe200078e00ff */
[----:B------:R-:W-:Y:S02]  /*27400*/  PRMT R5, R31, 0x5210, R18 ;  /* 0x000052101f057816 */ /* 0x000fe40000000012 */
[----:B------:R-:W-:Y:S01]  /*27410*/  PRMT R6, R16, 0x5210, R47 ;  /* 0x0000521010067816 */ /* 0x000fe2000000002f */
[----:B------:R-:W-:Y:S01]  /*27420*/  @P1 FFMA.FTZ R41, R3, R4, +INF ;  /* 0x7f80000003291423 */ /* 0x000fe20000010004 */
[----:B------:R-:W-:Y:S02]  /*27430*/  PRMT R4, R57, 0x5210, R10 ;  /* 0x0000521039047816 */ /* 0x000fe4000000000a */
[----:B------:R-:W-:Y:S02]  /*27440*/  PRMT R7, R20, 0x5210, R49 ;  /* 0x0000521014077816 */ /* 0x000fe40000000031 */
[----:B------:R-:W-:-:S02]  /*27450*/  PRMT R43, R56, 0x3340, R1 ;  /* 0x00003340382b7816 */ /* 0x000fc40000000001 */
[----:B------:R-:W-:Y:S01]  /*27460*/  PRMT R37, R24, 0x5410, R37 ;  /* 0x0000541018257816 */ /* 0x000fe20000000025 */
[----:B------:R0:W-:Y:S01]  /*27470*/  STS.128 [R0+0x400], R4 ;  /* 0x0004000400007388 */ /* 0x0001e20000000c00 */
[----:B------:R-:W-:Y:S02]  /*27480*/  PRMT R35, R32, 0x5410, R35 ;  /* 0x0000541020237816 */ /* 0x000fe40000000023 */
[----:B------:R-:W-:Y:S02]  /*27490*/  PRMT R45, R44, 0x5410, R45 ;  /* 0x000054102c2d7816 */ /* 0x000fe4000000002d */
[----:B------:R-:W-:Y:S02]  /*274a0*/  LOP3.LUT R42, R42, 0xffff, RZ, 0xc0, !PT ;  /* 0x0000ffff2a2a7812 */ /* 0x000fe400078ec0ff */
[----:B------:R-:W-:Y:S02]  /*274b0*/  LOP3.LUT R50, R50, 0xffff, RZ, 0xc0, !PT ;  /* 0x0000ffff32327812 */ /* 0x000fe400078ec0ff */
[----:B------:R-:W-:-:S02]  /*274c0*/  LOP3.LUT R66, R66, 0xffff, RZ, 0xc0, !PT ;  /* 0x0000ffff42427812 */ /* 0x000fc400078ec0ff */
[----:B------:R-:W-:Y:S02]  /*274d0*/  LEA R44, R138, UR7, 0x4 ;  /* 0x000000078a2c7c11 */ /* 0x000fe4000f8e20ff */
[----:B------:R-:W-:Y:S02]  /*274e0*/  PRMT R38, R36, 0x5410, R43 ;  /* 0x0000541024267816 */ /* 0x000fe4000000002b */
[----:B------:R-:W-:Y:S02]  /*274f0*/  PRMT R36, R37, 0x5210, R42 ;  /* 0x0000521025247816 */ /* 0x000fe4000000002a */
[----:B------:R-:W-:Y:S02]  /*27500*/  PRMT R13, R15, 0x4210, R50 ;  /* 0x000042100f0d7816 */ /* 0x000fe40000000032 */
[----:B------:R-:W-:Y:S02]  /*27510*/  PRMT R12, R21, 0x4210, R42 ;  /* 0x00004210150c7816 */ /* 0x000fe4000000002a */
[----:B------:R-:W-:Y:S01]  /*27520*/  PRMT R37, R35, 0x5210, R50 ;  /* 0x0000521023257816 */ /* 0x000fe20000000032 */
[----:B------:R-:W-:Y:S01]  /*27530*/  BAR.SYNC.DEFER_BLOCKING 0x0 ;  /* 0x0000000000007b1d */ /* 0x000fe20000010000 */
[----:B------:R-:W-:-:S02]  /*27540*/  PRMT R15, R23, 0x4210, R66 ;  /* 0x00004210170f7816 */ /* 0x000fc40000000042 */
[----:B------:R-:W-:Y:S02]  /*27550*/  SHF.R.U32.HI R64, RZ, 0x8, R64 ;  /* 0x00000008ff407819 */ /* 0x000fe40000011640 */
[----:B------:R-:W-:Y:S02]  /*27560*/  F2FP.SATFINITE.E4M3.F32.PACK_AB_MERGE_C R58, R59, R58, RZ ;  /* 0x0000003a3b3a723e */ /* 0x000fe400048070ff */
[----:B------:R-:W-:Y:S02]  /*27570*/  LOP3.LUT R64, R64, 0xffff, RZ, 0xc0, !PT ;  /* 0x0000ffff40407812 */ /* 0x000fe400078ec0ff */
[----:B------:R-:W-:Y:S02]  /*27580*/  FSETP.NEU.AND P2, PT, R3, RZ, PT ;  /* 0x000000ff0300720b */ /* 0x000fe40003f4d000 */
[----:B------:R-:W-:Y:S02]  /*27590*/  PRMT R39, R64, 0x3340, R1 ;  /* 0x0000334040277816 */ /* 0x000fe40000000001 */
[----:B------:R-:W-:-:S02]  /*275a0*/  LOP3.LUT R3, R58, 0xffff, RZ, 0xc0, !PT ;  /* 0x0000ffff3a037812 */ /* 0x000fc400078ec0ff */
[----:B------:R-:W-:Y:S02]  /*275b0*/  PRMT R39, R40, 0x5410, R39 ;  /* 0x0000541028277816 */ /* 0x000fe40000000027 */
[--C-:B------:R-:W-:Y:S02]  /*275c0*/  PRMT R14, R14, 0x4210, R3.reuse ;  /* 0x000042100e0e7816 */ /* 0x100fe40000000003 */
[----:B------:R-:W-:Y:S02]  /*275d0*/  PRMT R38, R38, 0x5210, R3 ;  /* 0x0000521026267816 */ /* 0x000fe40000000003 */
[----:B------:R-:W-:Y:S02]  /*275e0*/  PRMT R39, R39, 0x5210, R66 ;  /* 0x0000521027277816 */ /* 0x000fe40000000042 */
[----:B------:R-:W-:Y:S01]  /*275f0*/  F2FP.SATFINITE.E4M3.F32.PACK_AB_MERGE_C R74, R75, R74, RZ ;  /* 0x0000004a4b4a723e */ /* 0x000fe200048070ff */
[----:B------:R-:W-:Y:S01]  /*27600*/  LDS.128 R32, [R44] ;  /* 0x000000002c207984 */ /* 0x000fe20000000c00 */
[----:B------:R-:W-:-:S02]  /*27610*/  F2FP.SATFINITE.E4M3.F32.PACK_AB_MERGE_C R90, R91, R90, RZ ;  /* 0x0000005a5b5a723e */ /* 0x000fc400048070ff */
[----:B------:R-:W-:Y:S01]  /*27620*/  LOP3.LUT R74, R74, 0xffff, RZ, 0xc0, !PT ;  /* 0x0000ffff4a4a7812 */ /* 0x000fe200078ec0ff */
[----:B------:R-:W1:Y:S01]  /*27630*/  LDS.128 R20, [R44+0x800] ;  /* 0x000800002c147984 */ /* 0x000e620000000c00 */
[----:B------:R-:W-:Y:S02]  /*27640*/  LOP3.LUT R90, R90, 0xffff, RZ, 0xc0, !PT ;  /* 0x0000ffff5a5a7812 */ /* 0x000fe400078ec0ff */
[----:B------:R-:W-:Y:S01]  /*27650*/  PRMT R40, R19, 0x4210, R74 ;  /* 0x0000421013287816 */ /* 0x000fe2000000004a */
[----:B------:R-:W-:Y:S01]  /*27660*/  BAR.SYNC.DEFER_BLOCKING 0x0 ;  /* 0x0000000000007b1d */ /* 0x000fe20000010000 */
[----:B------:R-:W-:Y:S02]  /*27670*/  PRMT R42, R17, 0x4210, R90 ;  /* 0x00004210112a7816 */ /* 0x000fe4000000005a */
[----:B------:R-:W-:Y:S02]  /*27680*/  SHF.R.U32.HI R80, RZ, 0x8, R80 ;  /* 0x00000008ff507819 */ /* 0x000fe40000011650 */
[----:B------:R-:W-:-:S02]  /*27690*/  SHF.R.U32.HI R88, RZ, 0x8, R88 ;  /* 0x00000008ff587819 */ /* 0x000fc40000011658 */
[----:B------:R-:W-:Y:S02]  /*276a0*/  SHF.R.U32.HI R96, RZ, 0x8, R96 ;  /* 0x00000008ff607819 */ /* 0x000fe40000011660 */
[----:B------:R-:W-:Y:S02]  /*276b0*/  LOP3.LUT R80, R80, 0xffff, RZ, 0xc0, !PT ;  /* 0x0000ffff50507812 */ /* 0x000fe400078ec0ff */
[----:B------:R-:W-:Y:S02]  /*276c0*/  LOP3.LUT R88, R88, 0xffff, RZ, 0xc0, !PT ;  /* 0x0000ffff58587812 */ /* 0x000fe400078ec0ff */
[----:B------:R-:W-:Y:S02]  /*276d0*/  LOP3.LUT R96, R96, 0xffff, RZ, 0xc0, !PT ;  /* 0x0000ffff60607812 */ /* 0x000fe400078ec0ff */
[----:B------:R-:W-:Y:S02]  /*276e0*/  F2FP.SATFINITE.E4M3.F32.PACK_AB_MERGE_C R82, R83, R82, RZ ;  /* 0x000000525352723e */ /* 0x000fe400048070ff */
[----:B------:R-:W-:-:S02]  /*276f0*/  F2FP.SATFINITE.E4M3.F32.PACK_AB_MERGE_C R98, R99, R98, RZ ;  /* 0x000000626362723e */ /* 0x000fc400048070ff */
[--C-:B------:R-:W-:Y:S02]  /*27700*/  PRMT R59, R80, 0x3340, R1.reuse ;  /* 0x00003340503b7816 */ /* 0x100fe40000000001 */
[--C-:B------:R-:W-:Y:S02]  /*27710*/  PRMT R61, R88, 0x3340, R1.reuse ;  /* 0x00003340583d7816 */ /* 0x100fe40000000001 */
[----:B------:R-:W-:Y:S01]  /*27720*/  PRMT R63, R96, 0x3340, R1 ;  /* 0x00003340603f7816 */ /* 0x000fe20000000001 */
[----:B------:R-:W-:Y:S01]  /*27730*/  STS.128 [R0], R12 ;  /* 0x0000000c00007388 */ /* 0x000fe20000000c00 */
[----:B------:R-:W-:Y:S02]  /*27740*/  FSEL R41, R41, -INF , P2 ;  /* 0xff80000029297808 */ /* 0x000fe40001000000 */
[----:B------:R-:W-:Y:S01]  /*27750*/  PRMT R59, R46, 0x5410, R59 ;  /* 0x000054102e3b7816 */ /* 0x000fe2000000003b */
[----:B------:R2:W-:Y:S01]  /*27760*/  STS.128 [R0+0x400], R36 ;  /* 0x0004002400007388 */ /* 0x0005e20000000c00 */
[----:B------:R-:W-:Y:S01]  /*27770*/  PRMT R61, R84, 0x5410, R61 ;  /* 0x00005410543d7816 */ /* 0x000fe2000000003d */
[----:B------:R-:W-:Y:S01]  /*27780*/  FFMA R2, R41, 0.69314718246459960938, R2 ;  /* 0x3f31721829027823 */ /* 0x000fe20000000002 */
[----:B------:R-:W-:Y:S01]  /*27790*/  PRMT R92, R92, 0x5410, R63 ;  /* 0x000054105c5c7816 */ /* 0x000fe2000000003f */
[----:B------:R-:W-:Y:S01]  /*277a0*/  BAR.SYNC.DEFER_BLOCKING 0x0 ;  /* 0x0000000000007b1d */ /* 0x000fe20000010000 */
[----:B------:R-:W-:-:S02]  /*277b0*/  LOP3.LUT R82, R82, 0xffff, RZ, 0xc0, !PT ;  /* 0x0000ffff52527812 */ /* 0x000fc400078ec0ff */
[----:B------:R-:W-:Y:S02]  /*277c0*/  LOP3.LUT R3, R98, 0xffff, RZ, 0xc0, !PT ;  /* 0x0000ffff62037812 */ /* 0x000fe400078ec0ff */
[----:B------:R-:W-:Y:S02]  /*277d0*/  PRMT R88, R45, 0x5210, R74 ;  /* 0x000052102d587816 */ /* 0x000fe4000000004a */
[--C-:B------:R-:W-:Y:S01]  /*277e0*/  PRMT R41, R25, 0x4210, R82.reuse ;  /* 0x0000421019297816 */ /* 0x100fe20000000052 */
[----:B------:R1:W-:Y:S01]  /*277f0*/  STL [R1+0xf4], R2 ;  /* 0x0000f40201007387 */ /* 0x0003e20000100800 */
[----:B------:R-:W-:Y:S02]  /*27800*/  PRMT R89, R59, 0x5210, R82 ;  /* 0x000052103b597816 */ /* 0x000fe40000000052 */
[----:B------:R-:W-:Y:S02]  /*27810*/  PRMT R90, R61, 0x5210, R90 ;  /* 0x000052103d5a7816 */ /* 0x000fe4000000005a */
[----:B------:R-:W-:-:S02]  /*27820*/  PRMT R43, R30, 0x4210, R3 ;  /* 0x000042101e2b7816 */ /* 0x000fc40000000003 */
[----:B------:R-:W-:Y:S02]  /*27830*/  PRMT R91, R92, 0x5210, R3 ;  /* 0x000052105c5b7816 */ /* 0x000fe40000000003 */
[----:B------:R-:W-:Y:S02]  /*27840*/  SHF.R.U32.HI R124, RZ, 0x8, R124 ;  /* 0x00000008ff7c7819 */ /* 0x000fe4000001167c */
[----:B------:R-:W-:Y:S02]  /*27850*/  SHF.R.U32.HI R55, RZ, 0x8, R55 ;  /* 0x00000008ff377819 */ /* 0x000fe40000011637 */
[----:B------:R-:W-:Y:S02]  /*27860*/  SHF.R.U32.HI R128, RZ, 0x8, R128 ;  /* 0x00000008ff807819 */ /* 0x000fe40000011680 */
[----:B------:R-:W-:Y:S01]  /*27870*/  LOP3.LUT R124, R124, 0xffff, RZ, 0xc0, !PT ;  /* 0x0000ffff7c7c7812 */ /* 0x000fe200078ec0ff */
[----:B------:R-:W-:Y:S01]  /*27880*/  LDS.128 R16, [R44] ;  /* 0x000000002c107984 */ /* 0x000fe20000000c00 */
[----:B------:R-:W-:-:S02]  /*27890*/  LOP3.LUT R55, R55, 0xffff, RZ, 0xc0, !PT ;  /* 0x0000ffff37377812 */ /* 0x000fc400078ec0ff */
[----:B------:R-:W-:Y:S01]  /*278a0*/  LOP3.LUT R128, R128, 0xffff, RZ, 0xc0, !PT ;  /* 0x0000ffff80807812 */ /* 0x000fe200078ec0ff */
[----:B------:R-:W-:Y:S01]  /*278b0*/  LDS.128 R12, [R44+0x800] ;  /* 0x000800002c0c7984 */ /* 0x000fe20000000c00 */
[----:B------:R-:W-:Y:S02]  /*278c0*/  F2FP.SATFINITE.E4M3.F32.PACK_AB_MERGE_C R106, R107, R106, RZ ;  /* 0x0000006a6b6a723e */ /* 0x000fe400048070ff */
[----:B------:R-:W-:Y:S01]  /*278d0*/  F2FP.SATFINITE.E4M3.F32.PACK_AB_MERGE_C R130, R131, R130, RZ ;  /* 0x000000828382723e */ /* 0x000fe200048070ff */
[----:B------:R-:W-:Y:S01]  /*278e0*/  BAR.SYNC.DEFER_BLOCKING 0x0 ;  /* 0x0000000000007b1d */ /* 0x000fe20000010000 */
[----:B------:R-:W-:Y:S02]  /*278f0*/  PRMT R55, R124, 0x3340, R55 ;  /* 0x000033407c377816 */ /* 0x000fe40000000037 */
[----:B------:R-:W-:Y:S02]  /*27900*/  PRMT R128, R128, 0x3340, R1 ;  /* 0x0000334080807816 */ /* 0x000fe40000000001 */
[----:B------:R-:W-:-:S02]  /*27910*/  LOP3.LUT R106, R106, 0xffff, RZ, 0xc0, !PT ;  /* 0x0000ffff6a6a7812 */ /* 0x000fc400078ec0ff */
[----:B0-----:R-:W-:Y:S02]  /*27920*/  LOP3.LUT R5, R130, 0xffff, RZ, 0xc0, !PT ;  /* 0x0000ffff82057812 */ /* 0x001fe400078ec0ff */
[----:B------:R-:W-:Y:S02]  /*27930*/  PRMT R128, R55, 0x5410, R128 ;  /* 0x0000541037807816 */ /* 0x000fe40000000080 */
[----:B------:R-:W-:Y:S02]  /*27940*/  PRMT R24, R27, 0x4210, R106 ;  /* 0x000042101b187816 */ /* 0x000fe4000000006a */
[--C-:B------:R-:W-:Y:S02]  /*27950*/  PRMT R27, R8, 0x4210, R5.reuse ;  /* 0x00004210081b7816 */ /* 0x100fe40000000005 */
[----:B--2---:R-:W-:Y:S02]  /*27960*/  PRMT R39, R128, 0x5210, R5 ;  /* 0x0000521080277816 */ /* 0x004fe40000000005 */
[----:B------:R-:W-:-:S02]  /*27970*/  SHF.R.U32.HI R116, RZ, 0x8, R116 ;  /* 0x00000008ff747819 */ /* 0x000fc40000011674 */
[----:B------:R-:W-:Y:S02]  /*27980*/  SHF.R.U32.HI R53, RZ, 0x8, R53 ;  /* 0x00000008ff357819 */ /* 0x000fe40000011635 */
[----:B------:R-:W-:Y:S02]  /*27990*/  SHF.R.U32.HI R120, RZ, 0x8, R120 ;  /* 0x00000008ff787819 */ /* 0x000fe40000011678 */
[----:B------:R-:W-:Y:S01]  /*279a0*/  F2FP.SATFINITE.E4M3.F32.PACK_AB_MERGE_C R114, R115, R114, RZ ;  /* 0x000000727372723e */ /* 0x000fe200048070ff */
[----:B------:R-:W-:Y:S01]  /*279b0*/  STS.128 [R0], R40 ;  /* 0x0000002800007388 */ /* 0x000fe20000000c00 */
[----:B------:R-:W-:Y:S02]  /*279c0*/  F2FP.SATFINITE.E4M3.F32.PACK_AB_MERGE_C R122, R123, R122, RZ ;  /* 0x0000007a7b7a723e */ /* 0x000fe400048070ff */
[----:B------:R-:W-:Y:S01]  /*279d0*/  LOP3.LUT R116, R116, 0xffff, RZ, 0xc0, !PT ;  /* 0x0000ffff74747812 */ /* 0x000fe200078ec0ff */
[----:B------:R-:W-:Y:S01]  /*279e0*/  STS.128 [R0+0x400], R88 ;  /* 0x0004005800007388 */ /* 0x000fe20000000c00 */
[----:B------:R-:W-:-:S02]  /*279f0*/  LOP3.LUT R53, R53, 0xffff, RZ, 0xc0, !PT ;  /* 0x0000ffff35357812 */ /* 0x000fc400078ec0ff */
[----:B------:R-:W-:Y:S01]  /*27a00*/  LOP3.LUT R120, R120, 0xffff, RZ, 0xc0, !PT ;  /* 0x0000ffff78787812 */ /* 0x000fe200078ec0ff */
[----:B------:R-:W-:Y:S01]  /*27a10*/  BAR.SYNC.DEFER_BLOCKING 0x0 ;  /* 0x0000000000007b1d */ /* 0x000fe20000010000 */
[----:B------:R-:W-:Y:S02]  /*27a20*/  LOP3.LUT R114, R114, 0xffff, RZ, 0xc0, !PT ;  /* 0x0000ffff72727812 */ /* 0x000fe400078ec0ff */
[----:B------:R-:W-:Y:S02]  /*27a30*/  LOP3.LUT R3, R122, 0xffff, RZ, 0xc0, !PT ;  /* 0x0000ffff7a037812 */ /* 0x000fe400078ec0ff */
[----:B------:R-:W-:Y:S02]  /*27a40*/  PRMT R53, R116, 0x3340, R53 ;  /* 0x0000334074357816 */ /* 0x000fe40000000035 */
[----:B------:R-:W-:Y:S02]  /*27a50*/  PRMT R120, R120, 0x3340, R1 ;  /* 0x0000334078787816 */ /* 0x000fe40000000001 */
[----:B------:R-:W-:-:S02]  /*27a60*/  PRMT R25, R29, 0x4210, R114 ;  /* 0x000042101d197816 */ /* 0x000fc40000000072 */
[--C-:B------:R-:W-:Y:S02]  /*27a70*/  PRMT R26, R28, 0x4210, R3.reuse ;  /* 0x000042101c1a7816 */ /* 0x100fe40000000003 */
[----:B------:R-:W-:Y:S02]  /*27a80*/  PRMT R120, R53, 0x5410, R120 ;  /* 0x0000541035787816 */ /* 0x000fe40000000078 */
[----:B-1----:R-:W-:Y:S02]  /*27a90*/  PRMT R2, R20, 0x7773, RZ ;  /* 0x0000777314027816 */ /* 0x002fe400000000ff */
[----:B------:R-:W-:Y:S02]  /*27aa0*/  PRMT R38, R120, 0x5210, R3 ;  /* 0x0000521078267816 */ /* 0x000fe40000000003 */
[----:B------:R-:W-:Y:S01]  /*27ab0*/  PRMT R3, R20, 0x7771, RZ ;  /* 0x0000777114037816 */ /* 0x000fe200000000ff */
[----:B------:R0:W-:Y:S01]  /*27ac0*/  STL [R1+0x74], R2 ;  /* 0x0000740201007387 */ /* 0x0001e20000100800 */
[----:B------:R-:W-:-:S02]  /*27ad0*/  SHF.R.U32.HI R104, RZ, 0x8, R104 ;  /* 0x00000008ff687819 */ /* 0x000fc40000011668 */
[----:B------:R-:W-:Y:S01]  /*27ae0*/  SHF.R.U32.HI R112, RZ, 0x8, R112 ;  /* 0x00000008ff707819 */ /* 0x000fe20000011670 */
[----:B------:R-:W1:Y:S01]  /*27af0*/  LDS.128 R8, [R44] ;  /* 0x000000002c087984 */ /* 0x000e620000000c00 */
[----:B------:R-:W-:Y:S02]  /*27b00*/  LOP3.LUT R104, R104, 0xffff, RZ, 0xc0, !PT ;  /* 0x0000ffff68687812 */ /* 0x000fe400078ec0ff */
[----:B------:R-:W-:Y:S01]  /*27b10*/  LOP3.LUT R112, R112, 0xffff, RZ, 0xc0, !PT ;  /* 0x0000ffff70707812 */ /* 0x000fe200078ec0ff */
[----:B------:R-:W2:Y:S01]  /*27b20*/  LDS.128 R4, [R44+0x800] ;  /* 0x000800002c047984 */ /* 0x000ea20000000c00 */
[--C-:B------:R-:W-:Y:S02]  /*27b30*/  PRMT R51, R104, 0x3340, R1.reuse ;  /* 0x0000334068337816 */ /* 0x100fe40000000001 */
[----:B0-----:R-:W-:Y:S01]  /*27b40*/  PRMT R2, R20, 0x7770, RZ ;  /* 0x0000777014027816 */ /* 0x001fe200000000ff */
[----:B------:R-:W-:Y:S01]  /*27b50*/  BAR.SYNC.DEFER_BLOCKING 0x0 ;  /* 0x0000000000007b1d */ /* 0x000fe20000010000 */
[----:B------:R-:W-:-:S02]  /*27b60*/  PRMT R65, R112, 0x3340, R1 ;  /* 0x0000334070417816 */ /* 0x000fc40000000001 */
[----:B------:R-:W-:Y:S02]  /*27b70*/  PRMT R51, R100, 0x5410, R51 ;  /* 0x0000541064337816 */ /* 0x000fe40000000033 */
[----:B------:R-:W-:Y:S02]  /*27b80*/  PRMT R65, R48, 0x5410, R65 ;  /* 0x0000541030417816 */ /* 0x000fe40000000041 */
[----:B------:R-:W-:Y:S02]  /*27b90*/  PRMT R36, R51, 0x5210, R106 ;  /* 0x0000521033247816 */ /* 0x000fe4000000006a */
[----:B------:R-:W-:Y:S02]  /*27ba0*/  PRMT R37, R65, 0x5210, R114 ;  /* 0x0000521041257816 */ /* 0x000fe40000000072 */
[C---:B------:R-:W-:Y:S02]  /*27bb0*/  PRMT R75, R33.reuse, 0x7773, RZ ;  /* 0x00007773214b7816 */ /* 0x040fe400000000ff */
[----:B------:R-:W-:-:S02]  /*27bc0*/  PRMT R79, R33, 0x7772, RZ ;  /* 0x00007772214f7816 */ /* 0x000fc400000000ff */
[C---:B------:R-:W-:Y:S02]  /*27bd0*/  PRMT R81, R33.reuse, 0x7771, RZ ;  /* 0x0000777121517816 */ /* 0x040fe400000000ff */
[----:B------:R-:W-:Y:S02]  /*27be0*/  PRMT R83, R33, 0x7770, RZ ;  /* 0x0000777021537816 */ /* 0x000fe400000000ff */
[C---:B------:R-:W-:Y:S02]  /*27bf0*/  PRMT R85, R32.reuse, 0x7773, RZ ;  /* 0x0000777320557816 */ /* 0x040fe400000000ff */
[C---:B------:R-:W-:Y:S02]  /*27c00*/  PRMT R87, R32.reuse, 0x7772, RZ ;  /* 0x0000777220577816 */ /* 0x040fe400000000ff */
[C---:B------:R-:W-:Y:S01]  /*27c10*/  PRMT R89, R32.reuse, 0x7771, RZ ;  /* 0x0000777120597816 */ /* 0x040fe200000000ff */
[----:B------:R0:W-:Y:S01]  /*27c20*/  STS.128 [R0], R24 ;  /* 0x0000001800007388 */ /* 0x0001e20000000c00 */
[----:B------:R-:W-:-:S02]  /*27c30*/  PRMT R77, R32, 0x7770, RZ ;  /* 0x00007770204d7816 */ /* 0x000fc400000000ff */
[C---:B------:R-:W-:Y:S01]  /*27c40*/  PRMT R67, R34.reuse, 0x7773, RZ ;  /* 0x0000777322437816 */ /* 0x040fe200000000ff */
[----:B------:R5:W-:Y:S01]  /*27c50*/  STS.128 [R0+0x400], R36 ;  /* 0x0004002400007388 */ /* 0x000be20000000c00 */
[C---:B------:R-:W-:Y:S02]  /*27c60*/  PRMT R69, R34.reuse, 0x7772, RZ ;  /* 0x0000777222457816 */ /* 0x040fe400000000ff */
[----:B------:R-:W-:Y:S02]  /*27c70*/  PRMT R71, R34, 0x7771, RZ ;  /* 0x0000777122477816 */ /* 0x000fe400000000ff */
[C---:B-1----:R-:W-:Y:S02]  /*27c80*/  PRMT R29, R9.reuse, 0x7772, RZ ;  /* 0x00007772091d7816 */ /* 0x042fe400000000ff */
[----:B------:R-:W-:Y:S02]  /*27c90*/  PRMT R28, R9, 0x7771, RZ ;  /* 0x00007771091c7816 */ /* 0x000fe400000000ff */
[----:B------:R-:W-:-:S02]  /*27ca0*/  PRMT R30, R10, 0x7771, RZ ;  /* 0x000077710a1e7816 */ /* 0x000fc400000000ff */
[----:B------:R-:W-:Y:S02]  /*27cb0*/  PRMT R33, R10, 0x7770, RZ ;  /* 0x000077700a217816 */ /* 0x000fe400000000ff */
[----:B0-----:R-:W-:Y:S02]  /*27cc0*/  PRMT R24, R20, 0x7772, RZ ;  /* 0x0000777214187816 */ /* 0x001fe400000000ff */
[----:B------:R-:W-:Y:S02]  /*27cd0*/  PRMT R20, R21, 0x7773, RZ ;  /* 0x0000777315147816 */ /* 0x000fe400000000ff */
[----:B-----5:R-:W-:Y:S01]  /*27ce0*/  SHF.R.U32.HI R0, RZ, 0x6, R139 ;  /* 0x00000006ff007819 */ /* 0x020fe2000001168b */
[----:B------:R0:W-:Y:S01]  /*27cf0*/  STL [R1+0x70], R24 ;  /* 0x0000701801007387 */ /* 0x0001e20000100800 */
[----:B------:R-:W-:Y:S02]  /*27d00*/  PRMT R25, R9, 0x7773, RZ ;  /* 0x0000777309197816 */ /* 0x000fe400000000ff */
[----:B------:R-:W-:Y:S01]  /*27d10*/  PRMT R27, R10, 0x7772, RZ ;  /* 0x000077720a1b7816 */ /* 0x000fe200000000ff */
[----:B------:R1:W-:Y:S01]  /*27d20*/  STL [R1+0x6c], R3 ;  /* 0x00006c0301007387 */ /* 0x0003e20000100800 */
[----:B------:R-:W-:-:S02]  /*27d30*/  PRMT R73, R34, 0x7770, RZ ;  /* 0x0000777022497816 */ /* 0x000fc400000000ff */
[C---:B------:R-:W-:Y:S01]  /*27d40*/  PRMT R53, R35.reuse, 0x7773, RZ ;  /* 0x0000777323357816 */ /* 0x040fe200000000ff */
[----:B------:R5:W-:Y:S01]  /*27d50*/  STL [R1+0x64], R2 ;  /* 0x0000640201007387 */ /* 0x000be20000100800 */
[----:B------:R-:W-:Y:S02]  /*27d60*/  PRMT R59, R35, 0x7772, RZ ;  /* 0x00007772233b7816 */ /* 0x000fe400000000ff */
[----:B0-----:R-:W-:Y:S01]  /*27d70*/  PRMT R24, R10, 0x7773, RZ ;  /* 0x000077730a187816 */ /* 0x001fe200000000ff */
[----:B------:R0:W-:Y:S01]  /*27d80*/  STL [R1+0x84], R20 ;  /* 0x0000841401007387 */ /* 0x0001e20000100800 */
[----:B--2---:R-:W-:Y:S02]  /*27d90*/  PRMT R10, R4, 0x7772, RZ ;  /* 0x00007772040a7816 */ /* 0x004fe400000000ff */
[----:B-1----:R-:W-:Y:S02]  /*27da0*/  PRMT R3, R21, 0x7772, RZ ;  /* 0x0000777215037816 */ /* 0x002fe400000000ff */
[----:B------:R-:W-:-:S02]  /*27db0*/  PRMT R63, R35, 0x7771, RZ ;  /* 0x00007771233f7816 */ /* 0x000fc400000000ff */
[----:B-----5:R-:W-:Y:S01]  /*27dc0*/  PRMT R2, R21, 0x7771, RZ ;  /* 0x0000777115027816 */ /* 0x020fe200000000ff */
[----:B------:R1:W-:Y:S01]  /*27dd0*/  STL [R1+0x80], R3 ;  /* 0x0000800301007387 */ /* 0x0003e20000100800 */
[----:B------:R-:W-:Y:S02]  /*27de0*/  PRMT R65, R35, 0x7770, RZ ;  /* 0x0000777023417816 */ /* 0x000fe400000000ff */
[----:B0-----:R-:W-:Y:S01]  /*27df0*/  PRMT R20, R21, 0x7770, RZ ;  /* 0x0000777015147816 */ /* 0x001fe200000000ff */
[----:B------:R0:W-:Y:S01]  /*27e00*/  STL [R1+0x7c], R2 ;  /* 0x00007c0201007387 */ /* 0x0001e20000100800 */
[----:B------:R-:W-:Y:S02]  /*27e10*/  SGXT.U32 R21, R0, 0x1 ;  /* 0x000000010015781a */ /* 0x000fe40000000000 */
[----:B------:R-:W-:Y:S01]  /*27e20*/  PRMT R26, R8, 0x7770, RZ ;  /* 0x00007770081a7816 */ /* 0x000fe200000000ff */
[----:B------:R2:W-:Y:S01]  /*27e30*/  STL [R1+0x78], R20 ;  /* 0x0000781401007387 */ /* 0x0005e20000100800 */
[----:B------:R-:W-:-:S02]  /*27e40*/  PRMT R34, R11, 0x7773, RZ ;  /* 0x000077730b227816 */ /* 0x000fc400000000ff */
[C---:B-1----:R-:W-:Y:S02]  /*27e50*/  PRMT R3, R22.reuse, 0x7773, RZ ;  /* 0x0000777316037816 */ /* 0x042fe400000000ff */
[C---:B------:R-:W-:Y:S02]  /*27e60*/  PRMT R35, R11.reuse, 0x7772, RZ ;  /* 0x000077720b237816 */ /* 0x040fe400000000ff */
[C---:B0-----:R-:W-:Y:S01]  /*27e70*/  PRMT R2, R22.reuse, 0x7772, RZ ;  /* 0x0000777216027816 */ /* 0x041fe200000000ff */
[----:B------:R0:W-:Y:S01]  /*27e80*/  STL [R1+0x94], R3 ;  /* 0x0000940301007387 */ /* 0x0001e20000100800 */
[C---:B------:R-:W-:Y:S02]  /*27e90*/  PRMT R36, R11.reuse, 0x7771, RZ ;  /* 0x000077710b247816 */ /* 0x040fe400000000ff */
[----:B--2---:R-:W-:Y:S01]  /*27ea0*/  PRMT R20, R22, 0x7771, RZ ;  /* 0x0000777116147816 */ /* 0x004fe200000000ff */
[----:B------:R1:W-:Y:S01]  /*27eb0*/  STL [R1+0x90], R2 ;  /* 0x0000900201007387 */ /* 0x0003e20000100800 */
[----:B------:R-:W-:-:S02]  /*27ec0*/  PRMT R32, R11, 0x7770, RZ ;  /* 0x000077700b207816 */ /* 0x000fc400000000ff */
[----:B------:R-:W-:Y:S01]  /*27ed0*/  LEA.HI R91, R139, 0xe, RZ, 0x1a ;  /* 0x0000000e8b5b7811 */ /* 0x000fe200078fd0ff */
[----:B------:R2:W-:Y:S01]  /*27ee0*/  STL [R1+0x8c], R20 ;  /* 0x00008c1401007387 */ /* 0x0005e20000100800 */
[----:B------:R-:W-:Y:S02]  /*27ef0*/  PRMT R61, R16, 0x7770, RZ ;  /* 0x00007770103d7816 */ /* 0x000fe400000000ff */
[----:B0-----:R-:W-:Y:S02]  /*27f00*/  PRMT R3, R22, 0x7770, RZ ;  /* 0x0000777016037816 */ /* 0x001fe400000000ff */
[----:B------:R-:W-:Y:S01]  /*27f10*/  PRMT R22, R12, 0x7771, RZ ;  /* 0x000077710c167816 */ /* 0x000fe200000000ff */
[----:B-1----:R-:W0:Y:S01]  /*27f20*/  S2R R2, SR_TID.X ;  /* 0x0000000000027919 */ /* 0x002e220000002100 */
[C---:B------:R-:W-:Y:S02]  /*27f30*/  PRMT R57, R16.reuse, 0x7771, RZ ;  /* 0x0000777110397816 */ /* 0x040fe400000000ff */
[----:B------:R-:W-:Y:S01]  /*27f40*/  PRMT R55, R16, 0x7772, RZ ;  /* 0x0000777210377816 */ /* 0x000fe200000000ff */
[----:B------:R1:W-:Y:S01]  /*27f50*/  STL [R1+0x88], R3 ;  /* 0x0000880301007387 */ /* 0x0003e20000100800 */
[----:B--2---:R-:W-:-:S02]  /*27f60*/  PRMT R20, R23, 0x7773, RZ ;  /* 0x0000777317147816 */ /* 0x004fc400000000ff */
[----:B------:R-:W-:Y:S02]  /*27f70*/  PRMT R49, R16, 0x7773, RZ ;  /* 0x0000777310317816 */ /* 0x000fe400000000ff */
[C---:B------:R-:W-:Y:S01]  /*27f80*/  PRMT R51, R17.reuse, 0x7770, RZ ;  /* 0x0000777011337816 */ /* 0x040fe200000000ff */
[----:B------:R2:W-:Y:S01]  /*27f90*/  STL [R1+0xa4], R20 ;  /* 0x0000a41401007387 */ /* 0x0005e20000100800 */
[C---:B------:R-:W-:Y:S02]  /*27fa0*/  PRMT R47, R17.reuse, 0x7771, RZ ;  /* 0x00007771112f7816 */ /* 0x040fe400000000ff */
[----:B------:R-:W-:Y:S02]  /*27fb0*/  PRMT R45, R17, 0x7772, RZ ;  /* 0x00007772112d7816 */ /* 0x000fe400000000ff */
[----:B-1----:R-:W-:Y:S02]  /*27fc0*/  PRMT R3, R23, 0x7772, RZ ;  /* 0x0000777217037816 */ /* 0x002fe400000000ff */
[----:B------:R-:W-:-:S02]  /*27fd0*/  PRMT R41, R17, 0x7773, RZ ;  /* 0x0000777311297816 */ /* 0x000fc400000000ff */
[C---:B------:R-:W-:Y:S01]  /*27fe0*/  PRMT R43, R18.reuse, 0x7770, RZ ;  /* 0x00007770122b7816 */ /* 0x040fe200000000ff */
[----:B------:R1:W-:Y:S01]  /*27ff0*/  STL [R1+0xa0], R3 ;  /* 0x0000a00301007387 */ /* 0x0003e20000100800 */
[----:B--2---:R-:W-:Y:S02]  /*28000*/  PRMT R20, R23, 0x7770, RZ ;  /* 0x0000777017147816 */ /* 0x004fe400000000ff */
[C---:B------:R-:W-:Y:S02]  /*28010*/  PRMT R39, R18.reuse, 0x7771, RZ ;  /* 0x0000777112277816 */ /* 0x040fe400000000ff */
[C---:B------:R-:W-:Y:S02]  /*28020*/  PRMT R37, R18.reuse, 0x7772, RZ ;  /* 0x0000777212257816 */ /* 0x040fe400000000ff */
[----:B------:R-:W-:Y:S02]  /*28030*/  PRMT R17, R18, 0x7773, RZ ;  /* 0x0000777312117816 */ /* 0x000fe400000000ff */
[----:B------:R-:W-:-:S02]  /*28040*/  PRMT R16, R19, 0x7773, RZ ;  /* 0x0000777313107816 */ /* 0x000fc400000000ff */
[----:B-1----:R-:W-:Y:S02]  /*28050*/  PRMT R3, R23, 0x7771, RZ ;  /* 0x0000777117037816 */ /* 0x002fe400000000ff */
[----:B0-----:R-:W-:Y:S02]  /*28060*/  LOP3.LUT R31, R2, 0x3f, RZ, 0xc0, !PT ;  /* 0x0000003f021f7812 */ /* 0x001fe400078ec0ff */
[----:B------:R-:W0:Y:S01]  /*28070*/  S2R R2, SR_CTAID.X ;  /* 0x0000000000027919 */ /* 0x000e220000002500 */
[----:B------:R-:W-:Y:S02]  /*28080*/  PRMT R23, R8, 0x7772, RZ ;  /* 0x0000777208177816 */ /* 0x000fe400000000ff */
[C---:B------:R-:W-:Y:S01]  /*28090*/  PRMT R18, R19.reuse, 0x7772, RZ ;  /* 0x0000777213127816 */ /* 0x040fe200000000ff */
[----:B------:R-:W-:Y:S04]  /*280a0*/  STL [R1+0x9c], R3 ;  /* 0x00009c0301007387 */ /* 0x000fe80000100800 */
[----:B------:R1:W-:Y:S02]  /*280b0*/  STL [R1+0x98], R20 ;  /* 0x0000981401007387 */ /* 0x0003e40000100800 */
[----:B-1----:R-:W-:-:S02]  /*280c0*/  PRMT R20, R19, 0x7771, RZ ;  /* 0x0000777113147816 */ /* 0x002fc400000000ff */
[----:B------:R-:W-:Y:S01]  /*280d0*/  PRMT R19, R19, 0x7770, RZ ;  /* 0x0000777013137816 */ /* 0x000fe200000000ff */
[----:B0-----:R-:W-:Y:S01]  /*280e0*/  IMAD R2, R2, 0x40, R31 ;  /* 0x0000004002027824 */ /* 0x001fe200078e021f */
[----:B------:R-:W-:Y:S02]  /*280f0*/  PRMT R31, R9, 0x7770, RZ ;  /* 0x00007770091f7816 */ /* 0x000fe400000000ff */
[----:B------:R-:W-:Y:S01]  /*28100*/  PRMT R9, R4, 0x7773, RZ ;  /* 0x0000777304097816 */ /* 0x000fe200000000ff */
[----:B------:R-:W-:Y:S01]  /*28110*/  IMAD R3, R2, UR5, RZ ;  /* 0x0000000502037c24 */ /* 0x000fe2000f8e02ff */
[----:B------:R-:W-:Y:S01]  /*28120*/  PRMT R2, R12, 0x7773, RZ ;  /* 0x000077730c027816 */ /* 0x000fe200000000ff */
[----:B------:R-:W-:Y:S01]  /*28130*/  USHF.R.S32.HI UR5, URZ, 0x1f, UR4 ;  /* 0x0000001fff057899 */ /* 0x000fe20008011404 */
[----:B------:R-:W-:Y:S02]  /*28140*/  BAR.SYNC.DEFER_BLOCKING 0x0 ;  /* 0x0000000000007b1d */ /* 0x000fe40000010000 */
[----:B---3--:R-:W-:-:S02]  /*28150*/  IADD3 R162, P1, P2, R3, UR4, R162 ;  /* 0x0000000403a27c10 */ /* 0x008fc4000fa3e0a2 */
[----:B------:R-:W-:Y:S01]  /*28160*/  SHF.R.S32.HI R0, RZ, 0x1f, R3 ;  /* 0x0000001fff007819 */ /* 0x000fe20000011403 */
[----:B----4-:R-:W-:Y:S01]  /*28170*/  IMAD R3, R21, R156, RZ ;  /* 0x0000009c15037224 */ /* 0x010fe200078e02ff */
[----:B------:R-:W-:Y:S01]  /*28180*/  PRMT R21, R12, 0x7772, RZ ;  /* 0x000077720c157816 */ /* 0x000fe200000000ff */
[----:B------:R-:W0:Y:S01]  /*28190*/  LDCU UR4, c[0x0][0x3ec] ;  /* 0x00007d80ff0477ac */ /* 0x000e220008000800 */
[----:B------:R1:W-:Y:S01]  /*281a0*/  STL [R1+0x40], R2 ;  /* 0x0000400201007387 */ /* 0x0003e20000100800 */
[----:B------:R-:W-:-:S03]  /*281b0*/  IADD3.X R0, PT, PT, R0, UR5, R163, P1, P2 ;  /* 0x0000000500007c10 */ /* 0x000fc60008fe44a3 */
[----:B------:R2:W-:Y:S04]  /*281c0*/  STL [R1+0x3c], R21 ;  /* 0x00003c1501007387 */ /* 0x0005e80000100800 */
[----:B------:R3:W-:Y:S01]  /*281d0*/  STL [R1+0x38], R22 ;  /* 0x0000381601007387 */ /* 0x0007e20000100800 */
[----:B-1----:R-:W-:Y:S02]  /*281e0*/  PRMT R2, R12, 0x7770, RZ ;  /* 0x000077700c027816 */ /* 0x002fe400000000ff */
[C---:B------:R-:W-:Y:S02]  /*281f0*/  PRMT R12, R13.reuse, 0x7772, RZ ;  /* 0x000077720d0c7816 */ /* 0x040fe400000000ff */
[----:B--2---:R-:W-:Y:S01]  /*28200*/  PRMT R21, R13, 0x7773, RZ ;  /* 0x000077730d157816 */ /* 0x004fe200000000ff */
[----:B------:R1:W-:Y:S01]  /*28210*/  STL [R1+0x34], R2 ;  /* 0x0000340201007387 */ /* 0x0003e20000100800 */
[----:B---3--:R-:W-:-:S03]  /*28220*/  PRMT R22, R8, 0x7773, RZ ;  /* 0x0000777308167816 */ /* 0x008fc600000000ff */
[----:B------:R2:W-:Y:S04]  /*28230*/  STL [R1+0x50], R21 ;  /* 0x0000501501007387 */ /* 0x0005e80000100800 */
[----:B------:R3:W-:Y:S01]  /*28240*/  STL [R1+0x4c], R12 ;  /* 0x00004c0c01007387 */ /* 0x0007e20000100800 */
[C---:B-1----:R-:W-:Y:S02]  /*28250*/  PRMT R2, R13.reuse, 0x7771, RZ ;  /* 0x000077710d027816 */ /* 0x042fe400000000ff */
[----:B------:R-:W-:Y:S02]  /*28260*/  PRMT R13, R13, 0x7770, RZ ;  /* 0x000077700d0d7816 */ /* 0x000fe400000000ff */
[----:B--2---:R-:W-:Y:S01]  /*28270*/  PRMT R21, R8, 0x7771, RZ ;  /* 0x0000777108157816 */ /* 0x004fe200000000ff */
[----:B------:R1:W-:Y:S01]  /*28280*/  STL [R1+0x48], R2 ;  /* 0x0000480201007387 */ /* 0x0003e20000100800 */
[----:B---3--:R-:W-:-:S03]  /*28290*/  PRMT R12, R14, 0x7773, RZ ;  /* 0x000077730e0c7816 */ /* 0x008fc600000000ff */
[----:B------:R2:W-:Y:S04]  /*282a0*/  STL [R1+0x44], R13 ;  /* 0x0000440d01007387 */ /* 0x0005e80000100800 */
[----:B------:R3:W-:Y:S01]  /*282b0*/  STL [R1+0x60], R12 ;  /* 0x0000600c01007387 */ /* 0x0007e20000100800 */
[C---:B-1----:R-:W-:Y:S02]  /*282c0*/  PRMT R2, R14.reuse, 0x7772, RZ ;  /* 0x000077720e027816 */ /* 0x042fe400000000ff */
[----:B--2---:R-:W-:-:S03]  /*282d0*/  PRMT R13, R14, 0x7771, RZ ;  /* 0x000077710e0d7816 */ /* 0x004fc600000000ff */
        /* <DEDUP_REMOVED lines=10> */
[----:B-1----:R-:W-:Y:S01]  /*28380*/  PRMT R2, R15, 0x7770, RZ ;  /* 0x000077700f027816 */ /* 0x002fe200000000ff */
[----:B--2---:R-:W-:-:S04]  /*28390*/  IMAD R13, R156, 0x2, R3 ;  /* 0x000000029c0d7824 */ /* 0x004fc800078e0203 */
[----:B------:R1:W-:Y:S01]  /*283a0*/  STL [R1+0xe4], R2 ;  /* 0x0000e40201007387 */ /* 0x0003e20000100800 */
[----:B---3--:R-:W-:-:S03]  /*283b0*/  PRMT R12, R4, 0x7771, RZ ;  /* 0x00007771040c7816 */ /* 0x008fc600000000ff */
[----:B------:R2:W-:Y:S01]  /*283c0*/  STL [R1+0xe0], R9 ;  /* 0x0000e00901007387 */ /* 0x0005e20000100800 */
[----:B------:R-:W-:-:S03]  /*283d0*/  IMAD R11, R156, 0x2, R13 ;  /* 0x000000029c0b7824 */ /* 0x000fc600078e020d */
[----:B------:R3:W-:Y:S01]  /*283e0*/  STL [R1+0xdc], R10 ;  /* 0x0000dc0a01007387 */ /* 0x0007e20000100800 */
[----:B-1----:R-:W-:-:S03]  /*283f0*/  IADD3 R2, P1, PT, R3, R162, RZ ;  /* 0x000000a203027210 */ /* 0x002fc60007f3e0ff */
[----:B------:R-:W-:Y:S01]  /*28400*/  STL [R1+0xd8], R12 ;  /* 0x0000d80c01007387 */ /* 0x000fe20000100800 */
[----:B--2---:R-:W-:Y:S02]  /*28410*/  PRMT R9, R4, 0x7770, RZ ;  /* 0x0000777004097816 */ /* 0x004fe400000000ff */
[C---:B------:R-:W-:Y:S02]  /*28420*/  PRMT R4, R5.reuse, 0x7772, RZ ;  /* 0x0000777205047816 */ /* 0x040fe400000000ff */
[----:B---3--:R-:W-:Y:S01]  /*28430*/  PRMT R10, R5, 0x7773, RZ ;  /* 0x00007773050a7816 */ /* 0x008fe200000000ff */
[----:B------:R1:W-:Y:S01]  /*28440*/  STL [R1+0xc8], R9 ;  /* 0x0000c80901007387 */ /* 0x0003e20000100800 */
[----:B------:R-:W-:Y:S02]  /*28450*/  LEA.HI.X.SX32 R3, R3, R0, 0x1, P1 ;  /* 0x0000000003037211 */ /* 0x000fe400008f0eff */
[----:B------:R-:W-:Y:S01]  /*28460*/  IADD3 R8, P1, PT, R13, R162, RZ ;  /* 0x000000a20d087210 */ /* 0x000fe20007f3e0ff */
[----:B------:R-:W-:Y:S04]  /*28470*/  STL [R1+0xd4], R10 ;  /* 0x0000d40a01007387 */ /* 0x000fe80000100800 */
[----:B------:R2:W-:Y:S01]  /*28480*/  STL [R1+0xd0], R4 ;  /* 0x0000d00401007387 */ /* 0x0005e20000100800 */
[----:B-1----:R-:W-:-:S02]  /*28490*/  PRMT R9, R5, 0x7771, RZ ;  /* 0x0000777105097816 */ /* 0x002fc400000000ff */
[----:B------:R-:W-:Y:S01]  /*284a0*/  PRMT R5, R5, 0x7770, RZ ;  /* 0x0000777005057816 */ /* 0x000fe200000000ff */
[----:B------:R1:W-:Y:S04]  /*284b0*/  STG.E.U8 desc[UR20][R2.64], R77 ;  /* 0x0000004d02007986 */ /* 0x0003e8000c101114 */
[----:B------:R3:W-:Y:S01]  /*284c0*/  STL [R1+0xcc], R9 ;  /* 0x0000cc0901007387 */ /* 0x0007e20000100800 */
[----:B--2---:R-:W-:-:S03]  /*284d0*/  PRMT R4, R6, 0x7773, RZ ;  /* 0x0000777306047816 */ /* 0x004fc600000000ff */
[----:B------:R2:W-:Y:S04]  /*284e0*/  STL [R1+0x30], R5 ;  /* 0x0000300501007387 */ /* 0x0005e80000100800 */
[----:B------:R4:W-:Y:S01]  /*284f0*/  STL [R1+0xc4], R4 ;  /* 0x0000c40401007387 */ /* 0x0009e20000100800 */
[----:B-1----:R-:W-:Y:S01]  /*28500*/  IMAD R77, R91, R156, RZ ;  /* 0x0000009c5b4d7224 */ /* 0x002fe200078e02ff */
[C---:B---3--:R-:W-:Y:S02]  /*28510*/  PRMT R9, R6.reuse, 0x7772, RZ ;  /* 0x0000777206097816 */ /* 0x048fe400000000ff */
[----:B--2---:R-:W-:-:S03]  /*28520*/  PRMT R5, R6, 0x7771, RZ ;  /* 0x0000777106057816 */ /* 0x004fc600000000ff */
[----:B------:R1:W-:Y:S01]  /*28530*/  STL [R1+0xc0], R9 ;  /* 0x0000c00901007387 */ /* 0x0003e20000100800 */
[----:B------:R-:W-:Y:S02]  /*28540*/  IADD3 R2, P2, PT, R77, R162, RZ ;  /* 0x000000a24d027210 */ /* 0x000fe40007f5e0ff */
[----:B----4-:R-:W-:Y:S01]  /*28550*/  PRMT R4, R6, 0x7770, RZ ;  /* 0x0000777006047816 */ /* 0x010fe200000000ff */
[----:B------:R2:W-:Y:S01]  /*28560*/  STL [R1+0xac], R5 ;  /* 0x0000ac0501007387 */ /* 0x0005e20000100800 */
[----:B------:R-:W-:-:S03]  /*28570*/  PRMT R6, R7, 0x7773, RZ ;  /* 0x0000777307067816 */ /* 0x000fc600000000ff */
[----:B------:R3:W-:Y:S01]  /*28580*/  STL [R1+0xa8], R4 ;  /* 0x0000a80401007387 */ /* 0x0007e20000100800 */
[----:B-1----:R-:W-:-:S03]  /*28590*/  LEA.HI.X.SX32 R9, R13, R0, 0x1, P1 ;  /* 0x000000000d097211 */ /* 0x002fc600008f0eff */
[----:B------:R1:W-:Y:S01]  /*285a0*/  STL [R1+0xbc], R6 ;  /* 0x0000bc0601007387 */ /* 0x0003e20000100800 */
[----:B--2---:R-:W-:-:S03]  /*285b0*/  PRMT R5, R7, 0x7772, RZ ;  /* 0x0000777207057816 */ /* 0x004fc600000000ff */
[----:B------:R-:W-:Y:S01]  /*285c0*/  STG.E.U8 desc[UR20][R8.64], R89 ;  /* 0x0000005908007986 */ /* 0x000fe2000c101114 */
[----:B---3--:R-:W-:-:S03]  /*285d0*/  PRMT R4, R7, 0x7771, RZ ;  /* 0x0000777107047816 */ /* 0x008fc600000000ff */
[----:B------:R-:W-:Y:S01]  /*285e0*/  STL [R1+0xb8], R5 ;  /* 0x0000b80501007387 */ /* 0x000fe20000100800 */
[----:B-1----:R-:W-:Y:S01]  /*285f0*/  PRMT R6, R7, 0x7770, RZ ;  /* 0x0000777007067816 */ /* 0x002fe200000000ff */
[----:B------:R-:W-:Y:S02]  /*28600*/  IMAD R7, R156, 0x2, R11 ;  /* 0x000000029c077824 */ /* 0x000fe400078e020b */
[----:B------:R1:W-:Y:S04]  /*28610*/  STL [R1+0xb4], R4 ;  /* 0x0000b40401007387 */ /* 0x0003e80000100800 */
[----:B------:R2:W-:Y:S01]  /*28620*/  STL [R1+0xb0], R6 ;  /* 0x0000b00601007387 */ /* 0x0005e20000100800 */
[----:B-1----:R-:W-:-:S04]  /*28630*/  IADD3 R4, P1, PT, R11, R162, RZ ;  /* 0x000000a20b047210 */ /* 0x002fc80007f3e0ff */
[----:B------:R-:W-:Y:S01]  /*28640*/  LEA.HI.X.SX32 R5, R11, R0, 0x1, P1 ;  /* 0x000000000b057211 */ /* 0x000fe200008f0eff */
[----:B------:R-:W-:Y:S01]  /*28650*/  IMAD R11, R156, 0x2, R7 ;  /* 0x000000029c0b7824 */ /* 0x000fe200078e0207 */
[----:B--2---:R-:W-:-:S03]  /*28660*/  IADD3 R6, P1, PT, R7, R162, RZ ;  /* 0x000000a207067210 */ /* 0x004fc60007f3e0ff */
[C---:B------:R-:W-:Y:S01]  /*28670*/  IMAD R15, R156.reuse, 0x2, R11 ;  /* 0x000000029c0f7824 */ /* 0x040fe200078e020b */
[----:B------:R-:W-:Y:S01]  /*28680*/  LEA.HI.X.SX32 R7, R7, R0, 0x1, P1 ;  /* 0x0000000007077211 */ /* 0x000fe200008f0eff */
[----:B------:R1:W-:Y:S01]  /*28690*/  STG.E.U8 desc[UR20][R4.64], R87 ;  /* 0x0000005704007986 */ /* 0x0003e2000c101114 */
[C---:B------:R-:W-:Y:S01]  /*286a0*/  IADD3 R12, P1, PT, R11.reuse, R162, RZ ;  /* 0x000000a20b0c7210 */ /* 0x040fe20007f3e0ff */
[----:B------:R-:W-:Y:S02]  /*286b0*/  IMAD R3, R156, 0x2, R15 ;  /* 0x000000029c037824 */ /* 0x000fe400078e020f */
[----:B------:R2:W-:Y:S01]  /*286c0*/  STG.E.U8 desc[UR20][R6.64], R85 ;  /* 0x0000005506007986 */ /* 0x0005e2000c101114 */
[----:B------:R-:W-:Y:S02]  /*286d0*/  LEA.HI.X.SX32 R13, R11, R0, 0x1, P1 ;  /* 0x000000000b0d7211 */ /* 0x000fe400008f0eff */
[----:B------:R-:W-:-:S03]  /*286e0*/  IADD3 R10, P1, PT, R15, R162, RZ ;  /* 0x000000a20f0a7210 */ /* 0x000fc60007f3e0ff */
[----:B------:R3:W-:Y:S01]  /*286f0*/  STG.E.U8 desc[UR20][R12.64], R83 ;  /* 0x000000530c007986 */ /* 0x0007e2000c101114 */
[----:B------:R-:W-:Y:S01]  /*28700*/  LEA.HI.X.SX32 R11, R15, R0, 0x1, P1 ;  /* 0x000000000f0b7211 */ /* 0x000fe200008f0eff */
[----:B-1----:R-:W-:Y:S01]  /*28710*/  IMAD R5, R156, 0x4, R3 ;  /* 0x000000049c057824 */ /* 0x002fe200078e0203 */
[----:B------:R-:W-:-:S03]  /*28720*/  IADD3 R8, P1, PT, R3, R162, RZ ;  /* 0x000000a203087210 */ /* 0x000fc60007f3e0ff */
[C---:B--2---:R-:W-:Y:S01]  /*28730*/  IMAD R7, R156.reuse, 0x2, R5 ;  /* 0x000000029c077824 */ /* 0x044fe200078e0205 */
[----:B------:R-:W-:Y:S01]  /*28740*/  LEA.HI.X.SX32 R9, R3, R0, 0x1, P1 ;  /* 0x0000000003097211 */ /* 0x000fe200008f0eff */
[----:B------:R1:W-:Y:S01]  /*28750*/  STG.E.U8 desc[UR20][R10.64], R81 ;  /* 0x000000510a007986 */ /* 0x0003e2000c101114 */
[----:B------:R-:W-:Y:S02]  /*28760*/  IADD3 R4, P1, PT, R5, R162, RZ ;  /* 0x000000a205047210 */ /* 0x000fe40007f3e0ff */
[-C--:B------:R-:W-:Y:S01]  /*28770*/  LEA.HI.X.SX32 R3, R77, R0.reuse, 0x1, P2 ;  /* 0x000000004d037211 */ /* 0x080fe200010f0eff */
[----:B---3--:R-:W-:Y:S01]  /*28780*/  IMAD R13, R156, 0x2, R7 ;  /* 0x000000029c0d7824 */ /* 0x008fe200078e0207 */
[----:B------:R-:W-:Y:S01]  /*28790*/  LEA.HI.X.SX32 R5, R5, R0, 0x1, P1 ;  /* 0x0000000005057211 */ /* 0x000fe200008f0eff */
[----:B------:R2:W-:Y:S01]  /*287a0*/  STG.E.U8 desc[UR20][R8.64], R79 ;  /* 0x0000004f08007986 */ /* 0x0005e2000c101114 */
[----:B------:R-:W-:-:S03]  /*287b0*/  IADD3 R6, P1, PT, R7, R162, RZ ;  /* 0x000000a207067210 */ /* 0x000fc60007f3e0ff */
[----:B------:R3:W-:Y:S01]  /*287c0*/  STG.E.U8 desc[UR20][R2.64], R75 ;  /* 0x0000004b02007986 */ /* 0x0007e2000c101114 */
[----:B------:R-:W-:Y:S01]  /*287d0*/  LEA.HI.X.SX32 R7, R7, R0, 0x1, P1 ;  /* 0x0000000007077211 */ /* 0x000fe200008f0eff */
[C---:B-1----:R-:W-:Y:S01]  /*287e0*/  IMAD R11, R156.reuse, 0x2, R13 ;  /* 0x000000029c0b7824 */ /* 0x042fe200078e020d */
[C---:B------:R-:W-:Y:S01]  /*287f0*/  IADD3 R12, P1, PT, R13.reuse, R162, RZ ;  /* 0x000000a20d0c7210 */ /* 0x040fe20007f3e0ff */
[----:B------:R1:W-:Y:S03]  /*28800*/  STG.E.U8 desc[UR20][R4.64], R73 ;  /* 0x0000004904007986 */ /* 0x0003e6000c101114 */
[----:B------:R-:W-:Y:S01]  /*28810*/  LEA.HI.X.SX32 R13, R13, R0, 0x1, P1 ;  /* 0x000000000d0d7211 */ /* 0x000fe200008f0eff */
[C---:B--2---:R-:W-:Y:S01]  /*28820*/  IMAD R9, R156.reuse, 0x2, R11 ;  /* 0x000000029c097824 */ /* 0x044fe200078e020b */
[C---:B------:R-:W-:Y:S01]  /*28830*/  IADD3 R10, P1, PT, R11.reuse, R162, RZ ;  /* 0x000000a20b0a7210 */ /* 0x040fe20007f3e0ff */
[----:B------:R2:W-:Y:S02]  /*28840*/  STG.E.U8 desc[UR20][R6.64], R71 ;  /* 0x0000004706007986 */ /* 0x0005e4000c101114 */
[C---:B---3--:R-:W-:Y:S01]  /*28850*/  IMAD R3, R156.reuse, 0x2, R9 ;  /* 0x000000029c037824 */ /* 0x048fe200078e0209 */
[----:B------:R-:W-:Y:S01]  /*28860*/  LEA.HI.X.SX32 R11, R11, R0, 0x1, P1 ;  /* 0x000000000b0b7211 */ /* 0x000fe200008f0eff */
[----:B------:R3:W-:Y:S01]  /*28870*/  STG.E.U8 desc[UR20][R12.64], R69 ;  /* 0x000000450c007986 */ /* 0x0007e2000c101114 */
[----:B------:R-:W-:Y:S01]  /*28880*/  IADD3 R14, P1, PT, R9, R162, RZ ;  /* 0x000000a2090e7210 */ /* 0x000fe20007f3e0ff */
[----:B-1----:R-:W-:Y:S01]  /*28890*/  IMAD R5, R156, 0x2, R3 ;  /* 0x000000029c057824 */ /* 0x002fe200078e0203 */
[----:B------:R-:W-:Y:S01]  /*288a0*/  LEA.HI R75, R139, 0x1e, RZ, 0x1a ;  /* 0x0000001e8b4b7811 */ /* 0x000fe200078fd0ff */
[----:B------:R1:W-:Y:S01]  /*288b0*/  STG.E.U8 desc[UR20][R10.64], R67 ;  /* 0x000000430a007986 */ /* 0x0003e2000c101114 */
[----:B------:R-:W-:-:S02]  /*288c0*/  LEA.HI.X.SX32 R15, R9, R0, 0x1, P1 ;  /* 0x00000000090f7211 */ /* 0x000fc400008f0eff */
[----:B------:R-:W-:Y:S01]  /*288d0*/  IADD3 R8, P1, PT, R3, R162, RZ ;  /* 0x000000a203087210 */ /* 0x000fe20007f3e0ff */
[C---:B--2---:R-:W-:Y:S01]  /*288e0*/  IMAD R7, R156.reuse, 0x4, R5 ;  /* 0x000000049c077824 */ /* 0x044fe200078e0205 */
[----:B------:R-:W2:Y:S01]  /*288f0*/  LDS.128 R80, [R44] ;  /* 0x000000002c507984 */ /* 0x000ea20000000c00 */
[----:B------:R-:W-:Y:S01]  /*28900*/  IMAD R73, R75, R156, RZ ;  /* 0x0000009c4b497224 */ /* 0x000fe200078e02ff */
[----:B------:R-:W-:Y:S02]  /*28910*/  LEA.HI.X.SX32 R9, R3, R0, 0x1, P1 ;  /* 0x0000000003097211 */ /* 0x000fe400008f0eff */
[-C--:B---3--:R-:W-:Y:S01]  /*28920*/  IADD3 R12, P1, PT, R5, R162.reuse, RZ ;  /* 0x000000a2050c7210 */ /* 0x088fe20007f3e0ff */
[----:B------:R3:W-:Y:S01]  /*28930*/  STG.E.U8 desc[UR20][R14.64], R65 ;  /* 0x000000410e007986 */ /* 0x0007e2000c101114 */
[----:B------:R-:W-:Y:S01]  /*28940*/  IADD3 R2, P2, PT, R73, R162, RZ ;  /* 0x000000a249027210 */ /* 0x000fe20007f5e0ff */
[----:B-1----:R-:W-:Y:S01]  /*28950*/  IMAD R11, R156, 0x2, R7 ;  /* 0x000000029c0b7824 */ /* 0x002fe200078e0207 */
[----:B------:R-:W-:Y:S01]  /*28960*/  LEA.HI.X.SX32 R13, R5, R0, 0x1, P1 ;  /* 0x00000000050d7211 */ /* 0x000fe200008f0eff */
[----:B------:R1:W-:Y:S01]  /*28970*/  STG.E.U8 desc[UR20][R8.64], R63 ;  /* 0x0000003f08007986 */ /* 0x0003e2000c101114 */
[----:B------:R-:W-:-:S02]  /*28980*/  IADD3 R4, P1, PT, R7, R162, RZ ;  /* 0x000000a207047210 */ /* 0x000fc40007f3e0ff */
[-C--:B------:R-:W-:Y:S01]  /*28990*/  LEA.HI.X.SX32 R3, R73, R0.reuse, 0x1, P2 ;  /* 0x0000000049037211 */ /* 0x080fe200010f0eff */
[----:B------:R4:W-:Y:S01]  /*289a0*/  STG.E.U8 desc[UR20][R12.64], R59 ;  /* 0x0000003b0c007986 */ /* 0x0009e2000c101114 */
[----:B------:R-:W-:Y:S02]  /*289b0*/  LEA.HI.X.SX32 R5, R7, R0, 0x1, P1 ;  /* 0x0000000007057211 */ /* 0x000fe400008f0eff */
[C---:B------:R-:W-:Y:S01]  /*289c0*/  IADD3 R6, P1, PT, R11.reuse, R162, RZ ;  /* 0x000000a20b067210 */ /* 0x040fe20007f3e0ff */
[C---:B---3--:R-:W-:Y:S01]  /*289d0*/  IMAD R15, R156.reuse, 0x2, R11 ;  /* 0x000000029c0f7824 */ /* 0x048fe200078e020b */
[----:B------:R3:W-:Y:S02]  /*289e0*/  STG.E.U8 desc[UR20][R2.64], R53 ;  /* 0x0000003502007986 */ /* 0x0007e4000c101114 */
[----:B------:R-:W-:Y:S01]  /*289f0*/  LEA.HI.X.SX32 R7, R11, R0, 0x1, P1 ;  /* 0x000000000b077211 */ /* 0x000fe200008f0eff */
[C---:B-1----:R-:W-:Y:S01]  /*28a00*/  IMAD R9, R156.reuse, 0x2, R15 ;  /* 0x000000029c097824 */ /* 0x042fe200078e020f */
[C---:B------:R-:W-:Y:S01]  /*28a10*/  IADD3 R10, P1, PT, R15.reuse, R162, RZ ;  /* 0x000000a20f0a7210 */ /* 0x040fe20007f3e0ff */
[----:B------:R1:W-:Y:S02]  /*28a20*/  STG.E.U8 desc[UR20][R4.64], R61 ;  /* 0x0000003d04007986 */ /* 0x0003e4000c101114 */
[C---:B----4-:R-:W-:Y:S01]  /*28a30*/  IMAD R13, R156.reuse, 0x2, R9 ;  /* 0x000000029c0d7824 */ /* 0x050fe200078e0209 */
[----:B------:R-:W-:Y:S01]  /*28a40*/  LEA.HI.X.SX32 R11, R15, R0, 0x1, P1 ;  /* 0x000000000f0b7211 */ /* 0x000fe200008f0eff */
[----:B------:R4:W-:Y:S01]  /*28a50*/  STG.E.U8 desc[UR20][R6.64], R57 ;  /* 0x0000003906007986 */ /* 0x0009e2000c101114 */
[----:B------:R-:W-:Y:S01]  /*28a60*/  IADD3 R8, P1, PT, R9, R162, RZ ;  /* 0x000000a209087210 */ /* 0x000fe20007f3e0ff */
[----:B---3--:R-:W-:-:S02]  /*28a70*/  IMAD R3, R156, 0x2, R13 ;  /* 0x000000029c037824 */ /* 0x008fc400078e020d */
[----:B------:R3:W-:Y:S01]  /*28a80*/  STG.E.U8 desc[UR20][R10.64], R55 ;  /* 0x000000370a007986 */ /* 0x0007e2000c101114 */
[----:B------:R-:W-:Y:S02]  /*28a90*/  LEA.HI.X.SX32 R9, R9, R0, 0x1, P1 ;  /* 0x0000000009097211 */ /* 0x000fe400008f0eff */
[----:B------:R-:W-:Y:S01]  /*28aa0*/  IADD3 R14, P1, PT, R13, R162, RZ ;  /* 0x000000a20d0e7210 */ /* 0x000fe20007f3e0ff */
[C---:B-1----:R-:W-:Y:S01]  /*28ab0*/  IMAD R5, R156.reuse, 0x2, R3 ;  /* 0x000000029c057824 */ /* 0x042fe200078e0203 */
[----:B------:R-:W-:Y:S01]  /*28ac0*/  LEA.HI R53, R139, 0x2e, RZ, 0x1a ;  /* 0x0000002e8b357811 */ /* 0x000fe200078fd0ff */
[----:B------:R1:W-:Y:S01]  /*28ad0*/  STG.E.U8 desc[UR20][R8.64], R49 ;  /* 0x0000003108007986 */ /* 0x0003e2000c101114 */
[----:B------:R-:W-:Y:S01]  /*28ae0*/  LEA.HI.X.SX32 R15, R13, R0, 0x1, P1 ;  /* 0x000000000d0f7211 */ /* 0x000fe200008f0eff */
[----:B----4-:R-:W-:Y:S01]  /*28af0*/  IMAD R7, R156, 0x4, R5 ;  /* 0x000000049c077824 */ /* 0x010fe200078e0205 */
[----:B------:R-:W-:Y:S01]  /*28b00*/  IADD3 R12, P1, PT, R3, R162, RZ ;  /* 0x000000a2030c7210 */ /* 0x000fe20007f3e0ff */
[----:B------:R-:W-:-:S02]  /*28b10*/  IMAD R53, R53, R156, RZ ;  /* 0x0000009c35357224 */ /* 0x000fc400078e02ff */
[----:B------:R4:W-:Y:S01]  /*28b20*/  STG.E.U8 desc[UR20][R14.64], R51 ;  /* 0x000000330e007986 */ /* 0x0009e2000c101114 */
[----:B------:R-:W-:Y:S02]  /*28b30*/  LEA.HI.X.SX32 R13, R3, R0, 0x1, P1 ;  /* 0x00000000030d7211 */ /* 0x000fe400008f0eff */
[-C--:B---3--:R-:W-:Y:S02]  /*28b40*/  IADD3 R10, P1, PT, R5, R162.reuse, RZ ;  /* 0x000000a2050a7210 */ /* 0x088fe40007f3e0ff */
[----:B------:R-:W-:Y:S01]  /*28b50*/  IADD3 R2, P2, PT, R53, R162, RZ ;  /* 0x000000a235027210 */ /* 0x000fe20007f5e0ff */
[C---:B-1----:R-:W-:Y:S01]  /*28b60*/  IMAD R9, R156.reuse, 0x2, R7 ;  /* 0x000000029c097824 */ /* 0x042fe200078e0207 */
[----:B------:R-:W-:Y:S01]  /*28b70*/  LEA.HI.X.SX32 R11, R5, R0, 0x1, P1 ;  /* 0x00000000050b7211 */ /* 0x000fe200008f0eff */
[----:B------:R1:W-:Y:S01]  /*28b80*/  STG.E.U8 desc[UR20][R12.64], R47 ;  /* 0x0000002f0c007986 */ /* 0x0003e2000c101114 */
[----:B------:R-:W-:Y:S02]  /*28b90*/  IADD3 R4, P1, PT, R7, R162, RZ ;  /* 0x000000a207047210 */ /* 0x000fe40007f3e0ff */
[-C--:B------:R-:W-:Y:S01]  /*28ba0*/  LEA.HI.X.SX32 R3, R53, R0.reuse, 0x1, P2 ;  /* 0x0000000035037211 */ /* 0x080fe200010f0eff */
[----:B----4-:R-:W-:Y:S01]  /*28bb0*/  IMAD R15, R156, 0x2, R9 ;  /* 0x000000029c0f7824 */ /* 0x010fe200078e0209 */
[----:B------:R-:W-:Y:S01]  /*28bc0*/  LEA.HI.X.SX32 R5, R7, R0, 0x1, P1 ;  /* 0x0000000007057211 */ /* 0x000fe200008f0eff */
[----:B------:R3:W-:Y:S01]  /*28bd0*/  STG.E.U8 desc[UR20][R10.64], R45 ;  /* 0x0000002d0a007986 */ /* 0x0007e2000c101114 */
[----:B------:R-:W-:-:S02]  /*28be0*/  IADD3 R6, P1, PT, R9, R162, RZ ;  /* 0x000000a209067210 */ /* 0x000fc40007f3e0ff */
[----:B------:R-:W-:Y:S01]  /*28bf0*/  LEA.HI R53, R139, 0x7e, RZ, 0x1a ;  /* 0x0000007e8b357811 */ /* 0x000fe200078fd0ff */
[----:B------:R4:W-:Y:S01]  /*28c00*/  STG.E.U8 desc[UR20][R2.64], R41 ;  /* 0x0000002902007986 */ /* 0x0009e2000c101114 */
[----:B------:R-:W-:Y:S01]  /*28c10*/  LEA.HI.X.SX32 R7, R9, R0, 0x1, P1 ;  /* 0x0000000009077211 */ /* 0x000fe200008f0eff */
[C---:B-1----:R-:W-:Y:S01]  /*28c20*/  IMAD R13, R156.reuse, 0x2, R15 ;  /* 0x000000029c0d7824 */ /* 0x042fe200078e020f */
[----:B------:R-:W-:Y:S01]  /*28c30*/  IADD3 R8, P1, PT, R15, R162, RZ ;  /* 0x000000a20f087210 */ /* 0x000fe20007f3e0ff */
[----:B------:R1:W-:Y:S01]  /*28c40*/  STG.E.U8 desc[UR20][R4.64], R43 ;  /* 0x0000002b04007986 */ /* 0x0003e2000c101114 */
[----:B------:R-:W-:Y:S02]  /*28c50*/  LEA.HI R55, R139, 0xae, RZ, 0x1a ;  /* 0x000000ae8b377811 */ /* 0x000fe400078fd0ff */
[----:B------:R-:W-:Y:S01]  /*28c60*/  LEA.HI.X.SX32 R9, R15, R0, 0x1, P1 ;  /* 0x000000000f097211 */ /* 0x000fe200008f0eff */
[C---:B---3--:R-:W-:Y:S01]  /*28c70*/  IMAD R11, R156.reuse, 0x2, R13 ;  /* 0x000000029c0b7824 */ /* 0x048fe200078e020d */
[C---:B------:R-:W-:Y:S01]  /*28c80*/  IADD3 R12, P1, PT, R13.reuse, R162, RZ ;  /* 0x000000a20d0c7210 */ /* 0x040fe20007f3e0ff */
[----:B------:R3:W-:Y:S02]  /*28c90*/  STG.E.U8 desc[UR20][R6.64], R39 ;  /* 0x0000002706007986 */ /* 0x0007e4000c101114 */
[----:B------:R-:W-:Y:S01]  /*28ca0*/  IMAD R15, R156, 0x2, R11 ;  /* 0x000000029c0f7824 */ /* 0x000fe200078e020b */
[----:B------:R-:W-:Y:S01]  /*28cb0*/  LEA.HI.X.SX32 R13, R13, R0, 0x1, P1 ;  /* 0x000000000d0d7211 */ /* 0x000fe200008f0eff */
[----:B------:R5:W-:Y:S01]  /*28cc0*/  STG.E.U8 desc[UR20][R8.64], R37 ;  /* 0x0000002508007986 */ /* 0x000be2000c101114 */
[----:B----4-:R-:W-:-:S02]  /*28cd0*/  IADD3 R2, P1, PT, R11, R162, RZ ;  /* 0x000000a20b027210 */ /* 0x010fc40007f3e0ff */
[----:B------:R-:W-:Y:S01]  /*28ce0*/  LEA.HI R41, R139, 0x3e, RZ, 0x1a ;  /* 0x0000003e8b297811 */ /* 0x000fe200078fd0ff */
[----:B------:R4:W-:Y:S01]  /*28cf0*/  STG.E.U8 desc[UR20][R12.64], R17 ;  /* 0x000000110c007986 */ /* 0x0009e2000c101114 */
[----:B------:R-:W-:Y:S01]  /*28d00*/  LEA.HI.X.SX32 R3, R11, R0, 0x1, P1 ;  /* 0x000000000b037211 */ /* 0x000fe200008f0eff */
[C---:B------:R-:W-:Y:S01]  /*28d10*/  IMAD R11, R156.reuse, 0x2, R15 ;  /* 0x000000029c0b7824 */ /* 0x040fe200078e020f */
[----:B-1----:R-:W-:Y:S01]  /*28d20*/  IADD3 R4, P1, PT, R15, R162, RZ ;  /* 0x000000a20f047210 */ /* 0x002fe20007f3e0ff */
[----:B---3--:R-:W-:Y:S02]  /*28d30*/  IMAD R39, R41, R156, RZ ;  /* 0x0000009c29277224 */ /* 0x008fe400078e02ff */
[----:B------:R1:W-:Y:S01]  /*28d40*/  STG.E.U8 desc[UR20][R2.64], R19 ;  /* 0x0000001302007986 */ /* 0x0003e2000c101114 */
[----:B------:R-:W-:Y:S01]  /*28d50*/  LEA.HI.X.SX32 R5, R15, R0, 0x1, P1 ;  /* 0x000000000f057211 */ /* 0x000fe200008f0eff */
[----:B------:R-:W-:Y:S01]  /*28d60*/  IMAD R15, R156, 0x4, R11 ;  /* 0x000000049c0f7824 */ /* 0x000fe200078e020b */
[----:B------:R-:W-:-:S02]  /*28d70*/  IADD3 R6, P1, PT, R11, R162, RZ ;  /* 0x000000a20b067210 */ /* 0x000fc40007f3e0ff */
[----:B-----5:R-:W-:Y:S01]  /*28d80*/  IADD3 R8, P2, PT, R39, R162, RZ ;  /* 0x000000a227087210 */ /* 0x020fe20007f5e0ff */
[----:B------:R3:W-:Y:S01]  /*28d90*/  STG.E.U8 desc[UR20][R4.64], R20 ;  /* 0x0000001404007986 */ /* 0x0007e2000c101114 */
[----:B------:R-:W-:Y:S01]  /*28da0*/  LEA.HI.X.SX32 R7, R11, R0, 0x1, P1 ;  /* 0x000000000b077211 */ /* 0x000fe200008f0eff */
[C---:B------:R-:W-:Y:S01]  /*28db0*/  IMAD R11, R156.reuse, 0x2, R15 ;  /* 0x000000029c0b7824 */ /* 0x040fe200078e020f */
[----:B----4-:R-:W-:Y:S02]  /*28dc0*/  IADD3 R12, P1, PT, R15, R162, RZ ;  /* 0x000000a20f0c7210 */ /* 0x010fe40007f3e0ff */
[-C--:B------:R-:W-:Y:S01]  /*28dd0*/  LEA.HI.X.SX32 R9, R39, R0.reuse, 0x1, P2 ;  /* 0x0000000027097211 */ /* 0x080fe200010f0eff */
[C---:B------:R-:W-:Y:S01]  /*28de0*/  IMAD R17, R156.reuse, 0x2, R11 ;  /* 0x000000029c117824 */ /* 0x040fe200078e020b */
[----:B------:R-:W-:Y:S01]  /*28df0*/  LEA.HI.X.SX32 R13, R15, R0, 0x1, P1 ;  /* 0x000000000f0d7211 */ /* 0x000fe200008f0eff */
[----:B------:R4:W-:Y:S01]  /*28e00*/  STG.E.U8 desc[UR20][R6.64], R18 ;  /* 0x0000001206007986 */ /* 0x0009e2000c101114 */
[-C--:B------:R-:W-:Y:S01]  /*28e10*/  IADD3 R10, P2, PT, R11, R162.reuse, RZ ;  /* 0x000000a20b0a7210 */ /* 0x080fe20007f5e0ff */
[C---:B-1----:R-:W-:Y:S01]  /*28e20*/  IMAD R19, R156.reuse, 0x2, R17 ;  /* 0x000000029c137824 */ /* 0x042fe200078e0211 */
[----:B------:R-:W-:Y:S01]  /*28e30*/  IADD3 R2, P1, PT, R17, R162, RZ ;  /* 0x000000a211027210 */ /* 0x000fe20007f3e0ff */
[----:B------:R1:W-:Y:S01]  /*28e40*/  STG.E.U8 desc[UR20][R8.64], R16 ;  /* 0x0000001008007986 */ /* 0x0003e2000c101114 */
[-C--:B------:R-:W-:Y:S01]  /*28e50*/  LEA.HI.X.SX32 R11, R11, R0.reuse, 0x1, P2 ;  /* 0x000000000b0b7211 */ /* 0x080fe200010f0eff */
[----:B------:R-:W-:Y:S01]  /*28e60*/  IMAD R15, R156, 0x2, R19 ;  /* 0x000000029c0f7824 */ /* 0x000fe200078e0213 */
[----:B------:R-:W-:Y:S01]  /*28e70*/  LEA.HI.X.SX32 R3, R17, R0, 0x1, P1 ;  /* 0x0000000011037211 */ /* 0x000fe200008f0eff */
[----:B------:R5:W-:Y:S01]  /*28e80*/  STG.E.U8 desc[UR20][R12.64], R26 ;  /* 0x0000001a0c007986 */ /* 0x000be2000c101114 */
[----:B---3--:R-:W-:-:S02]  /*28e90*/  IADD3 R4, P1, PT, R19, R162, RZ ;  /* 0x000000a213047210 */ /* 0x008fc40007f3e0ff */
[----:B------:R-:W-:Y:S01]  /*28ea0*/  LEA.HI R37, R139, 0x4e, RZ, 0x1a ;  /* 0x0000004e8b257811 */ /* 0x000fe200078fd0ff */
[C---:B----4-:R-:W-:Y:S01]  /*28eb0*/  IMAD R7, R156.reuse, 0x2, R15 ;  /* 0x000000029c077824 */ /* 0x050fe200078e020f */
[----:B------:R-:W-:Y:S01]  /*28ec0*/  LEA.HI.X.SX32 R5, R19, R0, 0x1, P1 ;  /* 0x0000000013057211 */ /* 0x000fe200008f0eff */
[----:B------:R3:W-:Y:S02]  /*28ed0*/  STG.E.U8 desc[UR20][R10.64], R21 ;  /* 0x000000150a007986 */ /* 0x0007e4000c101114 */
[C---:B------:R-:W-:Y:S01]  /*28ee0*/  IMAD R17, R156.reuse, 0x2, R7 ;  /* 0x000000029c117824 */ /* 0x040fe200078e0207 */
[C---:B-1----:R-:W-:Y:S01]  /*28ef0*/  IADD3 R8, P1, PT, R15.reuse, R162, RZ ;  /* 0x000000a20f087210 */ /* 0x042fe20007f3e0ff */
[----:B------:R1:W-:Y:S02]  /*28f00*/  STG.E.U8 desc[UR20][R2.64], R23 ;  /* 0x0000001702007986 */ /* 0x0003e4000c101114 */
[C---:B------:R-:W-:Y:S01]  /*28f10*/  IMAD R19, R156.reuse, 0x4, R17 ;  /* 0x000000049c137824 */ /* 0x040fe200078e0211 */
[----:B------:R-:W-:Y:S01]  /*28f20*/  LEA.HI.X.SX32 R9, R15, R0, 0x1, P1 ;  /* 0x000000000f097211 */ /* 0x000fe200008f0eff */
[----:B-----5:R-:W-:Y:S01]  /*28f30*/  IMAD R13, R37, R156, RZ ;  /* 0x0000009c250d7224 */ /* 0x020fe200078e02ff */
[C---:B------:R-:W-:Y:S01]  /*28f40*/  IADD3 R6, P1, PT, R7.reuse, R162, RZ ;  /* 0x000000a207067210 */ /* 0x040fe20007f3e0ff */
[C---:B------:R-:W-:Y:S01]  /*28f50*/  IMAD R39, R156.reuse, 0x2, R19 ;  /* 0x000000029c277824 */ /* 0x040fe200078e0213 */
[----:B------:R4:W-:Y:S02]  /*28f60*/  STG.E.U8 desc[UR20][R4.64], R22 ;  /* 0x0000001604007986 */ /* 0x0009e4000c101114 */
[----:B------:R-:W-:Y:S01]  /*28f70*/  LEA.HI.X.SX32 R7, R7, R0, 0x1, P1 ;  /* 0x0000000007077211 */ /* 0x000fe200008f0eff */
[C---:B------:R-:W-:Y:S01]  /*28f80*/  IMAD R15, R156.reuse, 0x2, R39 ;  /* 0x000000029c0f7824 */ /* 0x040fe200078e0227 */
[-C--:B---3--:R-:W-:Y:S01]  /*28f90*/  IADD3 R10, P1, PT, R17, R162.reuse, RZ ;  /* 0x000000a2110a7210 */ /* 0x088fe20007f3e0ff */
[----:B------:R3:W-:Y:S01]  /*28fa0*/  STG.E.U8 desc[UR20][R8.64], R31 ;  /* 0x0000001f08007986 */ /* 0x0007e2000c101114 */
[----:B-1----:R-:W-:Y:S01]  /*28fb0*/  IADD3 R2, P2, PT, R13, R162, RZ ;  /* 0x000000a20d027210 */ /* 0x002fe20007f5e0ff */
[C---:B------:R-:W-:Y:S01]  /*28fc0*/  IMAD R21, R156.reuse, 0x2, R15 ;  /* 0x000000029c157824 */ /* 0x040fe200078e020f */
[-C--:B------:R-:W-:Y:S01]  /*28fd0*/  LEA.HI.X.SX32 R11, R17, R0.reuse, 0x1, P1 ;  /* 0x00000000110b7211 */ /* 0x080fe200008f0eff */
[----:B------:R1:W-:Y:S01]  /*28fe0*/  STG.E.U8 desc[UR20][R6.64], R28 ;  /* 0x0000001c06007986 */ /* 0x0003e2000c101114 */
[----:B------:R-:W-:Y:S01]  /*28ff0*/  LEA.HI.X.SX32 R3, R13, R0, 0x1, P2 ;  /* 0x000000000d037211 */ /* 0x000fe200010f0eff */
[C---:B------:R-:W-:Y:S01]  /*29000*/  IMAD R41, R156.reuse, 0x2, R21 ;  /* 0x000000029c297824 */ /* 0x040fe200078e0215 */
[C---:B----4-:R-:W-:Y:S01]  /*29010*/  IADD3 R4, P1, PT, R19.reuse, R162, RZ ;  /* 0x000000a213047210 */ /* 0x050fe20007f3e0ff */
[----:B------:R4:W-:Y:S02]  /*29020*/  STG.E.U8 desc[UR20][R10.64], R29 ;  /* 0x0000001d0a007986 */ /* 0x0009e4000c101114 */
[C---:B------:R-:W-:Y:S01]  /*29030*/  IMAD R17, R156.reuse, 0x2, R41 ;  /* 0x000000029c117824 */ /* 0x040fe200078e0229 */
[----:B------:R-:W-:Y:S01]  /*29040*/  LEA.HI.X.SX32 R5, R19, R0, 0x1, P1 ;  /* 0x0000000013057211 */ /* 0x000fe200008f0eff */
[----:B------:R5:W-:Y:S01]  /*29050*/  STG.E.U8 desc[UR20][R2.64], R25 ;  /* 0x0000001902007986 */ /* 0x000be2000c101114 */
[----:B---3--:R-:W-:Y:S01]  /*29060*/  IADD3 R8, P1, PT, R39, R162, RZ ;  /* 0x000000a227087210 */ /* 0x008fe20007f3e0ff */
[C---:B------:R-:W-:Y:S01]  /*29070*/  IMAD R13, R156.reuse, 0x2, R17 ;  /* 0x000000029c0d7824 */ /* 0x040fe200078e0211 */
[----:B------:R-:W-:Y:S01]  /*29080*/  LEA.HI R19, R139, 0xee, RZ, 0x1a ;  /* 0x000000ee8b137811 */ /* 0x000fe200078fd0ff */
[----:B------:R3:W-:Y:S01]  /*29090*/  STG.E.U8 desc[UR20][R4.64], R33 ;  /* 0x0000002104007986 */ /* 0x0007e2000c101114 */
[----:B------:R-:W-:Y:S01]  /*290a0*/  LEA.HI.X.SX32 R9, R39, R0, 0x1, P1 ;  /* 0x0000000027097211 */ /* 0x000fe200008f0eff */
[----:B------:R-:W-:Y:S01]  /*290b0*/  IMAD R23, R156, 0x4, R13 ;  /* 0x000000049c177824 */ /* 0x000fe200078e020d */
[----:B-1----:R-:W-:Y:S01]  /*290c0*/  IADD3 R6, P1, PT, R15, R162, RZ ;  /* 0x000000a20f067210 */ /* 0x002fe20007f3e0ff */
[----:B------:R-:W-:-:S02]  /*290d0*/  IMAD R19, R19, R156, RZ ;  /* 0x0000009c13137224 */ /* 0x000fc400078e02ff */
[C---:B------:R-:W-:Y:S01]  /*290e0*/  IMAD R37, R156.reuse, 0x2, R23 ;  /* 0x000000029c257824 */ /* 0x040fe200078e0217 */
[----:B------:R-:W-:Y:S01]  /*290f0*/  LEA.HI.X.SX32 R7, R15, R0, 0x1, P1 ;  /* 0x000000000f077211 */ /* 0x000fe200008f0eff */
[----:B------:R1:W-:Y:S01]  /*29100*/  STG.E.U8 desc[UR20][R8.64], R30 ;  /* 0x0000001e08007986 */ /* 0x0003e2000c101114 */
[----:B----4-:R-:W-:Y:S01]  /*29110*/  IADD3 R10, P1, PT, R21, R162, RZ ;  /* 0x000000a2150a7210 */ /* 0x010fe20007f3e0ff */
[C---:B------:R-:W-:Y:S01]  /*29120*/  IMAD R75, R156.reuse, 0x2, R37 ;  /* 0x000000029c4b7824 */ /* 0x040fe200078e0225 */
[----:B------:R-:W-:Y:S01]  /*29130*/  LEA.HI R15, R139, 0x5e, RZ, 0x1a ;  /* 0x0000005e8b0f7811 */ /* 0x000fe200078fd0ff */
[----:B------:R4:W-:Y:S01]  /*29140*/  STG.E.U8 desc[UR20][R6.64], R27 ;  /* 0x0000001b06007986 */ /* 0x0009e2000c101114 */
[----:B------:R-:W-:Y:S01]  /*29150*/  LEA.HI.X.SX32 R11, R21, R0, 0x1, P1 ;  /* 0x00000000150b7211 */ /* 0x000fe200008f0eff */
[C---:B------:R-:W-:Y:S01]  /*29160*/  IMAD R29, R156.reuse, 0x2, R75 ;  /* 0x000000029c1d7824 */ /* 0x040fe200078e024b */
[----:B-----5:R-:W-:Y:S01]  /*29170*/  IADD3 R2, P1, PT, R41, R162, RZ ;  /* 0x000000a229027210 */ /* 0x020fe20007f3e0ff */
[----:B------:R-:W-:Y:S01]  /*29180*/  IMAD R15, R15, R156, RZ ;  /* 0x0000009c0f0f7224 */ /* 0x000fe200078e02ff */
[----:B------:R-:W-:Y:S01]  /*29190*/  LEA.HI R21, R139, 0xfe, RZ, 0x1a ;  /* 0x000000fe8b157811 */ /* 0x000fe200078fd0ff */
[C---:B------:R-:W-:Y:S01]  /*291a0*/  IMAD R31, R156.reuse, 0x2, R29 ;  /* 0x000000029c1f7824 */ /* 0x040fe200078e021d */
[----:B------:R-:W-:Y:S01]  /*291b0*/  LEA.HI.X.SX32 R3, R41, R0, 0x1, P1 ;  /* 0x0000000029037211 */ /* 0x000fe200008f0eff */
[----:B------:R5:W-:Y:S01]  /*291c0*/  STG.E.U8 desc[UR20][R10.64], R24 ;  /* 0x000000180a007986 */ /* 0x000be2000c101114 */
[-C--:B---3--:R-:W-:Y:S01]  /*291d0*/  IADD3 R4, P1, PT, R17, R162.reuse, RZ ;  /* 0x000000a211047210 */ /* 0x088fe20007f3e0ff */
[C---:B------:R-:W-:Y:S01]  /*291e0*/  IMAD R79, R156.reuse, 0x2, R31 ;  /* 0x000000029c4f7824 */ /* 0x040fe200078e021f */
[----:B-1----:R-:W-:Y:S01]  /*291f0*/  IADD3 R8, P2, PT, R13, R162, RZ ;  /* 0x000000a20d087210 */ /* 0x002fe20007f5e0ff */
[----:B------:R-:W-:Y:S01]  /*29200*/  STG.E.U8 desc[UR20][R2.64], R32 ;  /* 0x0000002002007986 */ /* 0x000fe2000c101114 */
[-C--:B------:R-:W-:Y:S01]  /*29210*/  LEA.HI.X.SX32 R5, R17, R0.reuse, 0x1, P1 ;  /* 0x0000000011057211 */ /* 0x080fe200008f0eff */
[C---:B------:R-:W-:Y:S01]  /*29220*/  IMAD R33, R156.reuse, 0x2, R79 ;  /* 0x000000029c217824 */ /* 0x040fe200078e024f */
[----:B------:R-:W-:Y:S01]  /*29230*/  LEA.HI.X.SX32 R9, R13, R0, 0x1, P2 ;  /* 0x000000000d097211 */ /* 0x000fe200010f0eff */
[----:B------:R-:W-:Y:S01]  /*29240*/  IMAD R21, R21, R156, RZ ;  /* 0x0000009c15157224 */ /* 0x000fe200078e02ff */
[C---:B----4-:R-:W-:Y:S01]  /*29250*/  LEA.HI R7, R139.reuse, 0x8e, RZ, 0x1a ;  /* 0x0000008e8b077811 */ /* 0x050fe200078fd0ff */
[----:B------:R-:W-:Y:S01]  /*29260*/  IMAD R43, R156, 0x4, R33 ;  /* 0x000000049c2b7824 */ /* 0x000fe200078e0221 */
[----:B------:R1:W-:Y:S01]  /*29270*/  STG.E.U8 desc[UR20][R4.64], R36 ;  /* 0x0000002404007986 */ /* 0x0003e2000c101114 */
[----:B-----5:R-:W-:-:S02]  /*29280*/  LEA.HI R11, R139, 0x9e, RZ, 0x1a ;  /* 0x0000009e8b0b7811 */ /* 0x020fc400078fd0ff */
[C---:B------:R-:W-:Y:S01]  /*29290*/  IMAD R41, R156.reuse, 0x2, R43 ;  /* 0x000000029c297824 */ /* 0x040fe200078e022b */
[----:B------:R3:W-:Y:S01]  /*292a0*/  STG.E.U8 desc[UR20][R8.64], R35 ;  /* 0x0000002308007986 */ /* 0x0007e2000c101114 */
[----:B------:R-:W-:Y:S01]  /*292b0*/  IMAD R7, R7, R156, RZ ;  /* 0x0000009c07077224 */ /* 0x000fe200078e02ff */
[-C--:B------:R-:W-:Y:S01]  /*292c0*/  IADD3 R12, P3, PT, R15, R162.reuse, RZ ;  /* 0x000000a20f0c7210 */ /* 0x080fe20007f7e0ff */
[C---:B------:R-:W-:Y:S01]  /*292d0*/  IMAD R39, R156.reuse, 0x2, R41 ;  /* 0x000000029c277824 */ /* 0x040fe200078e0229 */
[----:B------:R-:W-:Y:S02]  /*292e0*/  LEA.HI R17, R139, 0xce, RZ, 0x1a ;  /* 0x000000ce8b117811 */ /* 0x000fe400078fd0ff */
[----:B------:R-:W-:Y:S01]  /*292f0*/  IADD3 R6, P1, PT, R7, R162, RZ ;  /* 0x000000a207067210 */ /* 0x000fe20007f3e0ff */
[C---:B------:R-:W-:Y:S01]  /*29300*/  IMAD R91, R156.reuse, 0x2, R39 ;  /* 0x000000029c5b7824 */ /* 0x040fe200078e0227 */
[----:B------:R-:W-:Y:S01]  /*29310*/  LEA.HI.X.SX32 R13, R15, R0, 0x1, P3 ;  /* 0x000000000f0d7211 */ /* 0x000fe200018f0eff */
[----:B-1----:R-:W-:Y:S01]  /*29320*/  IMAD R5, R53, R156, RZ ;  /* 0x0000009c35057224 */ /* 0x002fe200078e02ff */
[----:B------:R-:W-:Y:S01]  /*29330*/  LEA.HI.X.SX32 R7, R7, R0, 0x1, P1 ;  /* 0x0000000007077211 */ /* 0x000fe200008f0eff */
[C---:B------:R-:W-:Y:S01]  /*29340*/  IMAD R93, R156.reuse, 0x2, R91 ;  /* 0x000000029c5d7824 */ /* 0x040fe200078e025b */
[----:B------:R-:W-:Y:S01]  /*29350*/  LEA.HI R15, R139, 0x6e, RZ, 0x1a ;  /* 0x0000006e8b0f7811 */ /* 0x000fe200078fd0ff */
[----:B---3--:R-:W-:Y:S01]  /*29360*/  IMAD R9, R11, R156, RZ ;  /* 0x0000009c0b097224 */ /* 0x008fe200078e02ff */
[----:B------:R-:W-:Y:S01]  /*29370*/  IADD3 R18, P1, PT, R19, R162, RZ ;  /* 0x000000a213127210 */ /* 0x000fe20007f3e0ff */
[C---:B------:R-:W-:Y:S01]  /*29380*/  IMAD R45, R156.reuse, 0x2, R93 ;  /* 0x000000029c2d7824 */ /* 0x040fe200078e025d */
[----:B------:R-:W-:Y:S01]  /*29390*/  LEA.HI R25, R139, 0xde, RZ, 0x1a ;  /* 0x000000de8b197811 */ /* 0x000fe200078fd0ff */
[----:B------:R-:W-:Y:S01]  /*293a0*/  IMAD R11, R55, R156, RZ ;  /* 0x0000009c370b7224 */ /* 0x000fe200078e02ff */
[----:B------:R-:W-:Y:S01]  /*293b0*/  IADD3 R8, P2, PT, R9, R162, RZ ;  /* 0x000000a209087210 */ /* 0x000fe20007f5e0ff */
[C---:B------:R-:W-:Y:S01]  /*293c0*/  IMAD R47, R156.reuse, 0x2, R45 ;  /* 0x000000029c2f7824 */ /* 0x040fe200078e022d */
[----:B------:R-:W-:Y:S01]  /*293d0*/  LEA.HI.X.SX32 R19, R19, R0, 0x1, P1 ;  /* 0x0000000013137211 */ /* 0x000fe200008f0eff */
        /* <DEDUP_REMOVED lines=12> */
[----:B------:R1:W-:Y:S01]  /*294a0*/  STG.E.U8 desc[UR20][R12.64], R34 ;  /* 0x000000220c007986 */ /* 0x0003e2000c101114 */
[-C--:B------:R-:W-:Y:S01]  /*294b0*/  IADD3 R164, P1, PT, R23, R162.reuse, RZ ;  /* 0x000000a217a47210 */ /* 0x080fe20007f3e0ff */
[----:B------:R-:W-:Y:S01]  /*294c0*/  IMAD R55, R156, 0x2, R53 ;  /* 0x000000029c377824 */ /* 0x000fe200078e0235 */
[----:B------:R-:W-:-:S02]  /*294d0*/  IADD3 R22, P2, PT, R37, R162, RZ ;  /* 0x000000a225167210 */ /* 0x000fc40007f5e0ff */
[----:B------:R-:W-:Y:S01]  /*294e0*/  LEA.HI R27, R139, 0xbe, RZ, 0x1a ;  /* 0x000000be8b1b7811 */ /* 0x000fe200078fd0ff */
[C---:B------:R-:W-:Y:S01]  /*294f0*/  IMAD R57, R156.reuse, 0x2, R55 ;  /* 0x000000029c397824 */ /* 0x040fe200078e0237 */
[-C--:B------:R-:W-:Y:S02]  /*29500*/  LEA.HI.X.SX32 R25, R75, R0.reuse, 0x1, P3 ;  /* 0x000000004b197211 */ /* 0x080fe400018f0eff */
[-C--:B------:R-:W-:Y:S01]  /*29510*/  LEA.HI.X.SX32 R165, R23, R0.reuse, 0x1, P1 ;  /* 0x0000000017a57211 */ /* 0x080fe200008f0eff */
[C---:B------:R-:W-:Y:S01]  /*29520*/  IMAD R59, R156.reuse, 0x2, R57 ;  /* 0x000000029c3b7824 */ /* 0x040fe200078e0239 */
[----:B------:R-:W-:Y:S01]  /*29530*/  LEA.HI.X.SX32 R23, R37, R0, 0x1, P2 ;  /* 0x0000000025177211 */ /* 0x000fe200010f0eff */
[----:B-1----:R-:W-:Y:S01]  /*29540*/  IMAD R13, R27, R156, RZ ;  /* 0x0000009c1b0d7224 */ /* 0x002fe200078e02ff */
[-C--:B------:R-:W-:Y:S01]  /*29550*/  IADD3 R26, P1, PT, R29, R162.reuse, RZ ;  /* 0x000000a21d1a7210 */ /* 0x080fe20007f3e0ff */
[----:B------:R-:W-:Y:S01]  /*29560*/  IMAD R61, R156, 0x2, R59 ;  /* 0x000000029c3d7824 */ /* 0x000fe200078e023b */
[----:B------:R-:W-:-:S02]  /*29570*/  IADD3 R28, P2, PT, R31, R162, RZ ;  /* 0x000000a21f1c7210 */ /* 0x000fc40007f5e0ff */
[----:B------:R-:W-:Y:S01]  /*29580*/  IADD3 R30, P3, PT, R79, R162, RZ ;  /* 0x000000a24f1e7210 */ /* 0x000fe20007f7e0ff */
[C---:B------:R-:W-:Y:S01]  /*29590*/  IMAD R63, R156.reuse, 0x4, R61 ;  /* 0x000000049c3f7824 */ /* 0x040fe200078e023d */
[-C--:B------:R-:W-:Y:S02]  /*295a0*/  LEA.HI.X.SX32 R27, R29, R0.reuse, 0x1, P1 ;  /* 0x000000001d1b7211 */ /* 0x080fe400008f0eff */
[-C--:B------:R-:W-:Y:S01]  /*295b0*/  LEA.HI.X.SX32 R29, R31, R0.reuse, 0x1, P2 ;  /* 0x000000001f1d7211 */ /* 0x080fe200010f0eff */
[C---:B------:R-:W-:Y:S01]  /*295c0*/  IMAD R65, R156.reuse, 0x2, R63 ;  /* 0x000000029c417824 */ /* 0x040fe200078e023f */
[----:B------:R-:W-:Y:S02]  /*295d0*/  LEA.HI.X.SX32 R31, R79, R0, 0x1, P3 ;  /* 0x000000004f1f7211 */ /* 0x000fe400018f0eff */
[-C--:B------:R-:W-:Y:S01]  /*295e0*/  IADD3 R34, P2, PT, R43, R162.reuse, RZ ;  /* 0x000000a22b227210 */ /* 0x080fe20007f5e0ff */
[----:B------:R-:W-:Y:S01]  /*295f0*/  IMAD R67, R156, 0x2, R65 ;  /* 0x000000029c437824 */ /* 0x000fe200078e0241 */
[----:B------:R-:W-:-:S02]  /*29600*/  IADD3 R36, P3, PT, R41, R162, RZ ;  /* 0x000000a229247210 */ /* 0x000fc40007f7e0ff */
[----:B------:R-:W-:Y:S01]  /*29610*/  LEA.HI.X.SX32 R35, R43, R0, 0x1, P2 ;  /* 0x000000002b237211 */ /* 0x000fe200010f0eff */
[C---:B------:R-:W-:Y:S01]  /*29620*/  IMAD R69, R156.reuse, 0x2, R67 ;  /* 0x000000029c457824 */ /* 0x040fe200078e0243 */
[----:B------:R-:W-:Y:S02]  /*29630*/  IADD3 R40, P2, PT, R91, R162, RZ ;  /* 0x000000a25b287210 */ /* 0x000fe40007f5e0ff */
[----:B------:R-:W-:Y:S01]  /*29640*/  LEA.HI.X.SX32 R37, R41, R0, 0x1, P3 ;  /* 0x0000000029257211 */ /* 0x000fe200018f0eff */
[C---:B------:R-:W-:Y:S01]  /*29650*/  IMAD R71, R156.reuse, 0x2, R69 ;  /* 0x000000029c477824 */ /* 0x040fe200078e0245 */
[----:B------:R-:W-:Y:S02]  /*29660*/  IADD3 R42, P3, PT, R93, R162, RZ ;  /* 0x000000a25d2a7210 */ /* 0x000fe40007f7e0ff */
[-C--:B------:R-:W-:Y:S01]  /*29670*/  LEA.HI.X.SX32 R41, R91, R0.reuse, 0x1, P2 ;  /* 0x000000005b297211 */ /* 0x080fe200010f0eff */
[----:B------:R-:W-:Y:S01]  /*29680*/  IMAD R73, R156, 0x2, R71 ;  /* 0x000000029c497824 */ /* 0x000fe200078e0247 */
[----:B------:R-:W-:-:S02]  /*29690*/  LEA.HI.X.SX32 R43, R93, R0, 0x1, P3 ;  /* 0x000000005d2b7211 */ /* 0x000fc400018f0eff */
[-C--:B------:R-:W-:Y:S01]  /*296a0*/  IADD3 R32, P1, PT, R33, R162.reuse, RZ ;  /* 0x000000a221207210 */ /* 0x080fe20007f3e0ff */
[C---:B------:R-:W-:Y:S01]  /*296b0*/  IMAD R75, R156.reuse, 0x2, R73 ;  /* 0x000000029c4b7824 */ /* 0x040fe200078e0249 */
[----:B------:R-:W-:Y:S02]  /*296c0*/  IADD3 R46, P2, PT, R47, R162, RZ ;  /* 0x000000a22f2e7210 */ /* 0x000fe40007f5e0ff */
[----:B------:R-:W-:Y:S01]  /*296d0*/  LEA.HI.X.SX32 R33, R33, R0, 0x1, P1 ;  /* 0x0000000021217211 */ /* 0x000fe200008f0eff */
[C---:B------:R-:W-:Y:S01]  /*296e0*/  IMAD R77, R156.reuse, 0x4, R75 ;  /* 0x000000049c4d7824 */ /* 0x040fe200078e024b */
[-C--:B------:R-:W-:Y:S02]  /*296f0*/  IADD3 R38, P1, PT, R39, R162.reuse, RZ ;  /* 0x000000a227267210 */ /* 0x080fe40007f3e0ff */
[----:B------:R-:W-:Y:S01]  /*29700*/  IADD3 R48, P3, PT, R49, R162, RZ ;  /* 0x000000a231307210 */ /* 0x000fe20007f7e0ff */
[----:B------:R-:W-:Y:S01]  /*29710*/  IMAD R79, R156, 0x2, R77 ;  /* 0x000000029c4f7824 */ /* 0x000fe200078e024d */
[----:B------:R-:W-:-:S02]  /*29720*/  LEA.HI.X.SX32 R39, R39, R0, 0x1, P1 ;  /* 0x0000000027277211 */ /* 0x000fc400008f0eff */
        /* <DEDUP_REMOVED lines=118> */
[----:B------:R-:W-:Y:S01]  /*29e90*/  IMAD R163, R156, 0x2, R161 ;  /* 0x000000029ca37824 */ /* 0x000fe200078e02a1 */
[-C--:B------:R-:W-:Y:S02]  /*29ea0*/  LEA.HI.X.SX32 R127, R127, R0.reuse, 0x1, P1 ;  /* 0x000000007f7f7211 */ /* 0x080fe400008f0eff */
[-C--:B------:R-:W-:Y:S02]  /*29eb0*/  LEA.HI.X.SX32 R129, R129, R0.reuse, 0x1, P2 ;  /* 0x0000000081817211 */ /* 0x080fe400010f0eff */
[----:B------:R-:W-:Y:S02]  /*29ec0*/  LEA.HI.X.SX32 R131, R131, R0, 0x1, P3 ;  /* 0x0000000083837211 */ /* 0x000fe400018f0eff */
[-C--:B------:R-:W-:Y:S02]  /*29ed0*/  IADD3 R132, P1, PT, R133, R162.reuse, RZ ;  /* 0x000000a285847210 */ /* 0x080fe40007f3e0ff */
[----:B------:R-:W-:-:S02]  /*29ee0*/  IADD3 R134, P2, PT, R135, R162, RZ ;  /* 0x000000a287867210 */ /* 0x000fc40007f5e0ff */
[----:B------:R-:W-:Y:S02]  /*29ef0*/  IADD3 R136, P3, PT, R137, R162, RZ ;  /* 0x000000a289887210 */ /* 0x000fe40007f7e0ff */
[-C--:B------:R-:W-:Y:S02]  /*29f00*/  LEA.HI.X.SX32 R133, R133, R0.reuse, 0x1, P1 ;  /* 0x0000000085857211 */ /* 0x080fe400008f0eff */
[-C--:B------:R-:W-:Y:S02]  /*29f10*/  LEA.HI.X.SX32 R135, R135, R0.reuse, 0x1, P2 ;  /* 0x0000000087877211 */ /* 0x080fe400010f0eff */
[----:B------:R-:W-:Y:S02]  /*29f20*/  LEA.HI.X.SX32 R137, R137, R0, 0x1, P3 ;  /* 0x0000000089897211 */ /* 0x000fe400018f0eff */
[-C--:B------:R-:W-:Y:S02]  /*29f30*/  IADD3 R138, P1, PT, R139, R162.reuse, RZ ;  /* 0x000000a28b8a7210 */ /* 0x080fe40007f3e0ff */
[----:B------:R-:W-:-:S02]  /*29f40*/  IADD3 R140, P2, PT, R141, R162, RZ ;  /* 0x000000a28d8c7210 */ /* 0x000fc40007f5e0ff */
[-C--:B------:R-:W-:Y:S02]  /*29f50*/  IADD3 R142, P3, PT, R143, R162.reuse, RZ ;  /* 0x000000a28f8e7210 */ /* 0x080fe40007f7e0ff */
[----:B------:R-:W-:Y:S02]  /*29f60*/  IADD3 R2, P5, PT, R3, R162, RZ ;  /* 0x000000a203027210 */ /* 0x000fe40007fbe0ff */
[-C--:B------:R-:W-:Y:S02]  /*29f70*/  LEA.HI.X.SX32 R139, R139, R0.reuse, 0x1, P1 ;  /* 0x000000008b8b7211 */ /* 0x080fe400008f0eff */
[-C--:B------:R-:W-:Y:S01]  /*29f80*/  LEA.HI.X.SX32 R141, R141, R0.reuse, 0x1, P2 ;  /* 0x000000008d8d7211 */ /* 0x080fe200010f0eff */
[----:B------:R-:W-:Y:S01]  /*29f90*/  STL [R1+0xfec], R2 ;  /* 0x000fec0201007387 */ /* 0x000fe20000100800 */
[----:B------:R-:W-:Y:S02]  /*29fa0*/  LEA.HI.X.SX32 R143, R143, R0, 0x1, P3 ;  /* 0x000000008f8f7211 */ /* 0x000fe400018f0eff */
[----:B------:R-:W-:-:S02]  /*29fb0*/  IADD3 R144, P1, PT, R145, R162, RZ ;  /* 0x000000a291907210 */ /* 0x000fc40007f3e0ff */
[-C--:B------:R-:W-:Y:S02]  /*29fc0*/  IADD3 R146, P2, PT, R147, R162.reuse, RZ ;  /* 0x000000a293927210 */ /* 0x080fe40007f5e0ff */
[-C--:B------:R-:W-:Y:S02]  /*29fd0*/  IADD3 R148, P3, PT, R149, R162.reuse, RZ ;  /* 0x000000a295947210 */ /* 0x080fe40007f7e0ff */
[----:B------:R-:W-:Y:S02]  /*29fe0*/  IADD3 R4, P6, PT, R5, R162, RZ ;  /* 0x000000a205047210 */ /* 0x000fe40007fde0ff */
[-C--:B------:R-:W-:Y:S02]  /*29ff0*/  LEA.HI.X.SX32 R3, R3, R0.reuse, 0x1, P5 ;  /* 0x0000000003037211 */ /* 0x080fe400028f0eff */
[-C--:B------:R-:W-:Y:S02]  /*2a000*/  LEA.HI.X.SX32 R145, R145, R0.reuse, 0x1, P1 ;  /* 0x0000000091917211 */ /* 0x080fe400008f0eff */
[-C--:B------:R-:W-:Y:S01]  /*2a010*/  LEA.HI.X.SX32 R147, R147, R0.reuse, 0x1, P2 ;  /* 0x0000000093937211 */ /* 0x080fe200010f0eff */
[----:B------:R-:W-:Y:S01]  /*2a020*/  STL [R1+0xfe8], R3 ;  /* 0x000fe80301007387 */ /* 0x000fe20000100800 */
[----:B------:R-:W-:-:S02]  /*2a030*/  LEA.HI.X.SX32 R149, R149, R0, 0x1, P3 ;  /* 0x0000000095957211 */ /* 0x000fc400018f0eff */
[----:B------:R-:W-:Y:S01]  /*2a040*/  LEA.HI.X.SX32 R5, R5, R0, 0x1, P6 ;  /* 0x0000000005057211 */ /* 0x000fe200030f0eff */
[----:B------:R-:W-:Y:S01]  /*2a050*/  STL [R1+0xff0], R4 ;  /* 0x000ff00401007387 */ /* 0x000fe20000100800 */
[-C--:B------:R-:W-:Y:S02]  /*2a060*/  IADD3 R150, P1, PT, R151, R162.reuse, RZ ;  /* 0x000000a297967210 */ /* 0x080fe40007f3e0ff */
[-C--:B------:R-:W-:Y:S01]  /*2a070*/  IADD3 R152, P2, PT, R153, R162.reuse, RZ ;  /* 0x000000a299987210 */ /* 0x080fe20007f5e0ff */
[----:B------:R-:W-:Y:S01]  /*2a080*/  STL [R1+0xfe4], R5 ;  /* 0x000fe40501007387 */ /* 0x000fe20000100800 */
[-C--:B------:R-:W-:Y:S02]  /*2a090*/  IADD3 R154, P3, PT, R155, R162.reuse, RZ ;  /* 0x000000a29b9a7210 */ /* 0x080fe40007f7e0ff */
[----:B------:R-:W-:Y:S01]  /*2a0a0*/  IADD3 R12, P4, PT, R13, R162, RZ ;  /* 0x000000a20d0c7210 */ /* 0x000fe20007f9e0ff */
[----:B------:R-:W-:Y:S01]  /*2a0b0*/  STL [R1+0xfdc], R6 ;  /* 0x000fdc0601007387 */ /* 0x000fe20000100800 */
[----:B------:R-:W-:-:S02]  /*2a0c0*/  LEA.HI.X.SX32 R151, R151, R0, 0x1, P1 ;  /* 0x0000000097977211 */ /* 0x000fc400008f0eff */
[-C--:B------:R-:W-:Y:S01]  /*2a0d0*/  LEA.HI.X.SX32 R153, R153, R0.reuse, 0x1, P2 ;  /* 0x0000000099997211 */ /* 0x080fe200010f0eff */
[----:B------:R-:W-:Y:S01]  /*2a0e0*/  STL [R1+0xfd8], R7 ;  /* 0x000fd80701007387 */ /* 0x000fe20000100800 */
[----:B------:R-:W-:Y:S02]  /*2a0f0*/  LEA.HI.X.SX32 R155, R155, R0, 0x1, P3 ;  /* 0x000000009b9b7211 */ /* 0x000fe400018f0eff */
[-C--:B------:R-:W-:Y:S01]  /*2a100*/  IADD3 R14, P5, PT, R15, R162.reuse, RZ ;  /* 0x000000a20f0e7210 */ /* 0x080fe20007fbe0ff */
[----:B------:R-:W-:Y:S01]  /*2a110*/  STL [R1+0xff4], R8 ;  /* 0x000ff40801007387 */ /* 0x000fe20000100800 */
[----:B------:R-:W-:Y:S02]  /*2a120*/  IADD3 R16, P6, PT, R17, R162, RZ ;  /* 0x000000a211107210 */ /* 0x000fe40007fde0ff */
[----:B------:R-:W-:Y:S01]  /*2a130*/  LEA.HI.X.SX32 R13, R13, R0, 0x1, P4 ;  /* 0x000000000d0d7211 */ /* 0x000fe200020f0eff */
[----:B------:R-:W-:Y:S01]  /*2a140*/  STL [R1+0xfe0], R9 ;  /* 0x000fe00901007387 */ /* 0x000fe20000100800 */
[----:B------:R-:W-:-:S02]  /*2a150*/  IADD3 R156, P1, PT, R157, R162, RZ ;  /* 0x000000a29d9c7210 */ /* 0x000fc40007f3e0ff */
[-C--:B------:R-:W-:Y:S01]  /*2a160*/  IADD3 R158, P2, PT, R159, R162.reuse, RZ ;  /* 0x000000a29f9e7210 */ /* 0x080fe20007f5e0ff */
[----:B------:R1:W-:Y:S01]  /*2a170*/  STL [R1+0xffc], R10 ;  /* 0x000ffc0a01007387 */ /* 0x0003e20000100800 */
[-C--:B------:R-:W-:Y:S02]  /*2a180*/  IADD3 R160, P3, PT, R161, R162.reuse, RZ ;  /* 0x000000a2a1a07210 */ /* 0x080fe40007f7e0ff */
[----:B------:R-:W-:Y:S01]  /*2a190*/  IADD3 R162, P4, PT, R163, R162, RZ ;  /* 0x000000a2a3a27210 */ /* 0x000fe20007f9e0ff */
[----:B------:R3:W-:Y:S01]  /*2a1a0*/  STL [R1+0xff8], R11 ;  /* 0x000ff80b01007387 */ /* 0x0007e20000100800 */
[-C--:B------:R-:W-:Y:S02]  /*2a1b0*/  LEA.HI.X.SX32 R15, R15, R0.reuse, 0x1, P5 ;  /* 0x000000000f0f7211 */ /* 0x080fe400028f0eff */
[-C--:B------:R-:W-:Y:S02]  /*2a1c0*/  LEA.HI.X.SX32 R17, R17, R0.reuse, 0x1, P6 ;  /* 0x0000000011117211 */ /* 0x080fe400030f0eff */
[----:B------:R-:W-:-:S02]  /*2a1d0*/  LEA.HI.X.SX32 R157, R157, R0, 0x1, P1 ;  /* 0x000000009d9d7211 */ /* 0x000fc400008f0eff */
[-C--:B------:R-:W-:Y:S02]  /*2a1e0*/  LEA.HI.X.SX32 R159, R159, R0.reuse, 0x1, P2 ;  /* 0x000000009f9f7211 */ /* 0x080fe400010f0eff */
[-C--:B------:R-:W-:Y:S02]  /*2a1f0*/  LEA.HI.X.SX32 R161, R161, R0.reuse, 0x1, P3 ;  /* 0x00000000a1a17211 */ /* 0x080fe400018f0eff */
[----:B------:R-:W-:Y:S02]  /*2a200*/  LEA.HI.X.SX32 R163, R163, R0, 0x1, P4 ;  /* 0x00000000a3a37211 */ /* 0x000fe400020f0eff */
[C---:B--2---:R-:W-:Y:S02]  /*2a210*/  PRMT R0, R80.reuse, 0x7773, RZ ;  /* 0x0000777350007816 */ /* 0x044fe400000000ff */
[C---:B-1----:R-:W-:Y:S02]  /*2a220*/  PRMT R10, R80.reuse, 0x7770, RZ ;  /* 0x00007770500a7816 */ /* 0x042fe400000000ff */
[C---:B---3--:R-:W-:Y:S01]  /*2a230*/  PRMT R11, R80.reuse, 0x7771, RZ ;  /* 0x00007771500b7816 */ /* 0x048fe200000000ff */
[----:B------:R-:W-:Y:S01]  /*2a240*/  STL [R1+0x2c], R0 ;  /* 0x00002c0001007387 */ /* 0x000fe20000100800 */
[----:B------:R-:W-:-:S02]  /*2a250*/  PRMT R8, R80, 0x7772, RZ ;  /* 0x0000777250087816 */ /* 0x000fc400000000ff */
[C---:B------:R-:W-:Y:S01]  /*2a260*/  PRMT R4, R81.reuse, 0x7770, RZ ;  /* 0x0000777051047816 */ /* 0x040fe200000000ff */
[----:B------:R1:W-:Y:S01]  /*2a270*/  STG.E.U8 desc[UR20][R164.64], R10 ;  /* 0x0000000aa4007986 */ /* 0x0003e2000c101114 */
[C---:B------:R-:W-:Y:S02]  /*2a280*/  PRMT R2, R81.reuse, 0x7771, RZ ;  /* 0x0000777151027816 */ /* 0x040fe400000000ff */
[C---:B------:R-:W-:Y:S02]  /*2a290*/  PRMT R3, R81.reuse, 0x7772, RZ ;  /* 0x0000777251037816 */ /* 0x040fe400000000ff */
[----:B------:R-:W-:Y:S02]  /*2a2a0*/  PRMT R5, R81, 0x7773, RZ ;  /* 0x0000777351057816 */ /* 0x000fe400000000ff */
[C---:B------:R-:W-:Y:S02]  /*2a2b0*/  PRMT R7, R82.reuse, 0x7773, RZ ;  /* 0x0000777352077816 */ /* 0x040fe400000000ff */
[----:B------:R-:W-:-:S02]  /*2a2c0*/  PRMT R6, R82, 0x7772, RZ ;  /* 0x0000777252067816 */ /* 0x000fc400000000ff */
[C---:B------:R-:W-:Y:S01]  /*2a2d0*/  PRMT R9, R82.reuse, 0x7771, RZ ;  /* 0x0000777152097816 */ /* 0x040fe200000000ff */
[----:B-1----:R-:W2:Y:S01]  /*2a2e0*/  LDL.LU R10, [R1+0xffc] ;  /* 0x000ffc00010a7983 */ /* 0x002ea20000300800 */
[----:B------:R-:W-:Y:S02]  /*2a2f0*/  PRMT R82, R82, 0x7770, RZ ;  /* 0x0000777052527816 */ /* 0x000fe400000000ff */
[C---:B------:R-:W-:Y:S01]  /*2a300*/  PRMT R81, R83.reuse, 0x7773, RZ ;  /* 0x0000777353517816 */ /* 0x040fe200000000ff */
[----:B------:R-:W3:Y:S01]  /*2a310*/  LDL.LU R165, [R1+0x2c] ;  /* 0x00002c0001a57983 */ /* 0x000ee20000300800 */
[C---:B------:R-:W-:Y:S02]  /*2a320*/  PRMT R0, R83.reuse, 0x7772, RZ ;  /* 0x0000777253007816 */ /* 0x040fe400000000ff */
[C---:B------:R-:W-:Y:S01]  /*2a330*/  PRMT R80, R83.reuse, 0x7771, RZ ;  /* 0x0000777153507816 */ /* 0x040fe200000000ff */
[----:B------:R1:W-:Y:S01]  /*2a340*/  STG.E.U8 desc[UR20][R22.64], R11 ;  /* 0x0000000b16007986 */ /* 0x0003e2000c101114 */
[----:B------:R-:W-:-:S03]  /*2a350*/  PRMT R83, R83, 0x7770, RZ ;  /* 0x0000777053537816 */ /* 0x000fc600000000ff */
[----:B------:R4:W-:Y:S04]  /*2a360*/  STG.E.U8 desc[UR20][R24.64], R8 ;  /* 0x0000000818007986 */ /* 0x0009e8000c101114 */
[----:B-1----:R-:W2:Y:S04]  /*2a370*/  LDL.LU R11, [R1+0xff8] ;  /* 0x000ff800010b7983 */ /* 0x002ea80000300800 */
[----:B----4-:R-:W4:Y:S04]  /*2a380*/  LDL.LU R8, [R1+0xff4] ;  /* 0x000ff40001087983 */ /* 0x010f280000300800 */
[----:B------:R-:W5:Y:S04]  /*2a390*/  LDL.LU R24, [R1+0x98] ;  /* 0x0000980001187983 */ /* 0x000f680000300800 */
[----:B------:R-:W2:Y:S04]  /*2a3a0*/  LDL.LU R25, [R1+0x9c] ;  /* 0x00009c0001197983 */ /* 0x000ea80000300800 */
[----:B------:R-:W2:Y:S04]  /*2a3b0*/  LDL.LU R22, [R1+0xa0] ;  /* 0x0000a00001167983 */ /* 0x000ea80000300800 */
[----:B------:R-:W4:Y:S04]  /*2a3c0*/  LDL.LU R23, [R1+0xa4] ;  /* 0x0000a40001177983 */ /* 0x000f280000300800 */
[----:B------:R-:W2:Y:S04]  /*2a3d0*/  LDL.LU R164, [R1+0x34] ;  /* 0x0000340001a47983 */ /* 0x000ea80000300800 */
[----:B---3--:R1:W-:Y:S04]  /*2a3e0*/  STG.E.U8 desc[UR20][R26.64], R165 ;  /* 0x000000a51a007986 */ /* 0x0083e8000c101114 */
[----:B------:R3:W-:Y:S04]  /*2a3f0*/  STG.E.U8 desc[UR20][R28.64], R4 ;  /* 0x000000041c007986 */ /* 0x0007e8000c101114 */
[----:B-1----:R-:W2:Y:S04]  /*2a400*/  LDL.LU R26, [R1+0x90] ;  /* 0x00009000011a7983 */ /* 0x002ea80000300800 */
[----:B------:R-:W2:Y:S04]  /*2a410*/  LDL.LU R27, [R1+0x94] ;  /* 0x00009400011b7983 */ /* 0x000ea80000300800 */
[----:B------:R-:W2:Y:S04]  /*2a420*/  LDL.LU R165, [R1+0x38] ;  /* 0x0000380001a57983 */ /* 0x000ea80000300800 */
[----:B---3--:R-:W3:Y:S04]  /*2a430*/  LDL.LU R4, [R1+0xff0] ;  /* 0x000ff00001047983 */ /* 0x008ee80000300800 */
[----:B------:R-:W2:Y:S04]  /*2a440*/  LDL.LU R28, [R1+0x88] ;  /* 0x00008800011c7983 */ /* 0x000ea80000300800 */
[----:B------:R-:W2:Y:S04]  /*2a450*/  LDL.LU R29, [R1+0x8c] ;  /* 0x00008c00011d7983 */ /* 0x000ea80000300800 */
[----:B------:R1:W-:Y:S04]  /*2a460*/  STG.E.U8 desc[UR20][R30.64], R2 ;  /* 0x000000021e007986 */ /* 0x0003e8000c101114 */
[----:B------:R0:W-:Y:S04]  /*2a470*/  STG.E.U8 desc[UR20][R32.64], R3 ;  /* 0x0000000320007986 */ /* 0x0001e8000c101114 */
[----:B-1----:R-:W2:Y:S04]  /*2a480*/  LDL.LU R2, [R1+0xfec] ;  /* 0x000fec0001027983 */ /* 0x002ea80000300800 */
[----:B------:R-:W2:Y:S04]  /*2a490*/  LDL.LU R30, [R1+0x80] ;  /* 0x00008000011e7983 */ /* 0x000ea80000300800 */
[----:B------:R-:W2:Y:S04]  /*2a4a0*/  LDL.LU R31, [R1+0x84] ;  /* 0x00008400011f7983 */ /* 0x000ea80000300800 */
[----:B0-----:R-:W2:Y:S04]  /*2a4b0*/  LDL.LU R3, [R1+0xfe8] ;  /* 0x000fe80001037983 */ /* 0x001ea80000300800 */
[----:B------:R-:W3:Y:S04]  /*2a4c0*/  LDL.LU R32, [R1+0x78] ;  /* 0x0000780001207983 */ /* 0x000ee80000300800 */
[----:B------:R-:W3:Y:S04]  /*2a4d0*/  LDL.LU R33, [R1+0x7c] ;  /* 0x00007c0001217983 */ /* 0x000ee80000300800 */
[----:B--2---:R0:W-:Y:S04]  /*2a4e0*/  STG.E.U8 desc[UR20][R2.64], R5 ;  /* 0x0000000502007986 */ /* 0x0041e8000c101114 */
[----:B------:R1:W-:Y:S04]  /*2a4f0*/  STG.E.U8 desc[UR20][R34.64], R82 ;  /* 0x0000005222007986 */ /* 0x0003e8000c101114 */
[----:B0-----:R-:W3:Y:S04]  /*2a500*/  LDL.LU R5, [R1+0xfe4] ;  /* 0x000fe40001057983 */ /* 0x001ee80000300800 */
[----:B------:R-:W2:Y:S04]  /*2a510*/  LDL.LU R2, [R1+0x70] ;  /* 0x0000700001027983 */ /* 0x000ea80000300800 */
[----:B------:R-:W2:Y:S04]  /*2a520*/  LDL.LU R3, [R1+0x74] ;  /* 0x0000740001037983 */ /* 0x000ea80000300800 */
[----:B-1----:R-:W2:Y:S04]  /*2a530*/  LDL.LU R34, [R1+0x64] ;  /* 0x0000640001227983 */ /* 0x002ea80000300800 */
[----:B------:R-:W4:Y:S04]  /*2a540*/  LDL.LU R35, [R1+0x6c] ;  /* 0x00006c0001237983 */ /* 0x000f280000300800 */
[----:B------:R0:W-:Y:S04]  /*2a550*/  STG.E.U8 desc[UR20][R36.64], R9 ;  /* 0x0000000924007986 */ /* 0x0001e8000c101114 */
[----:B------:R1:W-:Y:S04]  /*2a560*/  STG.E.U8 desc[UR20][R38.64], R6 ;  /* 0x0000000626007986 */ /* 0x0003e8000c101114 */
[----:B------:R5:W-:Y:S04]  /*2a570*/  STG.E.U8 desc[UR20][R40.64], R7 ;  /* 0x0000000728007986 */ /* 0x000be8000c101114 */
[----:B0-----:R-:W4:Y:S04]  /*2a580*/  LDL.LU R9, [R1+0xfe0] ;  /* 0x000fe00001097983 */ /* 0x001f280000300800 */
[----:B-1----:R-:W4:Y:S04]  /*2a590*/  LDL.LU R6, [R1+0xfdc] ;  /* 0x000fdc0001067983 */ /* 0x002f280000300800 */
[----:B-----5:R-:W5:Y:S04]  /*2a5a0*/  LDL.LU R7, [R1+0xfd8] ;  /* 0x000fd80001077983 */ /* 0x020f680000300800 */
[----:B------:R0:W-:Y:S04]  /*2a5b0*/  STG.E.U8 desc[UR20][R42.64], R83 ;  /* 0x000000532a007986 */ /* 0x0001e8000c101114 */
[----:B------:R1:W-:Y:S04]  /*2a5c0*/  STG.E.U8 desc[UR20][R44.64], R80 ;  /* 0x000000502c007986 */ /* 0x0003e8000c101114 */
[----:B0-----:R-:W5:Y:S04]  /*2a5d0*/  LDL.LU R42, [R1+0x3c] ;  /* 0x00003c00012a7983 */ /* 0x001f680000300800 */
[----:B-1----:R-:W5:Y:S04]  /*2a5e0*/  LDL.LU R44, [R1+0x40] ;  /* 0x00004000012c7983 */ /* 0x002f680000300800 */
[----:B------:R-:W5:Y:S04]  /*2a5f0*/  LDL.LU R45, [R1+0x44] ;  /* 0x00004400012d7983 */ /* 0x000f680000300800 */
[----:B------:R-:W5:Y:S04]  /*2a600*/  LDL.LU R83, [R1+0x48] ;  /* 0x0000480001537983 */ /* 0x000f680000300800 */
[----:B------:R-:W5:Y:S04]  /*2a610*/  LDL.LU R43, [R1+0x4c] ;  /* 0x00004c00012b7983 */ /* 0x000f680000300800 */
[----:B------:R-:W5:Y:S04]  /*2a620*/  LDL.LU R40, [R1+0x50] ;  /* 0x0000500001287983 */ /* 0x000f680000300800 */
[----:B------:R-:W5:Y:S04]  /*2a630*/  LDL.LU R36, [R1+0x54] ;  /* 0x0000540001247983 */ /* 0x000f680000300800 */
[----:B------:R-:W5:Y:S04]  /*2a640*/  LDL.LU R41, [R1+0x58] ;  /* 0x0000580001297983 */ /* 0x000f680000300800 */
[----:B------:R-:W5:Y:S04]  /*2a650*/  LDL.LU R38, [R1+0x5c] ;  /* 0x00005c0001267983 */ /* 0x000f680000300800 */
[----:B------:R-:W-:Y:S04]  /*2a660*/  STG.E.U8 desc[UR20][R46.64], R0 ;  /* 0x000000002e007986 */ /* 0x000fe8000c101114 */
[----:B------:R-:W5:Y:S04]  /*2a670*/  LDL.LU R39, [R1+0x60] ;  /* 0x0000600001277983 */ /* 0x000f680000300800 */
[----:B------:R-:W5:Y:S04]  /*2a680*/  LDL.LU R37, [R1+0xe4] ;  /* 0x0000e40001257983 */ /* 0x000f680000300800 */
[----:B------:R-:W5:Y:S04]  /*2a690*/  LDL.LU R82, [R1+0xe8] ;  /* 0x0000e80001527983 */ /* 0x000f680000300800 */
[----:B---3--:R-:W-:Y:S04]  /*2a6a0*/  STG.E.U8 desc[UR20][R4.64], R81 ;  /* 0x0000005104007986 */ /* 0x008fe8000c101114 */
[----:B--2---:R0:W-:Y:S04]  /*2a6b0*/  STG.E.U8 desc[UR20][R48.64], R34 ;  /* 0x0000002230007986 */ /* 0x0041e8000c101114 */
[----:B----4-:R1:W-:Y:S04]  /*2a6c0*/  STG.E.U8 desc[UR20][R50.64], R35 ;  /* 0x0000002332007986 */ /* 0x0103e8000c101114 */
[----:B------:R2:W-:Y:S04]  /*2a6d0*/  STG.E.U8 desc[UR20][R52.64], R2 ;  /* 0x0000000234007986 */ /* 0x0005e8000c101114 */
[----:B0-----:R-:W3:Y:S04]  /*2a6e0*/  LDL.LU R34, [R1+0xec] ;  /* 0x0000ec0001227983 */ /* 0x001ee80000300800 */
[----:B-1----:R-:W4:Y:S04]  /*2a6f0*/  LDL.LU R35, [R1+0xf0] ;  /* 0x0000f00001237983 */ /* 0x002f280000300800 */
[----:B------:R0:W-:Y:S04]  /*2a700*/  STG.E.U8 desc[UR20][R54.64], R3 ;  /* 0x0000000336007986 */ /* 0x0001e8000c101114 */
[----:B--2---:R-:W2:Y:S04]  /*2a710*/  LDL.LU R2, [R1+0xc8] ;  /* 0x0000c80001027983 */ /* 0x004ea80000300800 */
[----:B------:R1:W-:Y:S04]  /*2a720*/  STG.E.U8 desc[UR20][R56.64], R32 ;  /* 0x0000002038007986 */ /* 0x0003e8000c101114 */
[----:B0-----:R-:W2:Y:S04]  /*2a730*/  LDL.LU R3, [R1+0xd8] ;  /* 0x0000d80001037983 */ /* 0x001ea80000300800 */
[----:B------:R0:W-:Y:S04]  /*2a740*/  STG.E.U8 desc[UR20][R58.64], R33 ;  /* 0x000000213a007986 */ /* 0x0001e8000c101114 */
[----:B-1----:R-:W2:Y:S04]  /*2a750*/  LDL.LU R32, [R1+0xdc] ;  /* 0x0000dc0001207983 */ /* 0x002ea80000300800 */
[----:B------:R1:W-:Y:S04]  /*2a760*/  STG.E.U8 desc[UR20][R60.64], R30 ;  /* 0x0000001e3c007986 */ /* 0x0003e8000c101114 */
[----:B0-----:R-:W2:Y:S04]  /*2a770*/  LDL.LU R33, [R1+0xe0] ;  /* 0x0000e00001217983 */ /* 0x001ea80000300800 */
[----:B-----5:R0:W-:Y:S04]  /*2a780*/  STG.E.U8 desc[UR20][R6.64], R31 ;  /* 0x0000001f06007986 */ /* 0x0201e8000c101114 */
[----:B-1----:R-:W5:Y:S04]  /*2a790*/  LDL.LU R30, [R1+0x30] ;  /* 0x00003000011e7983 */ /* 0x002f680000300800 */
[----:B------:R1:W-:Y:S04]  /*2a7a0*/  STG.E.U8 desc[UR20][R62.64], R28 ;  /* 0x0000001c3e007986 */ /* 0x0003e8000c101114 */
[----:B0-----:R-:W5:Y:S04]  /*2a7b0*/  LDL.LU R31, [R1+0xcc] ;  /* 0x0000cc00011f7983 */ /* 0x001f680000300800 */
[----:B------:R0:W-:Y:S04]  /*2a7c0*/  STG.E.U8 desc[UR20][R64.64], R29 ;  /* 0x0000001d40007986 */ /* 0x0001e8000c101114 */
        /* <DEDUP_REMOVED lines=15> */
[----:B-1----:R-:W5:Y:S04]  /*2a8c0*/  LDL.LU R164, [R1+0xb8] ;  /* 0x0000b80001a47983 */ /* 0x002f680000300800 */
[----:B------:R0:W-:Y:S04]  /*2a8d0*/  STG.E.U8 desc[UR20][R78.64], R165 ;  /* 0x000000a54e007986 */ /* 0x0001e8000c101114 */
[----:B0-----:R-:W5:Y:S04]  /*2a8e0*/  LDL.LU R165, [R1+0xbc] ;  /* 0x0000bc0001a57983 */ /* 0x001f680000300800 */
[----:B------:R-:W-:Y:S04]  /*2a8f0*/  STG.E.U8 desc[UR20][R84.64], R42 ;  /* 0x0000002a54007986 */ /* 0x000fe8000c101114 */
        /* <DEDUP_REMOVED lines=11> */
[----:B---3--:R-:W-:Y:S04]  /*2a9b0*/  STG.E.U8 desc[UR20][R106.64], R34 ;  /* 0x000000226a007986 */ /* 0x008fe8000c101114 */
[----:B----4-:R-:W-:Y:S04]  /*2a9c0*/  STG.E.U8 desc[UR20][R12.64], R35 ;  /* 0x000000230c007986 */ /* 0x010fe8000c101114 */
[----:B--2---:R-:W-:Y:S04]  /*2a9d0*/  STG.E.U8 desc[UR20][R108.64], R2 ;  /* 0x000000026c007986 */ /* 0x004fe8000c101114 */
[----:B------:R-:W-:Y:S04]  /*2a9e0*/  STG.E.U8 desc[UR20][R110.64], R3 ;  /* 0x000000036e007986 */ /* 0x000fe8000c101114 */
[----:B------:R-:W-:Y:S04]  /*2a9f0*/  STG.E.U8 desc[UR20][R112.64], R32 ;  /* 0x0000002070007986 */ /* 0x000fe8000c101114 */
[----:B------:R-:W-:Y:S04]  /*2aa00*/  STG.E.U8 desc[UR20][R114.64], R33 ;  /* 0x0000002172007986 */ /* 0x000fe8000c101114 */
[----:B-----5:R-:W-:Y:S04]  /*2aa10*/  STG.E.U8 desc[UR20][R116.64], R30 ;  /* 0x0000001e74007986 */ /* 0x020fe8000c101114 */
[----:B------:R-:W-:Y:S04]  /*2aa20*/  STG.E.U8 desc[UR20][R118.64], R31 ;  /* 0x0000001f76007986 */ /* 0x000fe8000c101114 */
[----:B------:R-:W-:Y:S04]  /*2aa30*/  STG.E.U8 desc[UR20][R120.64], R28 ;  /* 0x0000001c78007986 */ /* 0x000fe8000c101114 */
[----:B------:R-:W-:Y:S04]  /*2aa40*/  STG.E.U8 desc[UR20][R14.64], R29 ;  /* 0x0000001d0e007986 */ /* 0x000fe8000c101114 */
[----:B------:R-:W-:Y:S04]  /*2aa50*/  STG.E.U8 desc[UR20][R122.64], R26 ;  /* 0x0000001a7a007986 */ /* 0x000fe8000c101114 */
[----:B------:R-:W-:Y:S04]  /*2aa60*/  STG.E.U8 desc[UR20][R124.64], R27 ;  /* 0x0000001b7c007986 */ /* 0x000fe8000c101114 */
[----:B------:R-:W-:Y:S04]  /*2aa70*/  STG.E.U8 desc[UR20][R126.64], R24 ;  /* 0x000000187e007986 */ /* 0x000fe8000c101114 */
[----:B------:R-:W-:Y:S04]  /*2aa80*/  STG.E.U8 desc[UR20][R128.64], R25 ;  /* 0x0000001980007986 */ /* 0x000fe8000c101114 */
[----:B------:R0:W-:Y:S04]  /*2aa90*/  STG.E.U8 desc[UR20][R130.64], R22 ;  /* 0x0000001682007986 */ /* 0x0001e8000c101114 */
[----:B------:R-:W-:Y:S04]  /*2aaa0*/  STG.E.U8 desc[UR20][R132.64], R23 ;  /* 0x0000001784007986 */ /* 0x000fe8000c101114 */
[----:B0-----:R-:W2:Y:S04]  /*2aab0*/  LDL.LU R22, [R1+0xfc] ;  /* 0x0000fc0001167983 */ /* 0x001ea80000300800 */
[----:B------:R0:W-:Y:S04]  /*2aac0*/  STG.E.U8 desc[UR20][R134.64], R164 ;  /* 0x000000a486007986 */ /* 0x0001e8000c101114 */
[----:B0-----:R-:W2:Y:S04]  /*2aad0*/  LDL.LU R164, [R1+0xf4] ;  /* 0x0000f40001a47983 */ /* 0x001ea80000300800 */
[----:B------:R0:W-:Y:S04]  /*2aae0*/  STG.E.U8 desc[UR20][R16.64], R165 ;  /* 0x000000a510007986 */ /* 0x0001e8000c101114 */
[----:B0-----:R-:W3:Y:S01]  /*2aaf0*/  LDL.LU R165, [R1+0xfd4] ;  /* 0x000fd40001a57983 */ /* 0x001ee20000300800 */
[----:B------:R-:W0:Y:S02]  /*2ab00*/  S2R R42, SR_TID.X ;  /* 0x00000000002a7919 */ /* 0x000e240000002100 */
[----:B0-----:R-:W-:-:S04]  /*2ab10*/  LOP3.LUT R0, R42, 0x7f, RZ, 0xc0, !PT ;  /* 0x0000007f2a007812 */ /* 0x001fc800078ec0ff */
[----:B------:R-:W-:-:S05]  /*2ab20*/  LEA R36, R0, UR7, 0x4 ;  /* 0x0000000700247c11 */ /* 0x000fca000f8e20ff */
[----:B------:R-:W0:Y:S01]  /*2ab30*/  LDS.128 R4, [R36+0x800] ;  /* 0x0008000024047984 */ /* 0x000e220000000c00 */
[----:B------:R-:W1:Y:S01]  /*2ab40*/  S2R R26, SR_TID.X ;  /* 0x00000000001a7919 */ /* 0x000e620000002100 */
[C---:B0-----:R-:W-:Y:S02]  /*2ab50*/  PRMT R37, R4.reuse, 0x7770, RZ ;  /* 0x0000777004257816 */ /* 0x041fe400000000ff */
[C---:B------:R-:W-:Y:S02]  /*2ab60*/  PRMT R35, R4.reuse, 0x7771, RZ ;  /* 0x0000777104237816 */ /* 0x040fe400000000ff */
[C---:B------:R-:W-:Y:S02]  /*2ab70*/  PRMT R33, R4.reuse, 0x7772, RZ ;  /* 0x0000777204217816 */ /* 0x040fe400000000ff */
[----:B------:R-:W-:Y:S01]  /*2ab80*/  PRMT R31, R4, 0x7773, RZ ;  /* 0x00007773041f7816 */ /* 0x000fe200000000ff */
[----:B------:R-:W-:Y:S01]  /*2ab90*/  STG.E.U8 desc[UR20][R136.64], R37 ;  /* 0x0000002588007986 */ /* 0x000fe2000c101114 */
[----:B------:R-:W-:-:S02]  /*2aba0*/  PRMT R29, R5, 0x7770, RZ ;  /* 0x00007770051d7816 */ /* 0x000fc400000000ff */
[C---:B------:R-:W-:Y:S01]  /*2abb0*/  PRMT R27, R5.reuse, 0x7771, RZ ;  /* 0x00007771051b7816 */ /* 0x040fe200000000ff */
[----:B------:R-:W-:Y:S01]  /*2abc0*/  STG.E.U8 desc[UR20][R138.64], R35 ;  /* 0x000000238a007986 */ /* 0x000fe2000c101114 */
[C---:B------:R-:W-:Y:S02]  /*2abd0*/  PRMT R25, R5.reuse, 0x7772, RZ ;  /* 0x0000777205197816 */ /* 0x040fe400000000ff */
[----:B------:R-:W-:Y:S01]  /*2abe0*/  PRMT R23, R5, 0x7773, RZ ;  /* 0x0000777305177816 */ /* 0x000fe200000000ff */
[----:B------:R-:W-:Y:S01]  /*2abf0*/  STG.E.U8 desc[UR20][R140.64], R33 ;  /* 0x000000218c007986 */ /* 0x000fe2000c101114 */
[C---:B------:R-:W-:Y:S02]  /*2ac00*/  PRMT R17, R6.reuse, 0x7770, RZ ;  /* 0x0000777006117816 */ /* 0x040fe400000000ff */
[C---:B------:R-:W-:Y:S01]  /*2ac10*/  PRMT R15, R6.reuse, 0x7771, RZ ;  /* 0x00007771060f7816 */ /* 0x040fe200000000ff */
[----:B------:R-:W-:Y:S01]  /*2ac20*/  STG.E.U8 desc[UR20][R142.64], R31 ;  /* 0x0000001f8e007986 */ /* 0x000fe2000c101114 */
[----:B------:R-:W-:-:S03]  /*2ac30*/  PRMT R13, R6, 0x7772, RZ ;  /* 0x00007772060d7816 */ /* 0x000fc600000000ff */
[----:B------:R-:W-:Y:S01]  /*2ac40*/  STG.E.U8 desc[UR20][R144.64], R29 ;  /* 0x0000001d90007986 */ /* 0x000fe2000c101114 */
[----:B------:R-:W-:Y:S02]  /*2ac50*/  PRMT R11, R6, 0x7773, RZ ;  /* 0x00007773060b7816 */ /* 0x000fe400000000ff */
[C---:B------:R-:W-:Y:S01]  /*2ac60*/  PRMT R3, R7.reuse, 0x7773, RZ ;  /* 0x0000777307037816 */ /* 0x040fe200000000ff */
[----:B------:R-:W-:Y:S01]  /*2ac70*/  STG.E.U8 desc[UR20][R146.64], R27 ;  /* 0x0000001b92007986 */ /* 0x000fe2000c101114 */
[C---:B------:R-:W-:Y:S02]  /*2ac80*/  PRMT R5, R7.reuse, 0x7772, RZ ;  /* 0x0000777207057816 */ /* 0x040fe400000000ff */
[C---:B------:R-:W-:Y:S01]  /*2ac90*/  PRMT R9, R7.reuse, 0x7771, RZ ;  /* 0x0000777107097816 */ /* 0x040fe200000000ff */
[----:B------:R-:W-:Y:S01]  /*2aca0*/  STG.E.U8 desc[UR20][R148.64], R25 ;  /* 0x0000001994007986 */ /* 0x000fe2000c101114 */
[----:B------:R-:W-:-:S03]  /*2acb0*/  PRMT R7, R7, 0x7770, RZ ;  /* 0x0000777007077816 */ /* 0x000fc600000000ff */
[----:B------:R-:W-:Y:S04]  /*2acc0*/  STG.E.U8 desc[UR20][R18.64], R23 ;  /* 0x0000001712007986 */ /* 0x000fe8000c101114 */
[----:B------:R-:W-:Y:S04]  /*2acd0*/  STG.E.U8 desc[UR20][R150.64], R17 ;  /* 0x0000001196007986 */ /* 0x000fe8000c101114 */
[----:B------:R-:W-:Y:S04]  /*2ace0*/  STG.E.U8 desc[UR20][R152.64], R15 ;  /* 0x0000000f98007986 */ /* 0x000fe8000c101114 */
[----:B------:R-:W-:Y:S04]  /*2acf0*/  STG.E.U8 desc[UR20][R154.64], R13 ;  /* 0x0000000d9a007986 */ /* 0x000fe8000c101114 */
[----:B------:R-:W-:Y:S04]  /*2ad00*/  STG.E.U8 desc[UR20][R156.64], R11 ;  /* 0x0000000b9c007986 */ /* 0x000fe8000c101114 */
[----:B------:R0:W-:Y:S04]  /*2ad10*/  STG.E.U8 desc[UR20][R158.64], R7 ;  /* 0x000000079e007986 */ /* 0x0001e8000c101114 */
[----:B------:R-:W-:Y:S04]  /*2ad20*/  STG.E.U8 desc[UR20][R160.64], R9 ;  /* 0x00000009a0007986 */ /* 0x000fe8000c101114 */
[----:B------:R-:W-:Y:S04]  /*2ad30*/  STG.E.U8 desc[UR20][R162.64], R5 ;  /* 0x00000005a2007986 */ /* 0x000fe8000c101114 */
[----:B------:R-:W-:Y:S01]  /*2ad40*/  STG.E.U8 desc[UR20][R20.64], R3 ;  /* 0x0000000314007986 */ /* 0x000fe2000c101114 */
[----:B-1----:R-:W-:Y:S01]  /*2ad50*/  SHF.R.U32.HI R24, RZ, 0x2, R26 ;  /* 0x00000002ff187819 */ /* 0x002fe2000001161a */
[----:B0-----:R-:W0:Y:S08]  /*2ad60*/  LDC.64 R6, c[0x0][0x3a0] ;  /* 0x0000e800ff067b82 */ /* 0x001e300000000a00 */
[----:B------:R-:W-:Y:S01]  /*2ad70*/  BAR.SYNC.DEFER_BLOCKING 0x0 ;  /* 0x0000000000007b1d */ /* 0x000fe20000010000 */
[----:B------:R-:W-:-:S04]  /*2ad80*/  LOP3.LUT R24, R24, 0x18, RZ, 0xc0, !PT ;  /* 0x0000001818187812 */ /* 0x000fc800078ec0ff */
[----:B------:R-:W-:-:S05]  /*2ad90*/  LOP3.LUT R24, R24, 0x1f, R26, 0xf8, !PT ;  /* 0x0000001f18187812 */ /* 0x000fca00078ef81a */
[----:B------:R-:W-:-:S05]  /*2ada0*/  IMAD.SHL.U32 R0, R24, 0x10, RZ ;  /* 0x0000001018007824 */ /* 0x000fca00078e00ff */
[----:B------:R-:W-:Y:S01]  /*2adb0*/  LOP3.LUT R4, R0, 0xf0, RZ, 0xc0, !PT ;  /* 0x000000f000047812 */ /* 0x000fe200078ec0ff */
[----:B------:R-:W-:-:S04]  /*2adc0*/  UIMAD UR4, UR6, UR4, URZ ;  /* 0x00000004060472a4 */ /* 0x000fc8000f8e02ff */
[----:B------:R-:W-:Y:S02]  /*2add0*/  USHF.L.U32 UR6, UR4, 0x2, URZ ;  /* 0x0000000204067899 */ /* 0x000fe400080006ff */
[----:B------:R-:W-:Y:S01]  /*2ade0*/  UIMAD.WIDE UR4, UR4, 0x4, URZ ;  /* 0x00000004040478a5 */ /* 0x000fe2000f8e02ff */
[----:B--2---:R1:W-:Y:S01]  /*2adf0*/  STSM.16.M88 [R22], R164 ;  /* 0x000000a416007844 */ /* 0x0043e20000000000 */
[----:B------:R-:W-:Y:S06]  /*2ae00*/  BAR.SYNC.DEFER_BLOCKING 0x0 ;  /* 0x0000000000007b1d */ /* 0x000fec0000010000 */
[----:B-1----:R-:W1:Y:S01]  /*2ae10*/  S2R R164, SR_TID.X ;  /* 0x0000000000a47919 */ /* 0x002e620000002100 */
[----:B------:R-:W2:Y:S01]  /*2ae20*/  LDSM.16.M88 R13, [R4+UR7] ;  /* 0x00000007040d783b */ /* 0x000ea20008000000 */
[----:B---3--:R-:W-:-:S02]  /*2ae30*/  IMAD.SHL.U32 R5, R165, 0x4, RZ ;  /* 0x00000004a5057824 */ /* 0x008fc400078e00ff */
[----:B------:R-:W-:-:S03]  /*2ae40*/  IMAD.HI R0, R165, 0x4, RZ ;  /* 0x00000004a5007827 */ /* 0x000fc600078e02ff */
[----:B0-----:R-:W-:Y:S02]  /*2ae50*/  IADD3 R2, P2, P3, R5, UR6, R6 ;  /* 0x0000000605027c10 */ /* 0x001fe4000fb5e006 */
[----:B-1----:R-:W-:-:S04]  /*2ae60*/  LOP3.LUT R164, R164, 0x7f, RZ, 0xc0, !PT ;  /* 0x0000007fa4a47812 */ /* 0x002fc800078ec0ff */
[----:B------:R-:W-:Y:S02]  /*2ae70*/  ISETP.GE.U32.AND P1, PT, R164, 0x40, PT ;  /* 0x00000040a400780c */ /* 0x000fe40003f26070 */
[----:B------:R-:W-:-:S11]  /*2ae80*/  IADD3.X R3, PT, PT, R0, UR5, R7, P2, P3 ;  /* 0x0000000500037c10 */ /* 0x000fd600097e6407 */
[----:B--2---:R0:W-:Y:S01]  /*2ae90*/  @!P1 STG.E desc[UR20][R2.64], R13 ;  /* 0x0000000d02009986 */ /* 0x0041e2000c101914 */
[----:B------:R-:W-:Y:S06]  /*2aea0*/  BAR.SYNC.DEFER_BLOCKING 0x0 ;  /* 0x0000000000007b1d */ /* 0x000fec0000010000 */
[----:B------:R-:W-:Y:S05]  /*2aeb0*/  @P0 BRA `(.L_x_19) ;  /* 0x0000000000a00947 */ /* 0x000fea0003800000 */
[----:B------:R-:W1:Y:S01]  /*2aec0*/  S2UR UR5, SR_CgaCtaId ;  /* 0x00000000000579c3 */ /* 0x000e620000008800 */
[----:B------:R-:W-:Y:S01]  /*2aed0*/  NOP ;  /* 0x0000000000007918 */ /* 0x000fe20000000000 */
[----:B------:R-:W-:Y:S01]  /*2aee0*/  UMOV UR4, 0x50 ;  /* 0x0000005000047882 */ /* 0x000fe20000000000 */
[----:B------:R-:W-:Y:S02]  /*2aef0*/  IMAD.U32 R0, RZ, RZ, UR8 ;  /* 0x00000008ff007e24 */ /* 0x000fe4000f8e00ff */
[----:B0-----:R-:W-:Y:S02]  /*2af00*/  IMAD.MOV.U32 R3, RZ, RZ, 0xff ;  /* 0x000000ffff037424 */ /* 0x001fe400078e00ff */
[----:B------:R-:W-:Y:S01]  /*2af10*/  IMAD.MOV.U32 R7, RZ, RZ, 0x1 ;  /* 0x00000001ff077424 */ /* 0x000fe200078e00ff */
[----:B------:R-:W-:-:S04]  /*2af20*/  LOP3.LUT R0, R0, 0xffff, RZ, 0xc0, !PT ;  /* 0x0000ffff00007812 */ /* 0x000fc800078ec0ff */
[----:B------:R-:W-:-:S05]  /*2af30*/  SHF.R.U32.HI R0, RZ, 0x5, R0 ;  /* 0x00000005ff007819 */ /* 0x000fca0000011600 */
[----:B------:R-:W-:Y:S01]  /*2af40*/  VIADD R2, R0, 0x10 ;  /* 0x0000001000027836 */ /* 0x000fe20000000000 */
[----:B------:R-:W-:Y:S01]  /*2af50*/  SHF.L.U32 R0, R3, R0, RZ ;  /* 0x0000000003007219 */ /* 0x000fe200000006ff */
[----:B-1----:R-:W-:-:S03]  /*2af60*/  ULEA UR6, UR5, UR4, 0x18 ;  /* 0x0000000405067291 */ /* 0x002fc6000f8ec0ff */
[----:B------:R-:W-:-:S04]  /*2af70*/  SHF.L.U32 R3, R7, R2, RZ ;  /* 0x0000000207037219 */ /* 0x000fc800000006ff */
[----:B------:R-:W-:Y:S02]  /*2af80*/  LOP3.LUT R0, R3, R0, RZ, 0xfc, !PT ;  /* 0x0000000003007212 */ /* 0x000fe400078efcff */
[----:B------:R-:W0:Y:S02]  /*2af90*/  LDS R5, [UR6] ;  /* 0x00000006ff057984 */ /* 0x000e240008000800 */
[C---:B------:R-:W-:Y:S02]  /*2afa0*/  LOP3.LUT R2, R0.reuse, 0xffff, RZ, 0xc0, !PT ;  /* 0x0000ffff00027812 */ /* 0x040fe400078ec0ff */
[----:B0-----:R-:W-:-:S04]  /*2afb0*/  LOP3.LUT R3, R0, 0xffff, R5, 0x80, !PT ;  /* 0x0000ffff00037812 */ /* 0x001fc800078e8005 */
[----:B------:R-:W-:-:S13]  /*2afc0*/  ISETP.NE.AND P0, PT, R3, R2, PT ;  /* 0x000000020300720c */ /* 0x000fda0003f05270 */
[----:B------:R-:W-:Y:S05]  /*2afd0*/  @P0 BRA `(.L_x_20) ;  /* 0x0000000000500947 */ /* 0x000fea0003800000 */
[----:B------:R-:W-:Y:S02]  /*2afe0*/  SHF.R.U32.HI R5, RZ, 0x10, R5 ;  /* 0x00000010ff057819 */ /* 0x000fe40000011605 */
[----:B------:R-:W-:-:S04]  /*2aff0*/  SHF.R.U32.HI R2, RZ, 0x10, R0 ;  /* 0x00000010ff027819 */ /* 0x000fc80000011600 */
[----:B------:R-:W-:-:S04]  /*2b000*/  LOP3.LUT R5, R5, R2, RZ, 0xc0, !PT ;  /* 0x0000000205057212 */ /* 0x000fc800078ec0ff */
[----:B------:R-:W-:-:S13]  /*2b010*/  ISETP.NE.AND P0, PT, R5, R2, PT ;  /* 0x000000020500720c */ /* 0x000fda0003f05270 */
[----:B------:R-:W-:Y:S05]  /*2b020*/  @P0 BRA `(.L_x_21) ;  /* 0x0000000000300947 */ /* 0x000fea0003800000 */
[----:B------:R-:W-:Y:S01]  /*2b030*/  R2UR UR4, R0 ;  /* 0x00000000000472ca */ /* 0x000fe200000e0000 */
[----:B------:R-:W-:Y:S01]  /*2b040*/  VOTEU.ANY UR5, UPT, PT ;  /* 0x0000000000057886 */ /* 0x000fe200038e0100 */
[----:B------:R-:W0:Y:S01]  /*2b050*/  S2R R0, SR_LANEID ;  /* 0x0000000000007919 */ /* 0x000e220000000000 */
[----:B------:R-:W-:-:S10]  /*2b060*/  UFLO.U32 UR5, UR5 ;  /* 0x00000005000572bd */ /* 0x000fd400080e0000 */
[----:B------:R-:W-:-:S06]  /*2b070*/  ULOP3.LUT UR4, URZ, UR4, URZ, 0x33, !UPT ;  /* 0x00000004ff047292 */ /* 0x000fcc000f8e33ff */
[----:B------:R-:W-:-:S04]  /*2b080*/  IMAD.U32 R2, RZ, RZ, UR4 ;  /* 0x00000004ff027e24 */ /* 0x000fc8000f8e00ff */
[----:B------:R-:W1:Y:S02]  /*2b090*/  REDUX UR7, R2 ;  /* 0x00000000020773c4 */ /* 0x000e640000000000 */
[----:B------:R2:W-:Y:S01]  /*2b0a0*/  UTCATOMSWS.AND URZ, UR4 ;  /* 0x0000000400ff79e3 */ /* 0x0005e20008000000 */
[----:B0-----:R-:W-:Y:S01]  /*2b0b0*/  ISETP.EQ.U32.AND P0, PT, R0, UR5, PT ;  /* 0x0000000500007c0c */ /* 0x001fe2000bf02070 */
[----:B-1----:R-:W-:-:S12]  /*2b0c0*/  IMAD.U32 R0, RZ, RZ, UR7 ;  /* 0x00000007ff007e24 */ /* 0x002fd8000f8e00ff */
[----:B------:R2:W-:Y:S01]  /*2b0d0*/  @P0 ATOMS.AND RZ, [UR6], R0 ;  /* 0x00000000ffff098c */ /* 0x0005e2000a800006 */
[----:B------:R-:W-:Y:S05]  /*2b0e0*/  BRA `(.L_x_19) ;  /* 0x0000000000147947 */ /* 0x000fea0003800000 */
.L_x_21:
[----:B------:R-:W-:-:S07]  /*2b0f0*/  MOV R2, 0x2b110 ;  /* 0x0002b11000027802 */ /* 0x000fce0000000f00 */
[----:B------:R-:W-:Y:S05]  /*2b100*/  CALL.REL.NOINC `($__internal_0_$__cuda_sm10x_tcgen05_guardrail_trap_col_being_dealloced_not_returned_by_alloc) ;  /* 0x0000000000447944 */ /* 0x000fea0003c00000 */
[----:B------:R-:W-:Y:S05]  /*2b110*/  BRA `(.L_x_19) ;  /* 0x0000000000087947 */ /* 0x000fea0003800000 */
.L_x_20:
[----:B------:R-:W-:-:S07]  /*2b120*/  MOV R2, 0x2b140 ;  /* 0x0002b14000027802 */ /* 0x000fce0000000f00 */
[----:B------:R-:W-:Y:S05]  /*2b130*/  CALL.REL.NOINC `($__internal_2_$__cuda_sm10x_tcgen05_guardrail_trap_unallocated_columns_being_dealloced) ;  /* 0x0000000000507944 */ /* 0x000fea0003c00000 */
.L_x_19:
[----:B------:R-:W-:Y:S01]  /*2b140*/  NOP ;  /* 0x0000000000007918 */ /* 0x000fe20000000000 */
[----:B--2---:R-:W-:Y:S05]  /*2b150*/  EXIT ;  /* 0x000000000000794d */ /* 0x004fea0003800000 */
.L_x_8:
[----:B------:R-:W1:Y:S02]  /*2b160*/  SYNCS.PHASECHK.TRANS64.TRYWAIT P4, [UR7+0x8000], RZ ;  /* 0x008000ffff0075a7 */ /* 0x000e640008081107 */
[----:B-1----:R-:W-:Y:S05]  /*2b170*/  @!P4 BRA `(.L_x_8) ;  /* 0xfffffffc00f8c947 */ /* 0x002fea000383ffff */
[----:B------:R-:W-:Y:S05]  /*2b180*/  BRA `(.L_x_7) ;  /* 0xfffffe0800cc7947 */ /* 0x000fea000383ffff */
.L_x_13:
[----:B------:R-:W0:Y:S02]  /*2b190*/  SYNCS.PHASECHK.TRANS64.TRYWAIT P2, [UR7+0x1e010], RZ ;  /* 0x01e010ffff0075a7 */ /* 0x000e240008041107 */
[----:B0-----:R-:W-:Y:S05]  /*2b1a0*/  @!P2 BRA `(.L_x_13) ;  /* 0xfffffffc00f8a947 */ /* 0x001fea000383ffff */
[----:B------:R-:W-:Y:S05]  /*2b1b0*/  BRA `(.L_x_22) ;  /* 0xffffff1c00c87947 */ /* 0x000fea000383ffff */
.L_x_14:
[----:B------:R-:W0:Y:S02]  /*2b1c0*/  SYNCS.PHASECHK.TRANS64.TRYWAIT P2, [UR10], R39 ;  /* 0x00000027ff0075a7 */ /* 0x000e24000804110a */
[----:B0-----:R-:W-:Y:S05]  /*2b1d0*/  @!P2 BRA `(.L_x_14) ;  /* 0xfffffffc00f8a947 */ /* 0x001fea000383ffff */
[----:B------:R-:W-:Y:S05]  /*2b1e0*/  BRA `(.L_x_23) ;  /* 0xffffff3400707947 */ /* 0x000fea000383ffff */
.L_x_18:
[----:B------:R-:W0:Y:S02]  /*2b1f0*/  SYNCS.PHASECHK.TRANS64.TRYWAIT P2, [UR10], R4 ;  /* 0x00000004ff0075a7 */ /* 0x000e24000804110a */
[----:B0-----:R-:W-:Y:S05]  /*2b200*/  @!P2 BRA `(.L_x_18) ;  /* 0xfffffffc00f8a947 */ /* 0x001fea000383ffff */
[----:B------:R-:W-:Y:S05]  /*2b210*/  BRA `(.L_x_17) ;  /* 0xffffff9400947947 */ /* 0x000fea000383ffff */
        .weak           $__internal_0_$__cuda_sm10x_tcgen05_guardrail_trap_col_being_dealloced_not_returned_by_alloc
        .type           $__internal_0_$__cuda_sm10x_tcgen05_guardrail_trap_col_being_dealloced_not_returned_by_alloc,@function
        .size           $__internal_0_$__cuda_sm10x_tcgen05_guardrail_trap_col_being_dealloced_not_returned_by_alloc,($__internal_1_$__cuda_sm10x_tcgen05_guardrail_trap_phase_invalid_during_alloc - $__internal_0_$__cuda_sm10x_tcgen05_guardrail_trap_col_being_dealloced_not_returned_by_alloc)
$__internal_0_$__cuda_sm10x_tcgen05_guardrail_trap_col_being_dealloced_not_returned_by_alloc:
[----:B------:R-:W-:Y:S05]  /*2b220*/  BPT.TRAP 0x1 ;  /* 0x000000040000795c */ /* 0x000fea0000300000 */
[----:B------:R-:W-:-:S04]  /*2b230*/  IMAD.MOV.U32 R3, RZ, RZ, 0x0 ;  /* 0x00000000ff037424 */ /* 0x000fc800078e00ff */
[----:B------:R-:W-:Y:S05]  /*2b240*/  RET.REL.NODEC R2 `(attn_fwd) ;  /* 0xfffffd4c026c7950 */ /* 0x000fea0003c3ffff */
        .weak           $__internal_1_$__cuda_sm10x_tcgen05_guardrail_trap_phase_invalid_during_alloc
        .type           $__internal_1_$__cuda_sm10x_tcgen05_guardrail_trap_phase_invalid_during_alloc,@function
        .size           $__internal_1_$__cuda_sm10x_tcgen05_guardrail_trap_phase_invalid_during_alloc,($__internal_2_$__cuda_sm10x_tcgen05_guardrail_trap_unallocated_columns_being_dealloced - $__internal_1_$__cuda_sm10x_tcgen05_guardrail_trap_phase_invalid_during_alloc)
$__internal_1_$__cuda_sm10x_tcgen05_guardrail_trap_phase_invalid_during_alloc:
[----:B------:R-:W-:Y:S05]  /*2b250*/  BPT.TRAP 0x1 ;  /* 0x000000040000795c */ /* 0x000fea0000300000 */
[----:B------:R-:W-:-:S04]  /*2b260*/  IMAD.MOV.U32 R3, RZ, RZ, 0x0 ;  /* 0x00000000ff037424 */ /* 0x000fc800078e00ff */
[----:B------:R-:W-:Y:S05]  /*2b270*/  RET.REL.NODEC R2 `(attn_fwd) ;  /* 0xfffffd4c02607950 */ /* 0x000fea0003c3ffff */
        .weak           $__internal_2_$__cuda_sm10x_tcgen05_guardrail_trap_unallocated_columns_being_dealloced
        .type           $__internal_2_$__cuda_sm10x_tcgen05_guardrail_trap_unallocated_columns_being_dealloced,@function
        .size           $__internal_2_$__cuda_sm10x_tcgen05_guardrail_trap_unallocated_columns_being_dealloced,(.L_x_27 - $__internal_2_$__cuda_sm10x_tcgen05_guardrail_trap_unallocated_columns_being_dealloced)
$__internal_2_$__cuda_sm10x_tcgen05_guardrail_trap_unallocated_columns_being_dealloced:
[----:B------:R-:W-:Y:S05]  /*2b280*/  BPT.TRAP 0x1 ;  /* 0x000000040000795c */ /* 0x000fea0000300000 */
[----:B------:R-:W-:-:S04]  /*2b290*/  IMAD.MOV.U32 R3, RZ, RZ, 0x0 ;  /* 0x00000000ff037424 */ /* 0x000fc800078e00ff */
[----:B------:R-:W-:Y:S05]  /*2b2a0*/  RET.REL.NODEC R2 `(attn_fwd) ;  /* 0xfffffd4c02547950 */ /* 0x000fea0003c3ffff */
.L_x_24:
[----:B------:R-:W-:-:S00]  /*2b2b0*/  BRA `(.L_x_24) ;  /* 0xfffffffc00fc7947 */ /* 0x000fc0000383ffff */
[----:B------:R-:W-:-:S00]  /*2b2c0*/  NOP ;  /* 0x0000000000007918 */ /* 0x000fc00000000000 */
        /* <DEDUP_REMOVED lines=11> */
.L_x_27:


//--------------------- .nv.global.init           --------------------------
	.section	.nv.global.init,"aw",@progbits
.nv.global.init:
	.type		_$_str,@object
	.size		_$_str,(.L_3 - _$_str)
_$_str:
        /*0000*/ 	.byte	0x5f, 0x5f, 0x43, 0x55, 0x44, 0x41, 0x5f, 0x46, 0x54, 0x5a, 0x00
.L_3:


//--------------------- .nv.shared.attn_fwd       --------------------------
	.section	.nv.shared.attn_fwd,"aw",@nobits
	.sectionflags	@""
	.align	16
	.zero		1024


//--------------------- .nv.shared.reserved.0     --------------------------
	.section	.nv.shared.reserved.0,"aw",@nobits
	.align	8
	.weak		__nv_reservedSMEM_offset_0_alias
	.size		__nv_reservedSMEM_offset_0_alias, 0, 64
	.other		__nv_reservedSMEM_offset_0_alias,@"STO_CUDA_RESERVED_SHARED STV_DEFAULT"
__nv_reservedSMEM_offset_0_alias:
	.zero		0
.nv.shared.reserved.0:
	.zero		64
	.weak		__nv_reservedSMEM_allocation_phase
	.type		__nv_reservedSMEM_allocation_phase,@object
	.size		__nv_reservedSMEM_allocation_phase,(.L_0 - __nv_reservedSMEM_allocation_phase)
__nv_reservedSMEM_allocation_phase:
	.zero		1
.L_0:
	.zero		7
	.weak		__nv_reservedSMEM_devtool_atexit_pc
	.type		__nv_reservedSMEM_devtool_atexit_pc,@object
	.size		__nv_reservedSMEM_devtool_atexit_pc,(__nv_reservedSMEM_allocation_mask - __nv_reservedSMEM_devtool_atexit_pc)
__nv_reservedSMEM_devtool_atexit_pc:
	.zero		8
	.weak		__nv_reservedSMEM_allocation_mask
	.type		__nv_reservedSMEM_allocation_mask,@object
	.size		__nv_reservedSMEM_allocation_mask,(.L_2 - __nv_reservedSMEM_allocation_mask)
__nv_reservedSMEM_allocation_mask:
	.zero		4
.L_2:


//--------------------- .nv.constant0.attn_fwd    --------------------------
	.section	.nv.constant0.attn_fwd,"a",@progbits
	.sectionflags	@""
	.align	4
.nv.constant0.attn_fwd:
	.zero		1032


//--------------------- SYMBOLS --------------------------

	.type		.nv.reservedSmem.offset0,@object
	.size		.nv.reservedSmem.offset0,0x4
	.type		.nv.reservedSmem.cap,@object
	.size		.nv.reservedSmem.cap,0x4
